	.headerflags	@"EF_CUDA_TEXMODE_UNIFIED EF_CUDA_64BIT_ADDRESS EF_CUDA_SM86 EF_CUDA_VIRTUAL_SM(EF_CUDA_SM86)"
	.elftype	@"ET_EXEC"


//--------------------- .nv.info                  --------------------------
	.section	.nv.info,"",@"SHT_CUDA_INFO"
	.align	4


	//----- nvinfo : EIATTR_REGCOUNT
	.align		4
        /*0000*/ 	.byte	0x04, 0x2f
        /*0002*/ 	.short	(.L_1 - .L_0)
	.align		4
.L_0:
        /*0004*/ 	.word	index@(triton_mm)
        /*0008*/ 	.word	0x000000ff


	//----- nvinfo : EIATTR_MAX_STACK_SIZE
	.align		4
.L_1:
        /*000c*/ 	.byte	0x04, 0x23
        /*000e*/ 	.short	(.L_3 - .L_2)
	.align		4
.L_2:
        /*0010*/ 	.word	index@(triton_mm)
        /*0014*/ 	.word	0x00000000


	//----- nvinfo : EIATTR_MIN_STACK_SIZE
	.align		4
.L_3:
        /*0018*/ 	.byte	0x04, 0x12
        /*001a*/ 	.short	(.L_5 - .L_4)
	.align		4
.L_4:
        /*001c*/ 	.word	index@(triton_mm)
        /*0020*/ 	.word	0x00000348


	//----- nvinfo : EIATTR_FRAME_SIZE
	.align		4
.L_5:
        /*0024*/ 	.byte	0x04, 0x11
        /*0026*/ 	.short	(.L_7 - .L_6)
	.align		4
.L_6:
        /*0028*/ 	.word	index@(triton_mm)
        /*002c*/ 	.word	0x00000348
.L_7:


//--------------------- .nv.info.triton_mm        --------------------------
	.section	.nv.info.triton_mm,"",@"SHT_CUDA_INFO"
	.align	4


	//----- nvinfo : EIATTR_CUDA_API_VERSION
	.align		4
        /*0000*/ 	.byte	0x04, 0x37
        /*0002*/ 	.short	(.L_9 - .L_8)
.L_8:
        /*0004*/ 	.word	0x0000007b


	//----- nvinfo : EIATTR_SW2861232_WAR
	.align		4
.L_9:
        /*0008*/ 	.byte	0x01, 0x35
	.zero		2


	//----- nvinfo : EIATTR_PARAM_CBANK
	.align		4
        /*000c*/ 	.byte	0x04, 0x0a
        /*000e*/ 	.short	(.L_11 - .L_10)
	.align		4
.L_10:
        /*0010*/ 	.word	index@(.nv.constant0.triton_mm)
        /*0014*/ 	.short	0x0160
        /*0016*/ 	.short	0x001c


	//----- nvinfo : EIATTR_CBANK_PARAM_SIZE
	.align		4
.L_11:
        /*0018*/ 	.byte	0x03, 0x19
        /*001a*/ 	.short	0x001c


	//----- nvinfo : EIATTR_KPARAM_INFO
	.align		4
        /*001c*/ 	.byte	0x04, 0x17
        /*001e*/ 	.short	(.L_13 - .L_12)
.L_12:
        /*0020*/ 	.word	0x00000000
        /*0024*/ 	.short	0x0003
        /*0026*/ 	.short	0x0018
        /*0028*/ 	.byte	0x00, 0xf0, 0x11, 0x00


	//----- nvinfo : EIATTR_KPARAM_INFO
	.align		4
.L_13:
        /*002c*/ 	.byte	0x04, 0x17
        /*002e*/ 	.short	(.L_15 - .L_14)
.L_14:
        /*0030*/ 	.word	0x00000000
        /*0034*/ 	.short	0x0002
        /*0036*/ 	.short	0x0010
        /*0038*/ 	.byte	0x00, 0xf0, 0x21, 0x00


	//----- nvinfo : EIATTR_KPARAM_INFO
	.align		4
.L_15:
        /*003c*/ 	.byte	0x04, 0x17
        /*003e*/ 	.short	(.L_17 - .L_16)
.L_16:
        /*0040*/ 	.word	0x00000000
        /*0044*/ 	.short	0x0001
        /*0046*/ 	.short	0x0008
        /*0048*/ 	.byte	0x00, 0xf0, 0x21, 0x00


	//----- nvinfo : EIATTR_KPARAM_INFO
	.align		4
.L_17:
        /*004c*/ 	.byte	0x04, 0x17
        /*004e*/ 	.short	(.L_19 - .L_18)
.L_18:
        /*0050*/ 	.word	0x00000000
        /*0054*/ 	.short	0x0000
        /*0056*/ 	.short	0x0000
        /*0058*/ 	.byte	0x00, 0xf0, 0x21, 0x00


	//----- nvinfo : EIATTR_MAXREG_COUNT
	.align		4
.L_19:
        /*005c*/ 	.byte	0x03, 0x1b
        /*005e*/ 	.short	0x00ff


	//----- nvinfo : EIATTR_EXIT_INSTR_OFFSETS
	.align		4
        /*0060*/ 	.byte	0x04, 0x1c
        /*0062*/ 	.short	(.L_21 - .L_20)


	//   ....[0]....
.L_20:
        /*0064*/ 	.word	0x00000050


	//   ....[1]....
        /*0068*/ 	.word	0x000296c0


	//   ....[2]....
        /*006c*/ 	.word	0x00029710


	//----- nvinfo : EIATTR_MAX_THREADS
	.align		4
.L_21:
        /*0070*/ 	.byte	0x04, 0x05
        /*0072*/ 	.short	(.L_23 - .L_22)
.L_22:
        /*0074*/ 	.word	0x00000080
        /*0078*/ 	.word	0x00000001
        /*007c*/ 	.word	0x00000001
.L_23:


//--------------------- .nv.rel.action            --------------------------
	.section	.nv.rel.action,"",@"SHT_CUDA_RELOCINFO"
	.align	8
	.sectionentsize	8
        /*0000*/ 	.byte	0x73, 0x00, 0x00, 0x00, 0x00, 0x00, 0x00, 0x00, 0x00, 0x00, 0x00, 0x11, 0x25, 0x00, 0x05, 0x36


//--------------------- .nv.constant0.triton_mm   --------------------------
	.section	.nv.constant0.triton_mm,"a",@progbits
	.align	4
.nv.constant0.triton_mm:
	.zero		380


//--------------------- .text.triton_mm           --------------------------
	.section	.text.triton_mm,"ax",@progbits
	.sectionflags	@"SHF_BARRIERS=1"
	.sectioninfo	@"SHI_REGISTERS=255"
	.align	128
        .global         triton_mm
        .type           triton_mm,@function
        .size           triton_mm,(.L_x_3 - triton_mm)
        .other          triton_mm,@"STO_CUDA_ENTRY STV_DEFAULT"
triton_mm:
.text.triton_mm:
[----:B------:R-:W-:-:S02]  /*0000*/  MOV R1, c[0x0][0x28] ;  /* 0x00000a0000017a02 */ /* 0x000fc40000000f00 */
[----:B------:R-:W-:Y:S02]  /*0010*/  MOV R0, c[0x0][0x178] ;  /* 0x00005e0000007a02 */ /* 0x000fe40000000f00 */
[----:B------:R-:W-:-:S03]  /*0020*/  IADD3 R1, R1, -0x348, RZ ;  /* 0xfffffcb801017810 */ /* 0x000fc60007ffe0ff */
[----:B------:R-:W-:-:S05]  /*0030*/  IMAD R2, R0, 0x1900, RZ ;  /* 0x0000190000027824 */ /* 0x000fca00078e02ff */
[----:B------:R-:W-:-:S13]  /*0040*/  ISETP.NE.AND P0, PT, R2, RZ, PT ;  /* 0x000000ff0200720c */ /* 0x000fda0003f05270 */
[----:B------:R-:W-:Y:S05]  /*0050*/  @!P0 EXIT ;  /* 0x000000000000894d */ /* 0x000fea0003800000 */
[----:B------:R-:W1:Y:S01]  /*0060*/  S2R R9, SR_CTAID.X ;  /* 0x0000000000097919 */ /* 0x000e620000002500 */
[----:B------:R-:W-:Y:S01]  /*0070*/  IMAD R0, R0, 0x32, RZ ;  /* 0x0000003200007824 */ /* 0x000fe200078e02ff */
[----:B------:R-:W-:Y:S01]  /*0080*/  MOV R53, 0x4 ;  /* 0x0000000400357802 */ /* 0x000fe20000000f00 */
[----:B------:R-:W-:Y:S01]  /*0090*/  ULDC.64 UR8, c[0x0][0x118] ;  /* 0x0000460000087ab9 */ /* 0x000fe20000000a00 */
[----:B------:R-:W-:Y:S01]  /*00a0*/  CS2R R216, SRZ ;  /* 0x0000000000d87805 */ /* 0x000fe2000001ff00 */
[----:B------:R-:W-:Y:S01]  /*00b0*/  CS2R R218, SRZ ;  /* 0x0000000000da7805 */ /* 0x000fe2000001ff00 */
[----:B------:R-:W-:Y:S01]  /*00c0*/  IADD3 R2, R0, 0x7f, RZ ;  /* 0x0000007f00027810 */ /* 0x000fe20007ffe0ff */
[----:B------:R-:W-:Y:S01]  /*00d0*/  CS2R R212, SRZ ;  /* 0x0000000000d47805 */ /* 0x000fe2000001ff00 */
[----:B------:R-:W-:Y:S01]  /*00e0*/  IABS R54, R0 ;  /* 0x0000000000367213 */ /* 0x000fe20000000000 */
[----:B------:R-:W-:Y:S01]  /*00f0*/  CS2R R214, SRZ ;  /* 0x0000000000d67805 */ /* 0x000fe2000001ff00 */
[----:B------:R-:W-:Y:S01]  /*0100*/  SHF.R.S32.HI R3, RZ, 0x1f, R2 ;  /* 0x0000001fff037819 */ /* 0x000fe20000011402 */
[----:B------:R-:W-:Y:S01]  /*0110*/  CS2R R208, SRZ ;  /* 0x0000000000d07805 */ /* 0x000fe2000001ff00 */
[----:B------:R-:W-:Y:S01]  /*0120*/  CS2R R210, SRZ ;  /* 0x0000000000d27805 */ /* 0x000fe2000001ff00 */
[----:B------:R-:W-:Y:S01]  /*0130*/  CS2R R204, SRZ ;  /* 0x0000000000cc7805 */ /* 0x000fe2000001ff00 */
[----:B------:R-:W-:Y:S01]  /*0140*/  LEA.HI R3, R3, R2, RZ, 0x7 ;  /* 0x0000000203037211 */ /* 0x000fe200078f38ff */
[----:B------:R-:W-:Y:S01]  /*0150*/  CS2R R206, SRZ ;  /* 0x0000000000ce7805 */ /* 0x000fe2000001ff00 */
        /* <DEDUP_REMOVED lines=8> */
[----:B-1----:R-:W-:Y:S01]  /*01e0*/  SHF.R.S32.HI R4, RZ, 0x1f, R9 ;  /* 0x0000001fff047819 */ /* 0x002fe20000011409 */
[----:B------:R-:W-:Y:S01]  /*01f0*/  CS2R R184, SRZ ;  /* 0x0000000000b87805 */ /* 0x000fe2000001ff00 */
[----:B------:R-:W-:Y:S01]  /*0200*/  ISETP.GE.AND P1, PT, R9, RZ, PT ;  /* 0x000000ff0900720c */ /* 0x000fe20003f26270 */
[----:B------:R-:W-:Y:S01]  /*0210*/  CS2R R186, SRZ ;  /* 0x0000000000ba7805 */ /* 0x000fe2000001ff00 */
[-C--:B------:R-:W-:Y:S01]  /*0220*/  LEA.HI R4, R4, R9.reuse, RZ, 0x3 ;  /* 0x0000000904047211 */ /* 0x080fe200078f18ff */
[----:B------:R-:W-:Y:S01]  /*0230*/  CS2R R180, SRZ ;  /* 0x0000000000b47805 */ /* 0x000fe2000001ff00 */
[----:B------:R-:W-:Y:S01]  /*0240*/  CS2R R182, SRZ ;  /* 0x0000000000b67805 */ /* 0x000fe2000001ff00 */
[----:B------:R-:W-:Y:S01]  /*0250*/  CS2R R176, SRZ ;  /* 0x0000000000b07805 */ /* 0x000fe2000001ff00 */
[----:B------:R-:W-:Y:S01]  /*0260*/  LOP3.LUT R4, R4, 0xfffffff8, RZ, 0xc0, !PT ;  /* 0xfffffff804047812 */ /* 0x000fe200078ec0ff */
[----:B------:R-:W-:Y:S01]  /*0270*/  CS2R R178, SRZ ;  /* 0x0000000000b27805 */ /* 0x000fe2000001ff00 */
[----:B------:R-:W-:Y:S01]  /*0280*/  CS2R R172, SRZ ;  /* 0x0000000000ac7805 */ /* 0x000fe2000001ff00 */
[----:B------:R-:W-:Y:S01]  /*0290*/  CS2R R174, SRZ ;  /* 0x0000000000ae7805 */ /* 0x000fe2000001ff00 */
[----:B------:R-:W-:Y:S01]  /*02a0*/  LEA.HI.SX32 R3, R3, -R4, 0x19 ;  /* 0x8000000403037211 */ /* 0x000fe200078fcaff */
[----:B------:R-:W-:Y:S01]  /*02b0*/  UMOV UR4, URZ ;  /* 0x0000003f00047c82 */ /* 0x000fe20008000000 */
[----:B------:R-:W-:Y:S01]  /*02c0*/  IADD3 R11, -R4, R9, RZ ;  /* 0x00000009040b7210 */ /* 0x000fe20007ffe1ff */
[----:B------:R-:W-:Y:S01]  /*02d0*/  UMOV UR6, URZ ;  /* 0x0000003f00067c82 */ /* 0x000fe20008000000 */
[----:B------:R-:W-:Y:S01]  /*02e0*/  IMNMX R6, R3, 0x8, PT ;  /* 0x0000000803067817 */ /* 0x000fe20003800200 */
[----:B------:R-:W-:-:S02]  /*02f0*/  UMOV UR7, URZ ;  /* 0x0000003f00077c82 */ /* 0x000fc40008000000 */
[----:B------:R-:W-:Y:S01]  /*0300*/  UMOV UR5, URZ ;  /* 0x0000003f00057c82 */ /* 0x000fe20008000000 */
[-C--:B------:R-:W-:Y:S02]  /*0310*/  IABS R13, R6.reuse ;  /* 0x00000006000d7213 */ /* 0x080fe40000000000 */
[----:B------:R-:W-:Y:S02]  /*0320*/  IABS R10, R6 ;  /* 0x00000006000a7213 */ /* 0x000fe40000000000 */
[----:B------:R-:W1:Y:S02]  /*0330*/  I2F.RP R5, R13 ;  /* 0x0000000d00057306 */ /* 0x000e640000209400 */
[----:B------:R-:W-:Y:S02]  /*0340*/  IADD3 R15, RZ, -R10, RZ ;  /* 0x8000000aff0f7210 */ /* 0x000fe40007ffe0ff */
[----:B------:R-:W-:-:S04]  /*0350*/  IABS R10, R11 ;  /* 0x0000000b000a7213 */ /* 0x000fc80000000000 */
[----:B-1----:R-:W1:Y:S02]  /*0360*/  MUFU.RCP R5, R5 ;  /* 0x0000000500057308 */ /* 0x002e640000001000 */
[----:B-1----:R-:W-:-:S06]  /*0370*/  IADD3 R2, R5, 0xffffffe, RZ ;  /* 0x0ffffffe05027810 */ /* 0x002fcc0007ffe0ff */
[----:B------:R-:W1:Y:S08]  /*0380*/  I2F.RP R5, R54 ;  /* 0x0000003600057306 */ /* 0x000e700000209400 */
[----:B------:R2:W3:Y:S08]  /*0390*/  F2I.FTZ.U32.TRUNC.NTZ R3, R2 ;  /* 0x0000000200037305 */ /* 0x0004f0000021f000 */
[----:B-1----:R-:W1:Y:S01]  /*03a0*/  MUFU.RCP R5, R5 ;  /* 0x0000000500057308 */ /* 0x002e620000001000 */
[----:B--2---:R-:W-:-:S02]  /*03b0*/  MOV R2, RZ ;  /* 0x000000ff00027202 */ /* 0x004fc40000000f00 */
[----:B---3--:R-:W-:-:S05]  /*03c0*/  IADD3 R8, RZ, -R3, RZ ;  /* 0x80000003ff087210 */ /* 0x008fca0007ffe0ff */
[----:B------:R-:W-:Y:S01]  /*03d0*/  IMAD R7, R8, R13, RZ ;  /* 0x0000000d08077224 */ /* 0x000fe200078e02ff */
[----:B------:R-:W-:Y:S02]  /*03e0*/  IABS R8, R9 ;  /* 0x0000000900087213 */ /* 0x000fe40000000000 */
[----:B-1----:R-:W-:Y:S01]  /*03f0*/  IADD3 R12, R5, 0xffffffe, RZ ;  /* 0x0ffffffe050c7810 */ /* 0x002fe20007ffe0ff */
[----:B------:R-:W-:Y:S01]  /*0400*/  IMAD.HI.U32 R7, R3, R7, R2 ;  /* 0x0000000703077227 */ /* 0x000fe200078e0002 */
[----:B------:R-:W-:Y:S02]  /*0410*/  MOV R3, R8 ;  /* 0x0000000800037202 */ /* 0x000fe40000000f00 */
[----:B------:R1:W2:Y:S03]  /*0420*/  F2I.FTZ.U32.TRUNC.NTZ R5, R12 ;  /* 0x0000000c00057305 */ /* 0x0002a6000021f000 */
[----:B------:R-:W-:-:S04]  /*0430*/  IMAD.HI.U32 R2, R7, R3, RZ ;  /* 0x0000000307027227 */ /* 0x000fc800078e00ff */
[-C--:B------:R-:W-:Y:S02]  /*0440*/  IMAD R2, R2, R15.reuse, R3 ;  /* 0x0000000f02027224 */ /* 0x080fe400078e0203 */
[----:B------:R-:W3:Y:S01]  /*0450*/  S2R R3, SR_TID.X ;  /* 0x0000000000037919 */ /* 0x000ee20000002100 */
[----:B------:R-:W-:Y:S01]  /*0460*/  IMAD.HI.U32 R8, R7, R10, RZ ;  /* 0x0000000a07087227 */ /* 0x000fe200078e00ff */
[----:B------:R-:W-:Y:S02]  /*0470*/  LOP3.LUT R7, RZ, R6, RZ, 0x33, !PT ;  /* 0x00000006ff077212 */ /* 0x000fe400078e33ff */
[----:B------:R-:W-:Y:S01]  /*0480*/  ISETP.GT.U32.AND P0, PT, R13, R2, PT ;  /* 0x000000020d00720c */ /* 0x000fe20003f04070 */
[----:B------:R-:W-:Y:S01]  /*0490*/  IMAD R10, R8, R15, R10 ;  /* 0x0000000f080a7224 */ /* 0x000fe200078e020a */
[----:B-1----:R-:W-:Y:S02]  /*04a0*/  IABS R12, R0 ;  /* 0x00000000000c7213 */ /* 0x002fe40000000000 */
[----:B--2---:R-:W-:-:S02]  /*04b0*/  IADD3 R15, RZ, -R5, RZ ;  /* 0x80000005ff0f7210 */ /* 0x004fc40007ffe0ff */
[----:B------:R-:W-:Y:S02]  /*04c0*/  ISETP.GT.U32.AND P2, PT, R13, R10, PT ;  /* 0x0000000a0d00720c */ /* 0x000fe40003f44070 */
[----:B------:R-:W-:-:S05]  /*04d0*/  IADD3 R25, RZ, -R12, RZ ;  /* 0x8000000cff197210 */ /* 0x000fca0007ffe0ff */
[----:B------:R-:W-:-:S04]  /*04e0*/  @!P0 IADD3 R2, R2, -R13, RZ ;  /* 0x8000000d02028210 */ /* 0x000fc80007ffe0ff */
[----:B------:R-:W-:Y:S02]  /*04f0*/  ISETP.GT.U32.AND P0, PT, R13, R2, PT ;  /* 0x000000020d00720c */ /* 0x000fe40003f04070 */
[----:B------:R-:W-:Y:S02]  /*0500*/  @!P2 IADD3 R10, R10, -R13, RZ ;  /* 0x8000000d0a0aa210 */ /* 0x000fe40007ffe0ff */
[----:B---3--:R-:W-:Y:S02]  /*0510*/  SHF.R.U32.HI R14, RZ, 0x4, R3 ;  /* 0x00000004ff0e7819 */ /* 0x008fe40000011603 */
[----:B------:R-:W-:-:S07]  /*0520*/  @!P2 IADD3 R8, R8, 0x1, RZ ;  /* 0x000000010808a810 */ /* 0x000fce0007ffe0ff */
[-C--:B------:R-:W-:Y:S02]  /*0530*/  @!P0 IADD3 R2, R2, -R13.reuse, RZ ;  /* 0x8000000d02028210 */ /* 0x080fe40007ffe0ff */
[----:B------:R-:W-:Y:S02]  /*0540*/  ISETP.NE.AND P0, PT, R6, RZ, PT ;  /* 0x000000ff0600720c */ /* 0x000fe40003f05270 */
[----:B------:R-:W-:Y:S02]  /*0550*/  @!P1 IADD3 R2, -R2, RZ, RZ ;  /* 0x000000ff02029210 */ /* 0x000fe40007ffe1ff */
[----:B------:R-:W-:Y:S01]  /*0560*/  LOP3.LUT R6, R11, R6, RZ, 0x3c, !PT ;  /* 0x000000060b067212 */ /* 0x000fe200078e3cff */
[----:B------:R-:W-:Y:S01]  /*0570*/  IMAD R11, R15, R54, RZ ;  /* 0x000000360f0b7224 */ /* 0x000fe200078e02ff */
[----:B------:R-:W-:Y:S02]  /*0580*/  SEL R9, R7, R2, !P0 ;  /* 0x0000000207097207 */ /* 0x000fe40004000000 */
[----:B------:R-:W-:-:S02]  /*0590*/  ISETP.GE.U32.AND P1, PT, R10, R13, PT ;  /* 0x0000000d0a00720c */ /* 0x000fc40003f26070 */
[----:B------:R-:W-:Y:S02]  /*05a0*/  IADD3 R2, R4, R9, RZ ;  /* 0x0000000904027210 */ /* 0x000fe40007ffe0ff */
[----:B------:R-:W-:Y:S02]  /*05b0*/  SGXT.U32 R9, R14, 0x3 ;  /* 0x000000030e09781a */ /* 0x000fe40000000000 */
[----:B------:R-:W-:Y:S02]  /*05c0*/  SHF.L.U32 R2, R2, 0x7, RZ ;  /* 0x0000000702027819 */ /* 0x000fe400000006ff */
[----:B------:R-:W-:Y:S02]  /*05d0*/  MOV R4, RZ ;  /* 0x000000ff00047202 */ /* 0x000fe40000000f00 */
[C---:B------:R-:W-:Y:S02]  /*05e0*/  LOP3.LUT R13, R2.reuse, R9, RZ, 0xfc, !PT ;  /* 0x00000009020d7212 */ /* 0x040fe400078efcff */
[----:B------:R-:W-:Y:S01]  /*05f0*/  LOP3.LUT R14, R2, 0x8, R9, 0xfe, !PT ;  /* 0x00000008020e7812 */ /* 0x000fe200078efe09 */
[----:B------:R-:W-:Y:S01]  /*0600*/  IMAD.HI.U32 R4, R5, R11, R4 ;  /* 0x0000000b05047227 */ /* 0x000fe200078e0004 */
[----:B------:R-:W-:-:S02]  /*0610*/  IABS R10, R13 ;  /* 0x0000000d000a7213 */ /* 0x000fc40000000000 */
[----:B------:R-:W-:Y:S02]  /*0620*/  ISETP.GE.AND P3, PT, R6, RZ, PT ;  /* 0x000000ff0600720c */ /* 0x000fe40003f66270 */
[----:B------:R-:W-:Y:S01]  /*0630*/  @P1 IADD3 R8, R8, 0x1, RZ ;  /* 0x0000000108081810 */ /* 0x000fe20007ffe0ff */
[----:B------:R-:W-:Y:S01]  /*0640*/  IMAD.HI.U32 R5, R4, R10, RZ ;  /* 0x0000000a04057227 */ /* 0x000fe200078e00ff */
[----:B------:R-:W-:Y:S02]  /*0650*/  IABS R11, R14 ;  /* 0x0000000e000b7213 */ /* 0x000fe40000000000 */
[--C-:B------:R-:W-:Y:S01]  /*0660*/  LOP3.LUT R12, R2, 0x18, R9.reuse, 0xfe, !PT ;  /* 0x00000018020c7812 */ /* 0x100fe200078efe09 */
[----:B------:R-:W-:Y:S01]  /*0670*/  IMAD R5, R5, R25, R10 ;  /* 0x0000001905057224 */ /* 0x000fe200078e020a */
[----:B------:R-:W-:Y:S01]  /*0680*/  ISETP.GE.AND P6, PT, R14, RZ, PT ;  /* 0x000000ff0e00720c */ /* 0x000fe20003fc6270 */
[----:B------:R-:W-:Y:S01]  /*0690*/  IMAD.HI.U32 R6, R4, R11, RZ ;  /* 0x0000000b04067227 */ /* 0x000fe200078e00ff */
[----:B------:R-:W-:-:S02]  /*06a0*/  LOP3.LUT R14, R2, 0x20, R9, 0xfe, !PT ;  /* 0x00000020020e7812 */ /* 0x000fc400078efe09 */
[----:B------:R-:W-:Y:S01]  /*06b0*/  ISETP.GT.U32.AND P1, PT, R54, R5, PT ;  /* 0x000000053600720c */ /* 0x000fe20003f24070 */
[----:B------:R-:W-:Y:S01]  /*06c0*/  IMAD R10, R6, R25, R11 ;  /* 0x00000019060a7224 */ /* 0x000fe200078e020b */
[----:B------:R-:W-:Y:S02]  /*06d0*/  @!P3 IADD3 R8, -R8, RZ, RZ ;  /* 0x000000ff0808b210 */ /* 0x000fe40007ffe1ff */
[----:B------:R-:W-:Y:S02]  /*06e0*/  LOP3.LUT R6, R2, 0x10, R9, 0xfe, !PT ;  /* 0x0000001002067812 */ /* 0x000fe400078efe09 */
[----:B------:R-:W-:Y:S02]  /*06f0*/  SEL R21, R7, R8, !P0 ;  /* 0x0000000807157207 */ /* 0x000fe40004000000 */
[----:B------:R-:W-:Y:S02]  /*0700*/  IABS R7, R6 ;  /* 0x0000000600077213 */ /* 0x000fe40000000000 */
[----:B------:R-:W-:-:S02]  /*0710*/  ISETP.GT.U32.AND P2, PT, R54, R10, PT ;  /* 0x0000000a3600720c */ /* 0x000fc40003f44070 */
[----:B------:R-:W-:Y:S02]  /*0720*/  IABS R11, R12 ;  /* 0x0000000c000b7213 */ /* 0x000fe40000000000 */
[----:B------:R-:W-:Y:S02]  /*0730*/  @!P1 IADD3 R5, R5, -R54, RZ ;  /* 0x8000003605059210 */ /* 0x000fe40007ffe0ff */
[----:B------:R-:W-:Y:S01]  /*0740*/  ISETP.GE.AND P1, PT, R6, RZ, PT ;  /* 0x000000ff0600720c */ /* 0x000fe20003f26270 */
[----:B------:R-:W-:Y:S01]  /*0750*/  IMAD.HI.U32 R6, R4, R7, RZ ;  /* 0x0000000704067227 */ /* 0x000fe200078e00ff */
[----:B------:R-:W-:Y:S02]  /*0760*/  ISETP.GT.U32.AND P3, PT, R54, R5, PT ;  /* 0x000000053600720c */ /* 0x000fe40003f64070 */
[----:B------:R-:W-:Y:S01]  /*0770*/  ISETP.GE.AND P5, PT, R13, RZ, PT ;  /* 0x000000ff0d00720c */ /* 0x000fe20003fa6270 */
[----:B------:R-:W-:Y:S01]  /*0780*/  IMAD R7, R6, R25, R7 ;  /* 0x0000001906077224 */ /* 0x000fe200078e0207 */
[----:B------:R-:W-:Y:S01]  /*0790*/  IABS R13, R14 ;  /* 0x0000000e000d7213 */ /* 0x000fe20000000000 */
[----:B------:R-:W-:Y:S01]  /*07a0*/  IMAD.HI.U32 R8, R4, R11, RZ ;  /* 0x0000000b04087227 */ /* 0x000fe200078e00ff */
[----:B------:R-:W-:-:S02]  /*07b0*/  @!P2 IADD3 R10, R10, -R54, RZ ;  /* 0x800000360a0aa210 */ /* 0x000fc40007ffe0ff */
[----:B------:R-:W-:Y:S01]  /*07c0*/  ISETP.GE.AND P4, PT, R14, RZ, PT ;  /* 0x000000ff0e00720c */ /* 0x000fe20003f86270 */
[----:B------:R-:W-:Y:S01]  /*07d0*/  IMAD.HI.U32 R6, R4, R13, RZ ;  /* 0x0000000d04067227 */ /* 0x000fe200078e00ff */
[----:B------:R-:W-:Y:S02]  /*07e0*/  ISETP.GT.U32.AND P0, PT, R54, R10, PT ;  /* 0x0000000a3600720c */ /* 0x000fe40003f04070 */
[----:B------:R-:W-:Y:S01]  /*07f0*/  LOP3.LUT R14, R2, 0x28, R9, 0xfe, !PT ;  /* 0x00000028020e7812 */ /* 0x000fe200078efe09 */
[-C--:B------:R-:W-:Y:S01]  /*0800*/  IMAD R8, R8, R25.reuse, R11 ;  /* 0x0000001908087224 */ /* 0x080fe200078e020b */
[----:B------:R-:W-:Y:S01]  /*0810*/  @!P3 IADD3 R5, R5, -R54, RZ ;  /* 0x800000360505b210 */ /* 0x000fe20007ffe0ff */
[----:B------:R-:W-:Y:S01]  /*0820*/  IMAD R11, R6, R25, R13 ;  /* 0x00000019060b7224 */ /* 0x000fe200078e020d */
[----:B------:R-:W-:Y:S02]  /*0830*/  ISETP.GT.U32.AND P3, PT, R54, R7, PT ;  /* 0x000000073600720c */ /* 0x000fe40003f64070 */
[----:B------:R-:W-:-:S02]  /*0840*/  ISETP.GE.AND P2, PT, R12, RZ, PT ;  /* 0x000000ff0c00720c */ /* 0x000fc40003f46270 */
[----:B------:R-:W-:Y:S02]  /*0850*/  IABS R12, R14 ;  /* 0x0000000e000c7213 */ /* 0x000fe40000000000 */
[----:B------:R-:W-:Y:S02]  /*0860*/  MOV R6, R5 ;  /* 0x0000000500067202 */ /* 0x000fe40000000f00 */
[----:B------:R-:W-:Y:S01]  /*0870*/  @!P0 IADD3 R10, R10, -R54, RZ ;  /* 0x800000360a0a8210 */ /* 0x000fe20007ffe0ff */
[----:B------:R-:W-:Y:S01]  /*0880*/  IMAD.HI.U32 R5, R4, R12, RZ ;  /* 0x0000000c04057227 */ /* 0x000fe200078e00ff */
[----:B------:R-:W-:Y:S02]  /*0890*/  ISETP.GT.U32.AND P0, PT, R54, R8, PT ;  /* 0x000000083600720c */ /* 0x000fe40003f04070 */
[----:B------:R-:W-:Y:S01]  /*08a0*/  @!P6 IADD3 R10, -R10, RZ, RZ ;  /* 0x000000ff0a0ae210 */ /* 0x000fe20007ffe1ff */
[----:B------:R-:W-:Y:S01]  /*08b0*/  IMAD R5, R5, R25, R12 ;  /* 0x0000001905057224 */ /* 0x000fe200078e020c */
[----:B------:R-:W-:-:S02]  /*08c0*/  @!P3 IADD3 R7, R7, -R54, RZ ;  /* 0x800000360707b210 */ /* 0x000fc40007ffe0ff */
[C---:B------:R-:W-:Y:S02]  /*08d0*/  ISETP.GT.U32.AND P6, PT, R54.reuse, R11, PT ;  /* 0x0000000b3600720c */ /* 0x040fe40003fc4070 */
[----:B------:R-:W-:Y:S02]  /*08e0*/  ISETP.GT.U32.AND P3, PT, R54, R7, PT ;  /* 0x000000073600720c */ /* 0x000fe40003f64070 */
[C-C-:B------:R-:W-:Y:S02]  /*08f0*/  LOP3.LUT R18, R2.reuse, 0x30, R9.reuse, 0xfe, !PT ;  /* 0x0000003002127812 */ /* 0x140fe400078efe09 */
[----:B------:R-:W-:Y:S02]  /*0900*/  LOP3.LUT R19, R2, 0x38, R9, 0xfe, !PT ;  /* 0x0000003802137812 */ /* 0x000fe400078efe09 */
[----:B------:R-:W-:Y:S02]  /*0910*/  @!P0 IADD3 R8, R8, -R54, RZ ;  /* 0x8000003608088210 */ /* 0x000fe40007ffe0ff */
[----:B------:R-:W-:-:S02]  /*0920*/  IABS R13, R18 ;  /* 0x00000012000d7213 */ /* 0x000fc40000000000 */
[----:B------:R-:W-:Y:S02]  /*0930*/  ISETP.GT.U32.AND P0, PT, R54, R8, PT ;  /* 0x000000083600720c */ /* 0x000fe40003f04070 */
[-C--:B------:R-:W-:Y:S01]  /*0940*/  @!P6 IADD3 R11, R11, -R54.reuse, RZ ;  /* 0x800000360b0be210 */ /* 0x080fe20007ffe0ff */
[----:B------:R-:W-:Y:S01]  /*0950*/  IMAD.HI.U32 R12, R4, R13, RZ ;  /* 0x0000000d040c7227 */ /* 0x000fe200078e00ff */
[----:B------:R-:W-:Y:S02]  /*0960*/  @!P3 IADD3 R7, R7, -R54, RZ ;  /* 0x800000360707b210 */ /* 0x000fe40007ffe0ff */
[----:B------:R-:W-:Y:S01]  /*0970*/  ISETP.GT.U32.AND P3, PT, R54, R5, PT ;  /* 0x000000053600720c */ /* 0x000fe20003f64070 */
[----:B------:R-:W-:Y:S01]  /*0980*/  IMAD R13, R12, R25, R13 ;  /* 0x000000190c0d7224 */ /* 0x000fe200078e020d */
[----:B------:R-:W-:Y:S02]  /*0990*/  IABS R15, R19 ;  /* 0x00000013000f7213 */ /* 0x000fe40000000000 */
[----:B------:R-:W-:-:S02]  /*09a0*/  ISETP.GT.U32.AND P6, PT, R54, R11, PT ;  /* 0x0000000b3600720c */ /* 0x000fc40003fc4070 */
[----:B------:R-:W-:Y:S01]  /*09b0*/  @!P5 IADD3 R6, -R6, RZ, RZ ;  /* 0x000000ff0606d210 */ /* 0x000fe20007ffe1ff */
[----:B------:R-:W-:Y:S01]  /*09c0*/  IMAD.HI.U32 R12, R4, R15, RZ ;  /* 0x0000000f040c7227 */ /* 0x000fe200078e00ff */
[----:B------:R-:W-:Y:S02]  /*09d0*/  LOP3.LUT R22, R2, 0x40, R9, 0xfe, !PT ;  /* 0x0000004002167812 */ /* 0x000fe400078efe09 */
[----:B------:R-:W-:Y:S01]  /*09e0*/  ISETP.GE.AND P5, PT, R14, RZ, PT ;  /* 0x000000ff0e00720c */ /* 0x000fe20003fa6270 */
[----:B------:R-:W-:Y:S01]  /*09f0*/  IMAD R14, R12, R25, R15 ;  /* 0x000000190c0e7224 */ /* 0x000fe200078e020f */
[----:B------:R-:W-:Y:S02]  /*0a00*/  IABS R16, R22 ;  /* 0x0000001600107213 */ /* 0x000fe40000000000 */
[-C--:B------:R-:W-:Y:S02]  /*0a10*/  @!P3 IADD3 R5, R5, -R54.reuse, RZ ;  /* 0x800000360505b210 */ /* 0x080fe40007ffe0ff */
[----:B------:R-:W-:-:S02]  /*0a20*/  @!P0 IADD3 R8, R8, -R54, RZ ;  /* 0x8000003608088210 */ /* 0x000fc40007ffe0ff */
[----:B------:R-:W-:Y:S02]  /*0a30*/  ISETP.GT.U32.AND P3, PT, R54, R5, PT ;  /* 0x000000053600720c */ /* 0x000fe40003f64070 */
[----:B------:R-:W-:Y:S02]  /*0a40*/  LOP3.LUT R23, R2, 0x48, R9, 0xfe, !PT ;  /* 0x0000004802177812 */ /* 0x000fe400078efe09 */
[C---:B------:R-:W-:Y:S02]  /*0a50*/  ISETP.GT.U32.AND P0, PT, R54.reuse, R13, PT ;  /* 0x0000000d3600720c */ /* 0x040fe40003f04070 */
[----:B------:R-:W-:Y:S02]  /*0a60*/  @!P6 IADD3 R11, R11, -R54, RZ ;  /* 0x800000360b0be210 */ /* 0x000fe40007ffe0ff */
[----:B------:R-:W-:Y:S02]  /*0a70*/  ISETP.GT.U32.AND P6, PT, R54, R14, PT ;  /* 0x0000000e3600720c */ /* 0x000fe40003fc4070 */
[----:B------:R-:W-:-:S02]  /*0a80*/  MOV R15, R16 ;  /* 0x00000010000f7202 */ /* 0x000fc40000000f00 */
[----:B------:R-:W-:Y:S02]  /*0a90*/  IABS R17, R23 ;  /* 0x0000001700117213 */ /* 0x000fe40000000000 */
[-C--:B------:R-:W-:Y:S01]  /*0aa0*/  @!P3 IADD3 R5, R5, -R54.reuse, RZ ;  /* 0x800000360505b210 */ /* 0x080fe20007ffe0ff */
[----:B------:R-:W-:Y:S01]  /*0ab0*/  IMAD.HI.U32 R12, R4, R15, RZ ;  /* 0x0000000f040c7227 */ /* 0x000fe200078e00ff */
[----:B------:R-:W-:Y:S02]  /*0ac0*/  @!P2 IADD3 R8, -R8, RZ, RZ ;  /* 0x000000ff0808a210 */ /* 0x000fe40007ffe1ff */
[-C--:B------:R-:W-:Y:S01]  /*0ad0*/  @!P0 IADD3 R13, R13, -R54.reuse, RZ ;  /* 0x800000360d0d8210 */ /* 0x080fe20007ffe0ff */
[----:B------:R-:W-:Y:S01]  /*0ae0*/  IMAD.HI.U32 R16, R4, R17, RZ ;  /* 0x0000001104107227 */ /* 0x000fe200078e00ff */
[----:B------:R-:W-:Y:S02]  /*0af0*/  @!P1 IADD3 R7, -R7, RZ, RZ ;  /* 0x000000ff07079210 */ /* 0x000fe40007ffe1ff */
[----:B------:R-:W-:Y:S01]  /*0b00*/  @!P6 IADD3 R14, R14, -R54, RZ ;  /* 0x800000360e0ee210 */ /* 0x000fe20007ffe0ff */
[----:B------:R-:W-:Y:S01]  /*0b10*/  IMAD R15, R12, R25, R15 ;  /* 0x000000190c0f7224 */ /* 0x000fe200078e020f */
[----:B------:R-:W-:Y:S01]  /*0b20*/  MOV R12, R5 ;  /* 0x00000005000c7202 */ /* 0x000fe20000000f00 */
[----:B------:R-:W-:Y:S01]  /*0b30*/  IMAD R16, R16, R25, R17 ;  /* 0x0000001910107224 */ /* 0x000fe200078e0211 */
[----:B------:R-:W-:-:S02]  /*0b40*/  ISETP.GT.U32.AND P6, PT, R54, R13, PT ;  /* 0x0000000d3600720c */ /* 0x000fc40003fc4070 */
[----:B------:R-:W-:Y:S02]  /*0b50*/  ISETP.GT.U32.AND P3, PT, R54, R15, PT ;  /* 0x0000000f3600720c */ /* 0x000fe40003f64070 */
[----:B------:R-:W-:Y:S02]  /*0b60*/  @!P5 IADD3 R12, -R12, RZ, RZ ;  /* 0x000000ff0c0cd210 */ /* 0x000fe40007ffe1ff */
[C---:B------:R-:W-:Y:S02]  /*0b70*/  ISETP.GT.U32.AND P5, PT, R54.reuse, R16, PT ;  /* 0x000000103600720c */ /* 0x040fe40003fa4070 */
[----:B------:R-:W-:Y:S02]  /*0b80*/  ISETP.GT.U32.AND P2, PT, R54, R14, PT ;  /* 0x0000000e3600720c */ /* 0x000fe40003f44070 */
[----:B------:R-:W-:Y:S02]  /*0b90*/  ISETP.GE.AND P1, PT, R18, RZ, PT ;  /* 0x000000ff1200720c */ /* 0x000fe40003f26270 */
[----:B------:R-:W-:-:S02]  /*0ba0*/  LOP3.LUT R17, R2, 0x50, R9, 0xfe, !PT ;  /* 0x0000005002117812 */ /* 0x000fc400078efe09 */
[----:B------:R-:W-:Y:S02]  /*0bb0*/  ISETP.GE.AND P0, PT, R19, RZ, PT ;  /* 0x000000ff1300720c */ /* 0x000fe40003f06270 */
[----:B------:R-:W-:Y:S02]  /*0bc0*/  IABS R20, R17 ;  /* 0x0000001100147213 */ /* 0x000fe40000000000 */
[----:B------:R-:W-:Y:S02]  /*0bd0*/  LOP3.LUT R24, R2, 0x58, R9, 0xfe, !PT ;  /* 0x0000005802187812 */ /* 0x000fe400078efe09 */
[----:B------:R-:W-:Y:S01]  /*0be0*/  @!P6 IADD3 R13, R13, -R54, RZ ;  /* 0x800000360d0de210 */ /* 0x000fe20007ffe0ff */
[----:B------:R-:W-:Y:S01]  /*0bf0*/  IMAD.HI.U32 R5, R4, R20, RZ ;  /* 0x0000001404057227 */ /* 0x000fe200078e00ff */
[-C--:B------:R-:W-:Y:S02]  /*0c00*/  @!P3 IADD3 R15, R15, -R54.reuse, RZ ;  /* 0x800000360f0fb210 */ /* 0x080fe40007ffe0ff */
[----:B------:R-:W-:-:S02]  /*0c10*/  @!P5 IADD3 R16, R16, -R54, RZ ;  /* 0x800000361010d210 */ /* 0x000fc40007ffe0ff */
[----:B------:R-:W-:Y:S02]  /*0c20*/  @!P2 IADD3 R14, R14, -R54, RZ ;  /* 0x800000360e0ea210 */ /* 0x000fe40007ffe0ff */
[----:B------:R-:W-:Y:S01]  /*0c30*/  ISETP.GE.AND P2, PT, R17, RZ, PT ;  /* 0x000000ff1100720c */ /* 0x000fe20003f46270 */
[----:B------:R-:W-:Y:S01]  /*0c40*/  IMAD R17, R5, R25, R20 ;  /* 0x0000001905117224 */ /* 0x000fe200078e0214 */
[----:B------:R-:W-:Y:S02]  /*0c50*/  IABS R19, R24 ;  /* 0x0000001800137213 */ /* 0x000fe40000000000 */
[----:B------:R-:W-:Y:S02]  /*0c60*/  @!P1 IADD3 R13, -R13, RZ, RZ ;  /* 0x000000ff0d0d9210 */ /* 0x000fe40007ffe1ff */
[----:B------:R-:W-:Y:S01]  /*0c70*/  ISETP.GT.U32.AND P5, PT, R54, R15, PT ;  /* 0x0000000f3600720c */ /* 0x000fe20003fa4070 */
[----:B------:R-:W-:Y:S01]  /*0c80*/  IMAD.HI.U32 R18, R4, R19, RZ ;  /* 0x0000001304127227 */ /* 0x000fe200078e00ff */
[----:B------:R-:W-:-:S02]  /*0c90*/  ISETP.GT.U32.AND P1, PT, R54, R16, PT ;  /* 0x000000103600720c */ /* 0x000fc40003f24070 */
[----:B------:R-:W-:Y:S01]  /*0ca0*/  @!P0 IADD3 R14, -R14, RZ, RZ ;  /* 0x000000ff0e0e8210 */ /* 0x000fe20007ffe1ff */
[----:B------:R-:W-:Y:S01]  /*0cb0*/  IMAD R18, R18, R25, R19 ;  /* 0x0000001912127224 */ /* 0x000fe200078e0213 */
[----:B------:R-:W-:Y:S02]  /*0cc0*/  ISETP.GT.U32.AND P0, PT, R54, R17, PT ;  /* 0x000000113600720c */ /* 0x000fe40003f04070 */
[----:B------:R-:W-:Y:S02]  /*0cd0*/  LOP3.LUT R5, R2, 0x60, R9, 0xfe, !PT ;  /* 0x0000006002057812 */ /* 0x000fe400078efe09 */
[----:B------:R-:W-:Y:S02]  /*0ce0*/  ISETP.GE.AND P3, PT, R24, RZ, PT ;  /* 0x000000ff1800720c */ /* 0x000fe40003f66270 */
[----:B------:R-:W-:Y:S02]  /*0cf0*/  ISETP.GE.AND P6, PT, R23, RZ, PT ;  /* 0x000000ff1700720c */ /* 0x000fe40003fc6270 */
[----:B------:R-:W-:-:S02]  /*0d00*/  IABS R24, R5 ;  /* 0x0000000500187213 */ /* 0x000fc40000000000 */
[----:B------:R-:W-:Y:S02]  /*0d10*/  @!P5 IADD3 R15, R15, -R54, RZ ;  /* 0x800000360f0fd210 */ /* 0x000fe40007ffe0ff */
[----:B------:R-:W-:Y:S02]  /*0d20*/  ISETP.GT.U32.AND P5, PT, R54, R18, PT ;  /* 0x000000123600720c */ /* 0x000fe40003fa4070 */
[----:B------:R-:W-:Y:S02]  /*0d30*/  @!P1 IADD3 R16, R16, -R54, RZ ;  /* 0x8000003610109210 */ /* 0x000fe40007ffe0ff */
[----:B------:R-:W-:Y:S02]  /*0d40*/  LOP3.LUT R19, R2, 0x68, R9, 0xfe, !PT ;  /* 0x0000006802137812 */ /* 0x000fe400078efe09 */
[----:B------:R-:W-:Y:S01]  /*0d50*/  ISETP.GE.AND P1, PT, R5, RZ, PT ;  /* 0x000000ff0500720c */ /* 0x000fe20003f26270 */
[----:B------:R-:W-:Y:S01]  /*0d60*/  IMAD.HI.U32 R5, R4, R24, RZ ;  /* 0x0000001804057227 */ /* 0x000fe200078e00ff */
[----:B------:R-:W-:-:S02]  /*0d70*/  @!P4 IADD3 R11, -R11, RZ, RZ ;  /* 0x000000ff0b0bc210 */ /* 0x000fc40007ffe1ff */
[----:B------:R-:W-:Y:S02]  /*0d80*/  ISETP.GE.AND P4, PT, R22, RZ, PT ;  /* 0x000000ff1600720c */ /* 0x000fe40003f86270 */
[----:B------:R-:W-:Y:S02]  /*0d90*/  @!P0 IADD3 R17, R17, -R54, RZ ;  /* 0x8000003611118210 */ /* 0x000fe40007ffe0ff */
[----:B------:R-:W-:Y:S02]  /*0da0*/  IABS R26, R19 ;  /* 0x00000013001a7213 */ /* 0x000fe40000000000 */
[----:B------:R-:W-:Y:S01]  /*0db0*/  ISETP.GE.AND P0, PT, R19, RZ, PT ;  /* 0x000000ff1300720c */ /* 0x000fe20003f06270 */
[----:B------:R-:W-:Y:S01]  /*0dc0*/  IMAD R19, R5, R25, R24 ;  /* 0x0000001905137224 */ /* 0x000fe200078e0218 */
[----:B------:R-:W-:Y:S01]  /*0dd0*/  SHF.L.U32 R31, R21, 0x7, RZ ;  /* 0x00000007151f7819 */ /* 0x000fe200000006ff */
[----:B------:R-:W-:Y:S01]  /*0de0*/  IMAD.HI.U32 R5, R4, R26, RZ ;  /* 0x0000001a04057227 */ /* 0x000fe200078e00ff */
[----:B------:R-:W-:-:S02]  /*0df0*/  SHF.R.S32.HI R22, RZ, 0x18, R21 ;  /* 0x00000018ff167819 */ /* 0x000fc40000011415 */
[----:B------:R-:W-:Y:S01]  /*0e00*/  LOP3.LUT R21, R31, R9, RZ, 0xfc, !PT ;  /* 0x000000091f157212 */ /* 0x000fe200078efcff */
[----:B------:R-:W-:Y:S01]  /*0e10*/  STL [R1+0x1c8], R31 ;  /* 0x0001c81f01007387 */ /* 0x000fe20000100800 */
[----:B------:R-:W-:Y:S02]  /*0e20*/  SGXT R22, R22, 0x1 ;  /* 0x000000011616781a */ /* 0x000fe40000000200 */
[----:B------:R-:W-:Y:S02]  /*0e30*/  @!P6 IADD3 R16, -R16, RZ, RZ ;  /* 0x000000ff1010e210 */ /* 0x000fe40007ffe1ff */
[----:B------:R-:W-:Y:S02]  /*0e40*/  ISETP.GT.U32.AND P6, PT, R54, R19, PT ;  /* 0x000000133600720c */ /* 0x000fe40003fc4070 */
[----:B------:R-:W-:Y:S02]  /*0e50*/  @!P5 IADD3 R18, R18, -R54, RZ ;  /* 0x800000361212d210 */ /* 0x000fe40007ffe0ff */
[----:B------:R-:W-:-:S02]  /*0e60*/  LEA.HI R20, R22, R21, RZ, 0x7 ;  /* 0x0000001516147211 */ /* 0x000fc400078f38ff */
[----:B------:R-:W-:Y:S02]  /*0e70*/  @!P4 IADD3 R15, -R15, RZ, RZ ;  /* 0x000000ff0f0fc210 */ /* 0x000fe40007ffe1ff */
[----:B------:R-:W-:Y:S02]  /*0e80*/  ISETP.GT.U32.AND P4, PT, R54, R18, PT ;  /* 0x000000123600720c */ /* 0x000fe40003f84070 */
[----:B------:R-:W-:Y:S02]  /*0e90*/  LOP3.LUT R20, R20, 0xffffff80, RZ, 0xc0, !PT ;  /* 0xffffff8014147812 */ /* 0x000fe400078ec0ff */
[--C-:B------:R-:W-:Y:S02]  /*0ea0*/  LOP3.LUT R27, R31, 0x8, R9.reuse, 0xfe, !PT ;  /* 0x000000081f1b7812 */ /* 0x100fe400078efe09 */
[----:B------:R-:W-:Y:S01]  /*0eb0*/  IADD3 R24, R21, -R20, RZ ;  /* 0x8000001415187210 */ /* 0x000fe20007ffe0ff */
[----:B------:R-:W-:Y:S01]  /*0ec0*/  IMAD R20, R5, R25, R26 ;  /* 0x0000001905147224 */ /* 0x000fe200078e021a */
[----:B------:R-:W-:-:S02]  /*0ed0*/  LOP3.LUT R28, R31, 0x10, R9, 0xfe, !PT ;  /* 0x000000101f1c7812 */ /* 0x000fc400078efe09 */
[----:B------:R-:W-:Y:S02]  /*0ee0*/  LOP3.LUT R26, R2, 0x70, R9, 0xfe, !PT ;  /* 0x00000070021a7812 */ /* 0x000fe400078efe09 */
[C---:B------:R-:W-:Y:S02]  /*0ef0*/  LEA.HI R5, R22.reuse, R27, RZ, 0x7 ;  /* 0x0000001b16057211 */ /* 0x040fe400078f38ff */
[----:B------:R-:W-:Y:S02]  /*0f00*/  @!P6 IADD3 R19, R19, -R54, RZ ;  /* 0x800000361313e210 */ /* 0x000fe40007ffe0ff */
[----:B------:R-:W-:Y:S02]  /*0f10*/  LEA.HI R21, R22, R28, RZ, 0x7 ;  /* 0x0000001c16157211 */ /* 0x000fe400078f38ff */
[----:B------:R-:W-:Y:S02]  /*0f20*/  IABS R32, R26 ;  /* 0x0000001a00207213 */ /* 0x000fe40000000000 */
[----:B------:R-:W-:-:S02]  /*0f30*/  LOP3.LUT R5, R5, 0xffffff80, RZ, 0xc0, !PT ;  /* 0xffffff8005057812 */ /* 0x000fc400078ec0ff */
[----:B------:R-:W-:Y:S02]  /*0f40*/  ISETP.GT.U32.AND P6, PT, R54, R19, PT ;  /* 0x000000133600720c */ /* 0x000fe40003fc4070 */
[----:B------:R-:W-:Y:S02]  /*0f50*/  @!P4 IADD3 R18, R18, -R54, RZ ;  /* 0x800000361212c210 */ /* 0x000fe40007ffe0ff */
[----:B------:R-:W-:Y:S02]  /*0f60*/  ISETP.GE.AND P4, PT, R26, RZ, PT ;  /* 0x000000ff1a00720c */ /* 0x000fe40003f86270 */
[----:B------:R-:W-:Y:S02]  /*0f70*/  ISETP.GT.U32.AND P5, PT, R54, R17, PT ;  /* 0x000000113600720c */ /* 0x000fe40003fa4070 */
[----:B------:R-:W-:Y:S02]  /*0f80*/  LOP3.LUT R30, R31, 0x18, R9, 0xfe, !PT ;  /* 0x000000181f1e7812 */ /* 0x000fe400078efe09 */
[----:B------:R-:W-:-:S02]  /*0f90*/  LOP3.LUT R21, R21, 0xffffff80, RZ, 0xc0, !PT ;  /* 0xffffff8015157812 */ /* 0x000fc400078ec0ff */
[----:B------:R-:W-:Y:S01]  /*0fa0*/  IADD3 R26, R27, -R5, RZ ;  /* 0x800000051b1a7210 */ /* 0x000fe20007ffe0ff */
[----:B------:R-:W-:Y:S01]  /*0fb0*/  IMAD.HI.U32 R5, R4, R32, RZ ;  /* 0x0000002004057227 */ /* 0x000fe200078e00ff */
[----:B------:R-:W-:Y:S02]  /*0fc0*/  LEA.HI R23, R22, R30, RZ, 0x7 ;  /* 0x0000001e16177211 */ /* 0x000fe400078f38ff */
[----:B------:R-:W-:Y:S01]  /*0fd0*/  IADD3 R28, R28, -R21, RZ ;  /* 0x800000151c1c7210 */ /* 0x000fe20007ffe0ff */
[----:B------:R-:W-:Y:S01]  /*0fe0*/  IMAD R21, R5, R25, R32 ;  /* 0x0000001905157224 */ /* 0x000fe200078e0220 */
[----:B------:R-:W-:Y:S02]  /*0ff0*/  LOP3.LUT R23, R23, 0xffffff80, RZ, 0xc0, !PT ;  /* 0xffffff8017177812 */ /* 0x000fe400078ec0ff */
[----:B------:R-:W-:Y:S02]  /*1000*/  LOP3.LUT R27, R31, 0x20, R9, 0xfe, !PT ;  /* 0x000000201f1b7812 */ /* 0x000fe400078efe09 */
[----:B------:R-:W-:-:S02]  /*1010*/  @!P6 IADD3 R19, R19, -R54, RZ ;  /* 0x800000361313e210 */ /* 0x000fc40007ffe0ff */
[----:B------:R-:W-:Y:S02]  /*1020*/  ISETP.GT.U32.AND P6, PT, R54, R21, PT ;  /* 0x000000153600720c */ /* 0x000fe40003fc4070 */
[----:B------:R-:W-:Y:S02]  /*1030*/  IADD3 R30, R30, -R23, RZ ;  /* 0x800000171e1e7210 */ /* 0x000fe40007ffe0ff */
[----:B------:R-:W-:Y:S02]  /*1040*/  @!P5 IADD3 R17, R17, -R54, RZ ;  /* 0x800000361111d210 */ /* 0x000fe40007ffe0ff */
[----:B------:R-:W-:Y:S02]  /*1050*/  LEA.HI R23, R22, R27, RZ, 0x7 ;  /* 0x0000001b16177211 */ /* 0x000fe400078f38ff */
[----:B------:R-:W-:Y:S02]  /*1060*/  ISETP.GT.U32.AND P5, PT, R54, R20, PT ;  /* 0x000000143600720c */ /* 0x000fe40003fa4070 */
[----:B------:R-:W-:-:S02]  /*1070*/  SHF.R.U32.HI R5, RZ, 0x5, R3 ;  /* 0x00000005ff057819 */ /* 0x000fc40000011603 */
[----:B------:R-:W-:Y:S02]  /*1080*/  LOP3.LUT R23, R23, 0xffffff80, RZ, 0xc0, !PT ;  /* 0xffffff8017177812 */ /* 0x000fe400078ec0ff */
[----:B------:R-:W-:Y:S02]  /*1090*/  SGXT.U32 R5, R5, 0x2 ;  /* 0x000000020505781a */ /* 0x000fe40000000000 */
[----:B------:R-:W-:Y:S02]  /*10a0*/  IADD3 R32, R27, -R23, RZ ;  /* 0x800000171b207210 */ /* 0x000fe40007ffe0ff */
[C---:B------:R-:W-:Y:S02]  /*10b0*/  LOP3.LUT R23, R2.reuse, R5, RZ, 0xfc, !PT ;  /* 0x0000000502177212 */ /* 0x040fe400078efcff */
[----:B------:R-:W-:Y:S02]  /*10c0*/  LOP3.LUT R5, R2, 0x78, R9, 0xfe, !PT ;  /* 0x0000007802057812 */ /* 0x000fe400078efe09 */
[-C--:B------:R-:W-:Y:S01]  /*10d0*/  @!P6 IADD3 R21, R21, -R54.reuse, RZ ;  /* 0x800000361515e210 */ /* 0x080fe20007ffe0ff */
[----:B------:R1:W-:Y:S01]  /*10e0*/  STL [R1+0x184], R23 ;  /* 0x0001841701007387 */ /* 0x0003e20000100800 */
[----:B------:R-:W-:-:S02]  /*10f0*/  @!P5 IADD3 R20, R20, -R54, RZ ;  /* 0x800000361414d210 */ /* 0x000fc40007ffe0ff */
[----:B------:R-:W-:Y:S02]  /*1100*/  IABS R27, R5 ;  /* 0x00000005001b7213 */ /* 0x000fe40000000000 */
[C---:B------:R-:W-:Y:S02]  /*1110*/  ISETP.GT.U32.AND P6, PT, R54.reuse, R21, PT ;  /* 0x000000153600720c */ /* 0x040fe40003fc4070 */
[----:B------:R-:W-:Y:S01]  /*1120*/  ISETP.GT.U32.AND P5, PT, R54, R20, PT ;  /* 0x000000143600720c */ /* 0x000fe20003fa4070 */
[----:B------:R-:W-:Y:S01]  /*1130*/  IMAD.HI.U32 R4, R4, R27, RZ ;  /* 0x0000001b04047227 */ /* 0x000fe200078e00ff */
[C-C-:B------:R-:W-:Y:S02]  /*1140*/  LOP3.LUT R36, R31.reuse, 0x30, R9.reuse, 0xfe, !PT ;  /* 0x000000301f247812 */ /* 0x140fe400078efe09 */
[C---:B------:R-:W-:Y:S01]  /*1150*/  LOP3.LUT R29, R31.reuse, 0x28, R9, 0xfe, !PT ;  /* 0x000000281f1d7812 */ /* 0x040fe200078efe09 */
[----:B------:R-:W-:Y:S01]  /*1160*/  IMAD R4, R4, R25, R27 ;  /* 0x0000001904047224 */ /* 0x000fe200078e021b */
[----:B------:R-:W-:-:S02]  /*1170*/  LOP3.LUT R38, R31, 0x38, R9, 0xfe, !PT ;  /* 0x000000381f267812 */ /* 0x000fc400078efe09 */
[----:B------:R-:W-:Y:S02]  /*1180*/  LEA.HI R2, R22, R29, RZ, 0x7 ;  /* 0x0000001d16027211 */ /* 0x000fe400078f38ff */
[----:B------:R-:W-:Y:S02]  /*1190*/  LOP3.LUT R42, R31, 0x48, R9, 0xfe, !PT ;  /* 0x000000481f2a7812 */ /* 0x000fe400078efe09 */
[----:B------:R-:W-:Y:S02]  /*11a0*/  @!P6 IADD3 R21, R21, -R54, RZ ;  /* 0x800000361515e210 */ /* 0x000fe40007ffe0ff */
[----:B------:R-:W-:Y:S02]  /*11b0*/  ISETP.GT.U32.AND P6, PT, R54, R4, PT ;  /* 0x000000043600720c */ /* 0x000fe40003fc4070 */
[----:B------:R-:W-:Y:S02]  /*11c0*/  @!P5 IADD3 R20, R20, -R54, RZ ;  /* 0x800000361414d210 */ /* 0x000fe40007ffe0ff */
[----:B------:R-:W-:-:S02]  /*11d0*/  ISETP.GE.AND P5, PT, R5, RZ, PT ;  /* 0x000000ff0500720c */ /* 0x000fc40003fa6270 */
[----:B------:R-:W-:Y:S02]  /*11e0*/  LEA.HI R5, R22, R36, RZ, 0x7 ;  /* 0x0000002416057211 */ /* 0x000fe400078f38ff */
[----:B------:R-:W-:Y:S02]  /*11f0*/  LOP3.LUT R2, R2, 0xffffff80, RZ, 0xc0, !PT ;  /* 0xffffff8002027812 */ /* 0x000fe400078ec0ff */
[----:B------:R-:W-:Y:S02]  /*1200*/  LOP3.LUT R5, R5, 0xffffff80, RZ, 0xc0, !PT ;  /* 0xffffff8005057812 */ /* 0x000fe400078ec0ff */
[----:B------:R-:W-:Y:S02]  /*1210*/  LOP3.LUT R27, R31, 0x40, R9, 0xfe, !PT ;  /* 0x000000401f1b7812 */ /* 0x000fe400078efe09 */
[----:B-1----:R-:W-:Y:S02]  /*1220*/  LEA.HI R23, R22, R38, RZ, 0x7 ;  /* 0x0000002616177211 */ /* 0x002fe400078f38ff */
[----:B------:R-:W-:-:S02]  /*1230*/  IADD3 R36, R36, -R5, RZ ;  /* 0x8000000524247210 */ /* 0x000fc40007ffe0ff */
[----:B------:R-:W-:Y:S02]  /*1240*/  @!P6 IADD3 R4, R4, -R54, RZ ;  /* 0x800000360404e210 */ /* 0x000fe40007ffe0ff */
[C---:B------:R-:W-:Y:S02]  /*1250*/  LEA.HI R5, R22.reuse, R42, RZ, 0x7 ;  /* 0x0000002a16057211 */ /* 0x040fe400078f38ff */
[----:B------:R-:W-:Y:S02]  /*1260*/  IADD3 R34, R29, -R2, RZ ;  /* 0x800000021d227210 */ /* 0x000fe40007ffe0ff */
[----:B------:R-:W-:Y:S02]  /*1270*/  LEA.HI R2, R22, R27, RZ, 0x7 ;  /* 0x0000001b16027211 */ /* 0x000fe400078f38ff */
[----:B------:R-:W-:Y:S02]  /*1280*/  LOP3.LUT R23, R23, 0xffffff80, RZ, 0xc0, !PT ;  /* 0xffffff8017177812 */ /* 0x000fe400078ec0ff */
[----:B------:R-:W-:-:S02]  /*1290*/  ISETP.GT.U32.AND P6, PT, R54, R4, PT ;  /* 0x000000043600720c */ /* 0x000fc40003fc4070 */
[--C-:B------:R-:W-:Y:S02]  /*12a0*/  LOP3.LUT R44, R31, 0x50, R9.reuse, 0xfe, !PT ;  /* 0x000000501f2c7812 */ /* 0x100fe400078efe09 */
[----:B------:R-:W-:Y:S02]  /*12b0*/  LOP3.LUT R5, R5, 0xffffff80, RZ, 0xc0, !PT ;  /* 0xffffff8005057812 */ /* 0x000fe400078ec0ff */
[----:B------:R-:W-:Y:S02]  /*12c0*/  LOP3.LUT R48, R31, 0x68, R9, 0xfe, !PT ;  /* 0x000000681f307812 */ /* 0x000fe400078efe09 */
[----:B------:R-:W-:Y:S02]  /*12d0*/  LOP3.LUT R2, R2, 0xffffff80, RZ, 0xc0, !PT ;  /* 0xffffff8002027812 */ /* 0x000fe400078ec0ff */
[----:B------:R-:W-:Y:S02]  /*12e0*/  IADD3 R38, R38, -R23, RZ ;  /* 0x8000001726267210 */ /* 0x000fe40007ffe0ff */
[----:B------:R-:W-:-:S02]  /*12f0*/  LEA.HI R23, R22, R44, RZ, 0x7 ;  /* 0x0000002c16177211 */ /* 0x000fc400078f38ff */
[----:B------:R-:W-:Y:S02]  /*1300*/  IADD3 R42, R42, -R5, RZ ;  /* 0x800000052a2a7210 */ /* 0x000fe40007ffe0ff */
[--C-:B------:R-:W-:Y:S02]  /*1310*/  LOP3.LUT R46, R31, 0x58, R9.reuse, 0xfe, !PT ;  /* 0x000000581f2e7812 */ /* 0x100fe400078efe09 */
[----:B------:R-:W-:Y:S02]  /*1320*/  LEA.HI R5, R22, R48, RZ, 0x7 ;  /* 0x0000003016057211 */ /* 0x000fe400078f38ff */
[----:B------:R-:W-:Y:S02]  /*1330*/  IADD3 R40, R27, -R2, RZ ;  /* 0x800000021b287210 */ /* 0x000fe40007ffe0ff */
[----:B------:R-:W-:Y:S02]  /*1340*/  LOP3.LUT R27, R31, 0x60, R9, 0xfe, !PT ;  /* 0x000000601f1b7812 */ /* 0x000fe400078efe09 */
[----:B------:R-:W-:-:S02]  /*1350*/  LOP3.LUT R23, R23, 0xffffff80, RZ, 0xc0, !PT ;  /* 0xffffff8017177812 */ /* 0x000fc400078ec0ff */
[C---:B------:R-:W-:Y:S02]  /*1360*/  LEA.HI R25, R22.reuse, R46, RZ, 0x7 ;  /* 0x0000002e16197211 */ /* 0x040fe400078f38ff */
[--C-:B------:R-:W-:Y:S02]  /*1370*/  LOP3.LUT R50, R31, 0x70, R9.reuse, 0xfe, !PT ;  /* 0x000000701f327812 */ /* 0x100fe400078efe09 */
[----:B------:R-:W-:Y:S02]  /*1380*/  LOP3.LUT R5, R5, 0xffffff80, RZ, 0xc0, !PT ;  /* 0xffffff8005057812 */ /* 0x000fe400078ec0ff */
[----:B------:R-:W-:Y:S02]  /*1390*/  LOP3.LUT R52, R31, 0x78, R9, 0xfe, !PT ;  /* 0x000000781f347812 */ /* 0x000fe400078efe09 */
[----:B------:R-:W-:Y:S02]  /*13a0*/  LEA.HI R2, R22, R27, RZ, 0x7 ;  /* 0x0000001b16027211 */ /* 0x000fe400078f38ff */
[----:B------:R-:W-:-:S02]  /*13b0*/  IADD3 R44, R44, -R23, RZ ;  /* 0x800000172c2c7210 */ /* 0x000fc40007ffe0ff */
[----:B------:R-:W-:Y:S02]  /*13c0*/  @!P6 IADD3 R4, R4, -R54, RZ ;  /* 0x800000360404e210 */ /* 0x000fe40007ffe0ff */
[----:B------:R-:W-:Y:S02]  /*13d0*/  LOP3.LUT R25, R25, 0xffffff80, RZ, 0xc0, !PT ;  /* 0xffffff8019197812 */ /* 0x000fe400078ec0ff */
[----:B------:R-:W-:Y:S02]  /*13e0*/  LEA.HI R23, R22, R50, RZ, 0x7 ;  /* 0x0000003216177211 */ /* 0x000fe400078f38ff */
[----:B------:R-:W-:Y:S02]  /*13f0*/  IADD3 R48, R48, -R5, RZ ;  /* 0x8000000530307210 */ /* 0x000fe40007ffe0ff */
[----:B------:R-:W-:Y:S02]  /*1400*/  LEA.HI R22, R22, R52, RZ, 0x7 ;  /* 0x0000003416167211 */ /* 0x000fe400078f38ff */
[----:B------:R-:W-:-:S02]  /*1410*/  ISETP.NE.AND P6, PT, R0, RZ, PT ;  /* 0x000000ff0000720c */ /* 0x000fc40003fc5270 */
[----:B------:R-:W-:Y:S02]  /*1420*/  LOP3.LUT R5, RZ, R0, RZ, 0x33, !PT ;  /* 0x00000000ff057212 */ /* 0x000fe400078e33ff */
[----:B------:R-:W-:Y:S02]  /*1430*/  @!P1 IADD3 R19, -R19, RZ, RZ ;  /* 0x000000ff13139210 */ /* 0x000fe40007ffe1ff */
[----:B------:R-:W-:Y:S02]  /*1440*/  LOP3.LUT R2, R2, 0xffffff80, RZ, 0xc0, !PT ;  /* 0xffffff8002027812 */ /* 0x000fe400078ec0ff */
[----:B------:R-:W-:Y:S02]  /*1450*/  SHF.L.U32 R0, R3, 0x2, RZ ;  /* 0x0000000203007819 */ /* 0x000fe400000006ff */
[----:B------:R-:W-:Y:S02]  /*1460*/  @!P0 IADD3 R20, -R20, RZ, RZ ;  /* 0x000000ff14148210 */ /* 0x000fe40007ffe1ff */
[----:B------:R-:W-:-:S02]  /*1470*/  @!P5 IADD3 R4, -R4, RZ, RZ ;  /* 0x000000ff0404d210 */ /* 0x000fc40007ffe1ff */
[----:B------:R-:W-:Y:S02]  /*1480*/  IADD3 R46, R46, -R25, RZ ;  /* 0x800000192e2e7210 */ /* 0x000fe40007ffe0ff */
[----:B------:R-:W-:Y:S02]  /*1490*/  @!P2 IADD3 R17, -R17, RZ, RZ ;  /* 0x000000ff1111a210 */ /* 0x000fe40007ffe1ff */
[----:B------:R-:W-:Y:S02]  /*14a0*/  @!P3 IADD3 R18, -R18, RZ, RZ ;  /* 0x000000ff1212b210 */ /* 0x000fe40007ffe1ff */
[----:B------:R-:W-:Y:S02]  /*14b0*/  @!P4 IADD3 R21, -R21, RZ, RZ ;  /* 0x000000ff1515c210 */ /* 0x000fe40007ffe1ff */
[----:B------:R-:W-:Y:S02]  /*14c0*/  LOP3.LUT R25, R22, 0xffffff80, RZ, 0xc0, !PT ;  /* 0xffffff8016197812 */ /* 0x000fe400078ec0ff */
[----:B------:R-:W-:-:S02]  /*14d0*/  SEL R92, R5, R19, !P6 ;  /* 0x00000013055c7207 */ /* 0x000fc40007000000 */
[----:B------:R-:W-:Y:S02]  /*14e0*/  IADD3 R22, R27, -R2, RZ ;  /* 0x800000021b167210 */ /* 0x000fe40007ffe0ff */
[----:B------:R-:W-:Y:S02]  /*14f0*/  SEL R94, R5, R20, !P6 ;  /* 0x00000014055e7207 */ /* 0x000fe40007000000 */
[----:B------:R-:W-:Y:S02]  /*1500*/  LOP3.LUT R19, R0, 0x3c, RZ, 0xc0, !PT ;  /* 0x0000003c00137812 */ /* 0x000fe400078ec0ff */
[----:B------:R-:W-:Y:S02]  /*1510*/  LOP3.LUT R23, R23, 0xffffff80, RZ, 0xc0, !PT ;  /* 0xffffff8017177812 */ /* 0x000fe400078ec0ff */
[----:B------:R-:W-:Y:S01]  /*1520*/  SEL R20, R5, R4, !P6 ;  /* 0x0000000405147207 */ /* 0x000fe20007000000 */
[--C-:B------:R-:W-:Y:S01]  /*1530*/  IMAD R54, R24, 0xac, R19.reuse ;  /* 0x000000ac18367824 */ /* 0x100fe200078e0213 */
[----:B------:R-:W-:Y:S01]  /*1540*/  LOP3.LUT R2, R9, 0x8, RZ, 0xfc, !PT ;  /* 0x0000000809027812 */ /* 0x000fe200078efcff */
[--C-:B------:R-:W-:Y:S01]  /*1550*/  IMAD R56, R26, 0xac, R19.reuse ;  /* 0x000000ac1a387824 */ /* 0x100fe200078e0213 */
[C---:B------:R-:W-:Y:S01]  /*1560*/  SEL R68, R5.reuse, R6, !P6 ;  /* 0x0000000605447207 */ /* 0x040fe20007000000 */
        /* <DEDUP_REMOVED lines=23> */
[----:B------:R-:W-:Y:S01]  /*16e0*/  SEL R96, R5, R21, !P6 ;  /* 0x0000001505607207 */ /* 0x000fe20007000000 */
[--C-:B------:R-:W-:Y:S01]  /*16f0*/  IMAD R21, R38, 0xac, R19.reuse ;  /* 0x000000ac26157824 */ /* 0x100fe200078e0213 */
[C---:B------:R-:W-:Y:S01]  /*1700*/  LOP3.LUT R4, R9.reuse, 0x10, RZ, 0xfc, !PT ;  /* 0x0000001009047812 */ /* 0x040fe200078efcff */
[----:B------:R-:W-:Y:S01]  /*1710*/  IMAD R38, R84, 0xac, R19 ;  /* 0x000000ac54267824 */ /* 0x000fe200078e0213 */
[C---:B------:R-:W-:Y:S01]  /*1720*/  LOP3.LUT R5, R9.reuse, 0x18, RZ, 0xfc, !PT ;  /* 0x0000001809057812 */ /* 0x040fe200078efcff */
[----:B------:R-:W-:Y:S01]  /*1730*/  IMAD.WIDE R54, R54, R53, c[0x0][0x168] ;  /* 0x00005a0036367625 */ /* 0x000fe200078e0235 */
[----:B------:R-:W-:-:S02]  /*1740*/  LOP3.LUT R6, R9, 0x20, RZ, 0xfc, !PT ;  /* 0x0000002009067812 */ /* 0x000fc400078efcff */
[C---:B------:R-:W-:Y:S01]  /*1750*/  LOP3.LUT R7, R9.reuse, 0x28, RZ, 0xfc, !PT ;  /* 0x0000002809077812 */ /* 0x040fe200078efcff */
[-C--:B------:R-:W-:Y:S01]  /*1760*/  IMAD.WIDE R38, R38, R53.reuse, c[0x0][0x160] ;  /* 0x0000580026267625 */ /* 0x080fe200078e0235 */
[C---:B------:R-:W-:Y:S02]  /*1770*/  LOP3.LUT R8, R9.reuse, 0x30, RZ, 0xfc, !PT ;  /* 0x0000003009087812 */ /* 0x040fe400078efcff */
[C---:B------:R-:W-:Y:S01]  /*1780*/  LOP3.LUT R10, R9.reuse, 0x38, RZ, 0xfc, !PT ;  /* 0x00000038090a7812 */ /* 0x040fe200078efcff */
[-C--:B------:R-:W-:Y:S01]  /*1790*/  IMAD.WIDE R56, R56, R53.reuse, c[0x0][0x168] ;  /* 0x00005a0038387625 */ /* 0x080fe200078e0235 */
[C---:B------:R-:W-:Y:S02]  /*17a0*/  LOP3.LUT R11, R9.reuse, 0x40, RZ, 0xfc, !PT ;  /* 0x00000040090b7812 */ /* 0x040fe400078efcff */
        /* <DEDUP_REMOVED lines=11> */
[----:B------:R-:W-:-:S02]  /*1860*/  LEA R9, R9, R19, 0x6 ;  /* 0x0000001309097211 */ /* 0x000fc400078e30ff */
[----:B------:R-:W-:Y:S01]  /*1870*/  IADD3 R50, R50, -R23, RZ ;  /* 0x8000001732327210 */ /* 0x000fe20007ffe0ff */
[----:B------:R-:W-:Y:S01]  /*1880*/  IMAD.WIDE R66, R66, R53, c[0x0][0x168] ;  /* 0x00005a0042427625 */ /* 0x000fe200078e0235 */
[-C--:B------:R-:W-:Y:S02]  /*1890*/  LEA R2, R2, R19.reuse, 0x6 ;  /* 0x0000001302027211 */ /* 0x080fe400078e30ff */
[----:B------:R-:W-:Y:S02]  /*18a0*/  LEA R23, R4, R19, 0x6 ;  /* 0x0000001304177211 */ /* 0x000fe400078e30ff */
[----:B------:R-:W-:Y:S02]  /*18b0*/  IADD3 R52, R52, -R25, RZ ;  /* 0x8000001934347210 */ /* 0x000fe40007ffe0ff */
[-C--:B------:R-:W-:Y:S02]  /*18c0*/  LEA R5, R5, R19.reuse, 0x6 ;  /* 0x0000001305057211 */ /* 0x080fe400078e30ff */
[-C--:B------:R-:W-:Y:S01]  /*18d0*/  LEA R25, R6, R19.reuse, 0x6 ;  /* 0x0000001306197211 */ /* 0x080fe200078e30ff */
[--C-:B------:R-:W-:Y:S01]  /*18e0*/  IMAD R6, R50, 0xac, R19.reuse ;  /* 0x000000ac32067824 */ /* 0x100fe200078e0213 */
[----:B------:R-:W-:Y:S01]  /*18f0*/  SHF.L.U32 R98, R9, 0x2, RZ ;  /* 0x0000000209627819 */ /* 0x000fe200000006ff */
[--C-:B------:R-:W-:Y:S01]  /*1900*/  IMAD R50, R96, 0xac, R19.reuse ;  /* 0x000000ac60327824 */ /* 0x100fe200078e0213 */
[-C--:B------:R-:W-:Y:S01]  /*1910*/  LEA R7, R7, R19.reuse, 0x6 ;  /* 0x0000001307077211 */ /* 0x080fe200078e30ff */
[--C-:B------:R-:W-:Y:S01]  /*1920*/  IMAD R4, R52, 0xac, R19.reuse ;  /* 0x000000ac34047824 */ /* 0x100fe200078e0213 */
[----:B------:R-:W-:Y:S01]  /*1930*/  SHF.L.U32 R97, R2, 0x2, RZ ;  /* 0x0000000202617819 */ /* 0x000fe200000006ff */
[----:B------:R-:W-:Y:S01]  /*1940*/  STL [R1+0x1c4], R98 ;  /* 0x0001c46201007387 */ /* 0x000fe20000100800 */
[-C--:B------:R-:W-:Y:S01]  /*1950*/  LEA R27, R8, R19.reuse, 0x6 ;  /* 0x00000013081b7211 */ /* 0x080fe200078e30ff */
[--C-:B------:R-:W-:Y:S01]  /*1960*/  IMAD R8, R48, 0xac, R19.reuse ;  /* 0x000000ac30087824 */ /* 0x100fe200078e0213 */
[----:B------:R-:W-:Y:S01]  /*1970*/  SHF.L.U32 R95, R23, 0x2, RZ ;  /* 0x00000002175f7819 */ /* 0x000fe200000006ff */
[----:B------:R-:W-:Y:S01]  /*1980*/  STL [R1+0x1c0], R97 ;  /* 0x0001c06101007387 */ /* 0x000fe20000100800 */
[-C--:B------:R-:W-:Y:S01]  /*1990*/  LEA R29, R10, R19.reuse, 0x6 ;  /* 0x000000130a1d7211 */ /* 0x080fe200078e30ff */
[--C-:B------:R-:W-:Y:S01]  /*19a0*/  IMAD R10, R22, 0xac, R19.reuse ;  /* 0x000000ac160a7824 */ /* 0x100fe200078e0213 */
[----:B------:R-:W-:Y:S01]  /*19b0*/  SHF.L.U32 R93, R5, 0x2, RZ ;  /* 0x00000002055d7819 */ /* 0x000fe200000006ff */
[--C-:B------:R-:W-:Y:S01]  /*19c0*/  IMAD R22, R68, 0xac, R19.reuse ;  /* 0x000000ac44167824 */ /* 0x100fe200078e0213 */
[----:B------:R-:W-:Y:S01]  /*19d0*/  LEA R11, R11, R19, 0x6 ;  /* 0x000000130b0b7211 */ /* 0x000fe200078e30ff */
[----:B------:R-:W-:Y:S01]  /*19e0*/  STL [R1+0x1bc], R95 ;  /* 0x0001bc5f01007387 */ /* 0x000fe20000100800 */
[----:B------:R-:W-:Y:S01]  /*19f0*/  SHF.L.U32 R91, R25, 0x2, RZ ;  /* 0x00000002195b7819 */ /* 0x000fe200000006ff */
[----:B------:R-:W-:Y:S01]  /*1a00*/  IMAD.WIDE R22, R22, R53, c[0x0][0x160] ;  /* 0x0000580016167625 */ /* 0x000fe200078e0235 */
        /* <DEDUP_REMOVED lines=12> */
[-C--:B------:R-:W-:Y:S01]  /*1ad0*/  LEA R15, R15, R19.reuse, 0x6 ;  /* 0x000000130f0f7211 */ /* 0x080fe200078e30ff */
[----:B------:R-:W-:Y:S01]  /*1ae0*/  STL [R1+0x1ac], R87 ;  /* 0x0001ac5701007387 */ /* 0x000fe20000100800 */
[----:B------:R-:W-:Y:S01]  /*1af0*/  SHF.L.U32 R83, R11, 0x2, RZ ;  /* 0x000000020b537819 */ /* 0x000fe200000006ff */
[--C-:B------:R-:W-:Y:S01]  /*1b00*/  IMAD R14, R44, 0xac, R19.reuse ;  /* 0x000000ac2c0e7824 */ /* 0x100fe200078e0213 */
        /* <DEDUP_REMOVED lines=11> */
[-C--:B------:R-:W-:Y:S01]  /*1bc0*/  IMAD.WIDE R32, R32, R53.reuse, c[0x0][0x160] ;  /* 0x0000580020207625 */ /* 0x080fe200078e0235 */
[----:B------:R-:W-:Y:S01]  /*1bd0*/  SHF.L.U32 R75, R15, 0x2, RZ ;  /* 0x000000020f4b7819 */ /* 0x000fe200000006ff */
[----:B------:R-:W-:Y:S01]  /*1be0*/  STL [R1+0x19c], R79 ;  /* 0x00019c4f01007387 */ /* 0x000fe20000100800 */
[----:B------:R-:W-:Y:S01]  /*1bf0*/  SHF.L.U32 R73, R35, 0x2, RZ ;  /* 0x0000000223497819 */ /* 0x000fe200000006ff */
[-C--:B------:R-:W-:Y:S01]  /*1c00*/  IMAD.WIDE R34, R34, R53.reuse, c[0x0][0x160] ;  /* 0x0000580022227625 */ /* 0x080fe200078e0235 */
[----:B------:R-:W-:Y:S01]  /*1c10*/  SHF.L.U32 R71, R17, 0x2, RZ ;  /* 0x0000000211477819 */ /* 0x000fe200000006ff */
[----:B------:R-:W-:Y:S01]  /*1c20*/  STL [R1+0x198], R77 ;  /* 0x0001984d01007387 */ /* 0x000fe20000100800 */
[----:B------:R-:W-:Y:S01]  /*1c30*/  SHF.L.U32 R69, R37, 0x2, RZ ;  /* 0x0000000225457819 */ /* 0x000fe200000006ff */
[----:B------:R-:W-:Y:S01]  /*1c40*/  IMAD.WIDE R36, R36, R53, c[0x0][0x160] ;  /* 0x0000580024247625 */ /* 0x000fe200078e0235 */
[----:B------:R-:W-:Y:S01]  /*1c50*/  IADD3 R0, P1, R22, 0x200, RZ ;  /* 0x0000020016007810 */ /* 0x000fe20007f3e0ff */
[----:B------:R-:W-:Y:S01]  /*1c60*/  STL [R1+0x194], R75 ;  /* 0x0001944b01007387 */ /* 0x000fe20000100800 */
[----:B------:R-:W-:Y:S01]  /*1c70*/  IADD3 R2, P0, R24, 0x200, RZ ;  /* 0x0000020018027810 */ /* 0x000fe20007f1e0ff */
[--C-:B------:R-:W-:Y:S01]  /*1c80*/  IMAD R18, R40, 0xac, R19.reuse ;  /* 0x000000ac28127824 */ /* 0x100fe200078e0213 */
[----:B------:R-:W-:Y:S01]  /*1c90*/  SHF.L.U32 R3, R3, 0x3, RZ ;  /* 0x0000000303037819 */ /* 0x000fe200000006ff */
[----:B------:R-:W-:Y:S01]  /*1ca0*/  STL [R1+0x190], R73 ;  /* 0x0001904901007387 */ /* 0x000fe20000100800 */
[----:B------:R-:W-:-:S02]  /*1cb0*/  IMAD R40, R86, 0xac, R19 ;  /* 0x000000ac56287824 */ /* 0x000fc400078e0213 */
[----:B------:R-:W-:Y:S01]  /*1cc0*/  IMAD R42, R88, 0xac, R19 ;  /* 0x000000ac582a7824 */ /* 0x000fe200078e0213 */
[----:B------:R-:W-:Y:S01]  /*1cd0*/  STL [R1+0x18c], R71 ;  /* 0x00018c4701007387 */ /* 0x000fe20000100800 */
[----:B------:R-:W-:-:S03]  /*1ce0*/  IMAD.WIDE R40, R40, R53, c[0x0][0x160] ;  /* 0x0000580028287625 */ /* 0x000fc600078e0235 */
[----:B------:R-:W-:Y:S01]  /*1cf0*/  STL [R1+0x188], R69 ;  /* 0x0001884501007387 */ /* 0x000fe20000100800 */
[----:B------:R-:W-:-:S03]  /*1d00*/  IMAD.WIDE R42, R42, R53, c[0x0][0x160] ;  /* 0x000058002a2a7625 */ /* 0x000fc600078e0235 */
[----:B------:R1:W-:Y:S01]  /*1d10*/  STL [R1+0x1d0], R0 ;  /* 0x0001d00001007387 */ /* 0x0003e20000100800 */
[--C-:B------:R-:W-:Y:S02]  /*1d20*/  IMAD R44, R90, 0xac, R19.reuse ;  /* 0x000000ac5a2c7824 */ /* 0x100fe400078e0213 */
[----:B------:R-:W-:Y:S01]  /*1d30*/  IMAD R12, R46, 0xac, R19 ;  /* 0x000000ac2e0c7824 */ /* 0x000fe200078e0213 */
[----:B------:R2:W-:Y:S01]  /*1d40*/  STL [R1+0x1d8], R2 ;  /* 0x0001d80201007387 */ /* 0x0005e20000100800 */
[----:B------:R-:W-:-:S03]  /*1d50*/  IMAD.WIDE R44, R44, R53, c[0x0][0x160] ;  /* 0x000058002c2c7625 */ /* 0x000fc600078e0235 */
[----:B------:R3:W-:Y:S01]  /*1d60*/  LDGSTS.E.BYPASS.128 [R98], [R22.64] ;  /* 0x0000000016627fae */ /* 0x0007e2000b901c48 */
[--C-:B------:R-:W-:Y:S01]  /*1d70*/  IMAD R46, R92, 0xac, R19.reuse ;  /* 0x000000ac5c2e7824 */ /* 0x100fe200078e0213 */
[----:B-1----:R-:W-:Y:S01]  /*1d80*/  IADD3.X R0, RZ, R23, RZ, P1, !PT ;  /* 0x00000017ff007210 */ /* 0x002fe20000ffe4ff */
[----:B------:R-:W-:Y:S01]  /*1d90*/  IMAD R48, R94, 0xac, R19 ;  /* 0x000000ac5e307824 */ /* 0x000fe200078e0213 */
[----:B------:R3:W-:Y:S01]  /*1da0*/  LDGSTS.E.BYPASS.128 [R97], [R24.64] ;  /* 0x0000000018617fae */ /* 0x0007e2000b901c48 */
[-C--:B------:R-:W-:Y:S01]  /*1db0*/  IMAD.WIDE R46, R46, R53.reuse, c[0x0][0x160] ;  /* 0x000058002e2e7625 */ /* 0x080fe200078e0235 */
[----:B--2---:R-:W-:Y:S02]  /*1dc0*/  IADD3 R2, P1, R26, 0x200, RZ ;  /* 0x000002001a027810 */ /* 0x004fe40007f3e0ff */
[----:B------:R1:W-:Y:S01]  /*1dd0*/  STL [R1+0x1cc], R0 ;  /* 0x0001cc0001007387 */ /* 0x0003e20000100800 */
[----:B------:R-:W-:-:S03]  /*1de0*/  IMAD.WIDE R48, R48, R53, c[0x0][0x160] ;  /* 0x0000580030307625 */ /* 0x000fc600078e0235 */
[----:B------:R2:W-:Y:S01]  /*1df0*/  STL [R1+0x1e0], R2 ;  /* 0x0001e00201007387 */ /* 0x0005e20000100800 */
[----:B------:R-:W-:-:S03]  /*1e00*/  IMAD.WIDE R50, R50, R53, c[0x0][0x160] ;  /* 0x0000580032327625 */ /* 0x000fc600078e0235 */
[----:B------:R3:W-:Y:S01]  /*1e10*/  LDGSTS.E.BYPASS.128 [R95], [R26.64] ;  /* 0x000000001a5f7fae */ /* 0x0007e2000b901c48 */
[----:B------:R-:W-:Y:S01]  /*1e20*/  IMAD R52, R20, 0xac, R19 ;  /* 0x000000ac14347824 */ /* 0x000fe200078e0213 */
[----:B-1----:R-:W-:Y:S01]  /*1e30*/  IADD3.X R0, RZ, R25, RZ, P0, !PT ;  /* 0x00000019ff007210 */ /* 0x002fe200007fe4ff */
[-C--:B------:R-:W-:Y:S01]  /*1e40*/  IMAD.WIDE R20, R21, R53.reuse, c[0x0][0x168] ;  /* 0x00005a0015147625 */ /* 0x080fe200078e0235 */
[----:B------:R3:W-:Y:S01]  /*1e50*/  LDGSTS.E.BYPASS.128 [R93], [R28.64] ;  /* 0x000000001c5d7fae */ /* 0x0007e2000b901c48 */
[----:B--2---:R-:W-:Y:S02]  /*1e60*/  IADD3 R2, P0, R28, 0x200, RZ ;  /* 0x000002001c027810 */ /* 0x004fe40007f1e0ff */
[-C--:B------:R-:W-:Y:S01]  /*1e70*/  IMAD.WIDE R18, R18, R53.reuse, c[0x0][0x168] ;  /* 0x00005a0012127625 */ /* 0x080fe200078e0235 */
[----:B------:R1:W-:Y:S03]  /*1e80*/  STL [R1+0x1d4], R0 ;  /* 0x0001d40001007387 */ /* 0x0003e60000100800 */
[-C--:B------:R-:W-:Y:S01]  /*1e90*/  IMAD.WIDE R16, R16, R53.reuse, c[0x0][0x168] ;  /* 0x00005a0010107625 */ /* 0x080fe200078e0235 */
[----:B------:R2:W-:Y:S03]  /*1ea0*/  STL [R1+0x1e8], R2 ;  /* 0x0001e80201007387 */ /* 0x0005e60000100800 */
[----:B------:R-:W-:Y:S01]  /*1eb0*/  IMAD.WIDE R14, R14, R53, c[0x0][0x168] ;  /* 0x00005a000e0e7625 */ /* 0x000fe200078e0235 */
[----:B------:R3:W-:Y:S01]  /*1ec0*/  LDGSTS.E.BYPASS.128 [R91], [R30.64] ;  /* 0x000000001e5b7fae */ /* 0x0007e2000b901c48 */
[----:B-1----:R-:W-:-:S02]  /*1ed0*/  IADD3.X R0, RZ, R27, RZ, P1, !PT ;  /* 0x0000001bff007210 */ /* 0x002fc40000ffe4ff */
        /* <DEDUP_REMOVED lines=13> */
[----:B------:R-:W-:Y:S01]  /*1fb0*/  IMAD.WIDE R52, R52, R53, c[0x0][0x160] ;  /* 0x0000580034347625 */ /* 0x000fe200078e0235 */
[----:B------:R2:W-:Y:S04]  /*1fc0*/  STL [R1+0x1e4], R0 ;  /* 0x0001e40001007387 */ /* 0x0005e80000100800 */
[----:B------:R4:W-:Y:S04]  /*1fd0*/  STL [R1+0x1f8], R2 ;  /* 0x0001f80201007387 */ /* 0x0009e80000100800 */
[----:B------:R5:W-:Y:S01]  /*1fe0*/  LDGSTS.E.BYPASS.128 [R83], [R38.64] ;  /* 0x0000000026537fae */ /* 0x000be2000b901c48 */
[----:B--2---:R-:W-:-:S03]  /*1ff0*/  IADD3.X R0, RZ, R31, RZ, P1, !PT ;  /* 0x0000001fff007210 */ /* 0x004fc60000ffe4ff */
[----:B------:R2:W-:Y:S01]  /*2000*/  LDGSTS.E.BYPASS.128 [R81], [R40.64] ;  /* 0x0000000028517fae */ /* 0x0005e2000b901c48 */
[----:B----4-:R-:W-:-:S03]  /*2010*/  IADD3 R2, P1, R34, 0x200, RZ ;  /* 0x0000020022027810 */ /* 0x010fc60007f3e0ff */
[----:B------:R4:W-:Y:S04]  /*2020*/  STL [R1+0x1ec], R0 ;  /* 0x0001ec0001007387 */ /* 0x0009e80000100800 */
[----:B------:R1:W-:Y:S04]  /*2030*/  STL [R1+0x200], R2 ;  /* 0x0002000201007387 */ /* 0x0003e80000100800 */
[----:B------:R2:W-:Y:S01]  /*2040*/  LDGSTS.E.BYPASS.128 [R79], [R42.64] ;  /* 0x000000002a4f7fae */ /* 0x0005e2000b901c48 */
[----:B----4-:R-:W-:-:S03]  /*2050*/  IADD3.X R0, RZ, R33, RZ, P0, !PT ;  /* 0x00000021ff007210 */ /* 0x010fc600007fe4ff */
[----:B------:R4:W-:Y:S01]  /*2060*/  LDGSTS.E.BYPASS.128 [R77], [R44.64] ;  /* 0x000000002c4d7fae */ /* 0x0009e2000b901c48 */
[----:B-1----:R-:W-:-:S03]  /*2070*/  IADD3 R2, P0, R36, 0x200, RZ ;  /* 0x0000020024027810 */ /* 0x002fc60007f1e0ff */
[----:B------:R1:W-:Y:S04]  /*2080*/  STL [R1+0x1f4], R0 ;  /* 0x0001f40001007387 */ /* 0x0003e80000100800 */
[----:B------:R2:W-:Y:S04]  /*2090*/  STL [R1+0x208], R2 ;  /* 0x0002080201007387 */ /* 0x0005e80000100800 */
[----:B------:R3:W-:Y:S01]  /*20a0*/  LDGSTS.E.BYPASS.128 [R75], [R46.64] ;  /* 0x000000002e4b7fae */ /* 0x0007e2000b901c48 */
[----:B-1----:R-:W-:-:S03]  /*20b0*/  IADD3.X R0, RZ, R35, RZ, P1, !PT ;  /* 0x00000023ff007210 */ /* 0x002fc60000ffe4ff */
[----:B------:R1:W-:Y:S01]  /*20c0*/  LDGSTS.E.BYPASS.128 [R73], [R48.64] ;  /* 0x0000000030497fae */ /* 0x0003e2000b901c48 */
[----:B--2---:R-:W-:-:S03]  /*20d0*/  IADD3 R2, P1, R38, 0x200, RZ ;  /* 0x0000020026027810 */ /* 0x004fc60007f3e0ff */
[----:B------:R2:W-:Y:S04]  /*20e0*/  STL [R1+0x1fc], R0 ;  /* 0x0001fc0001007387 */ /* 0x0005e80000100800 */
[----:B------:R1:W-:Y:S04]  /*20f0*/  STL [R1+0x210], R2 ;  /* 0x0002100201007387 */ /* 0x0003e80000100800 */
[----:B------:R3:W-:Y:S01]  /*2100*/  LDGSTS.E.BYPASS.128 [R71], [R50.64] ;  /* 0x0000000032477fae */ /* 0x0007e2000b901c48 */
[----:B--2---:R-:W-:-:S03]  /*2110*/  IADD3.X R0, RZ, R37, RZ, P0, !PT ;  /* 0x00000025ff007210 */ /* 0x004fc600007fe4ff */
[----:B------:R2:W-:Y:S01]  /*2120*/  LDGSTS.E.BYPASS.128 [R69], [R52.64] ;  /* 0x0000000034457fae */ /* 0x0005e2000b901c48 */
[----:B-1----:R-:W-:-:S03]  /*2130*/  IADD3 R2, P0, R40, 0x200, RZ ;  /* 0x0000020028027810 */ /* 0x002fc60007f1e0ff */
[----:B------:R1:W-:Y:S04]  /*2140*/  STL [R1+0x204], R0 ;  /* 0x0002040001007387 */ /* 0x0003e80000100800 */
[----:B------:R2:W-:Y:S04]  /*2150*/  STL [R1+0x218], R2 ;  /* 0x0002180201007387 */ /* 0x0005e80000100800 */
[----:B------:R-:W0:Y:S01]  /*2160*/  LDGDEPBAR ;  /* 0x00000000000079af */ /* 0x000e220000000000 */
[----:B-1----:R-:W-:-:S03]  /*2170*/  IADD3.X R0, RZ, R39, RZ, P1, !PT ;  /* 0x00000027ff007210 */ /* 0x002fc60000ffe4ff */
[----:B------:R1:W-:Y:S01]  /*2180*/  LDGSTS.E.BYPASS.128 [R98+0x10000], [R54.64] ;  /* 0x1000000036627fae */ /* 0x0003e2000b901c48 */
[----:B--2---:R-:W-:-:S03]  /*2190*/  IADD3 R2, P1, R42, 0x200, RZ ;  /* 0x000002002a027810 */ /* 0x004fc60007f3e0ff */
[----:B------:R2:W-:Y:S04]  /*21a0*/  STL [R1+0x20c], R0 ;  /* 0x00020c0001007387 */ /* 0x0005e80000100800 */
[----:B------:R1:W-:Y:S04]  /*21b0*/  STL [R1+0x220], R2 ;  /* 0x0002200201007387 */ /* 0x0003e80000100800 */
[----:B------:R3:W-:Y:S01]  /*21c0*/  LDGSTS.E.BYPASS.128 [R97+0x10000], [R56.64] ;  /* 0x1000000038617fae */ /* 0x0007e2000b901c48 */
[----:B--2---:R-:W-:-:S03]  /*21d0*/  IADD3.X R0, RZ, R41, RZ, P0, !PT ;  /* 0x00000029ff007210 */ /* 0x004fc600007fe4ff */
[----:B------:R2:W-:Y:S01]  /*21e0*/  LDGSTS.E.BYPASS.128 [R95+0x10000], [R58.64] ;  /* 0x100000003a5f7fae */ /* 0x0005e2000b901c48 */
[----:B-1----:R-:W-:-:S03]  /*21f0*/  IADD3 R2, P0, R44, 0x200, RZ ;  /* 0x000002002c027810 */ /* 0x002fc60007f1e0ff */
[----:B------:R1:W-:Y:S04]  /*2200*/  STL [R1+0x214], R0 ;  /* 0x0002140001007387 */ /* 0x0003e80000100800 */
[----:B------:R2:W-:Y:S04]  /*2210*/  STL [R1+0x228], R2 ;  /* 0x0002280201007387 */ /* 0x0005e80000100800 */
[----:B------:R3:W-:Y:S01]  /*2220*/  LDGSTS.E.BYPASS.128 [R93+0x10000], [R60.64] ;  /* 0x100000003c5d7fae */ /* 0x0007e2000b901c48 */
        /* <DEDUP_REMOVED lines=34> */
[----:B------:R-:W-:Y:S04]  /*2450*/  STL [R1+0x258], R2 ;  /* 0x0002580201007387 */ /* 0x000fe80000100800 */
[----:B------:R2:W-:Y:S01]  /*2460*/  LDGSTS.E.BYPASS.128 [R69+0x10000], [R4.64] ;  /* 0x1000000004457fae */ /* 0x0005e2000b901c48 */
[----:B-1----:R-:W-:-:S03]  /*2470*/  IADD3.X R0, RZ, R55, RZ, P1, !PT ;  /* 0x00000037ff007210 */ /* 0x002fc60000ffe4ff */
[----:B------:R-:W0:Y:S04]  /*2480*/  LDGDEPBAR ;  /* 0x00000000000079af */ /* 0x000e280000000000 */
[----:B------:R-:W-:Y:S06]  /*2490*/  BAR.SYNC 0x0 ;  /* 0x0000000000007b1d */ /* 0x000fec0000000000 */
[----:B------:R1:W-:Y:S01]  /*24a0*/  STL [R1+0x24c], R0 ;  /* 0x00024c0001007387 */ /* 0x0003e20000100800 */
[----:B------:R-:W-:-:S03]  /*24b0*/  IADD3 R2, P1, R58, 0x200, RZ ;  /* 0x000002003a027810 */ /* 0x000fc60007f3e0ff */
[----:B------:R-:W-:Y:S01]  /*24c0*/  @!PT LDS RZ, [RZ] ;  /* 0x00000000fffff984 */ /* 0x000fe20000000800 */
[----:B------:R-:W-:Y:S01]  /*24d0*/  @!PT LDS RZ, [RZ] ;  /* 0x00000000fffff984 */ /* 0x000fe20000000800 */
[----:B------:R-:W-:Y:S01]  /*24e0*/  @!PT LDS RZ, [RZ] ;  /* 0x00000000fffff984 */ /* 0x000fe20000000800 */
[----:B------:R2:W-:Y:S04]  /*24f0*/  LDGSTS.E.BYPASS.128 [R98+0x8000], [R22.64+0x100] ;  /* 0x0800010016627fae */ /* 0x0005e8000b901c48 */
[----:B------:R2:W-:Y:S01]  /*2500*/  STL [R1+0x260], R2 ;  /* 0x0002600201007387 */ /* 0x0005e20000100800 */
[----:B-1----:R-:W-:-:S03]  /*2510*/  IADD3.X R0, RZ, R57, RZ, P0, !PT ;  /* 0x00000039ff007210 */ /* 0x002fc600007fe4ff */
[----:B------:R1:W-:Y:S04]  /*2520*/  LDGSTS.E.BYPASS.128 [R97+0x8000], [R24.64+0x100] ;  /* 0x0800010018617fae */ /* 0x0003e8000b901c48 */
[----:B------:R1:W-:Y:S01]  /*2530*/  STL [R1+0x254], R0 ;  /* 0x0002540001007387 */ /* 0x0003e20000100800 */
[----:B--2---:R-:W-:-:S03]  /*2540*/  IADD3 R2, P0, R60, 0x200, RZ ;  /* 0x000002003c027810 */ /* 0x004fc60007f1e0ff */
        /* <DEDUP_REMOVED lines=20> */
[----:B-1----:R-:W-:Y:S01]  /*2690*/  CS2R R36, SRZ ;  /* 0x0000000000247805 */ /* 0x002fe2000001ff00 */
[----:B---3--:R-:W-:Y:S02]  /*26a0*/  IADD3.X R0, RZ, R65, RZ, P0, !PT ;  /* 0x00000041ff007210 */ /* 0x008fe400007fe4ff */
[----:B------:R1:W-:Y:S04]  /*26b0*/  LDGSTS.E.BYPASS.128 [R81+0x8000], [R40.64+0x100] ;  /* 0x0800010028517fae */ /* 0x0003e8000b901c48 */
[----:B------:R3:W-:Y:S01]  /*26c0*/  STL [R1+0x274], R0 ;  /* 0x0002740001007387 */ /* 0x0007e20000100800 */
[----:B-----5:R-:W-:Y:S01]  /*26d0*/  CS2R R38, SRZ ;  /* 0x0000000000267805 */ /* 0x020fe2000001ff00 */
[----:B--2---:R-:W-:-:S02]  /*26e0*/  IADD3 R2, P0, R20, 0x200, RZ ;  /* 0x0000020014027810 */ /* 0x004fc40007f1e0ff */
[----:B------:R2:W-:Y:S04]  /*26f0*/  LDGSTS.E.BYPASS.128 [R79+0x8000], [R42.64+0x100] ;  /* 0x080001002a4f7fae */ /* 0x0005e8000b901c48 */
[----:B------:R5:W-:Y:S01]  /*2700*/  STL [R1+0x288], R2 ;  /* 0x0002880201007387 */ /* 0x000be20000100800 */
[----:B-1----:R-:W-:Y:S01]  /*2710*/  CS2R R40, SRZ ;  /* 0x0000000000287805 */ /* 0x002fe2000001ff00 */
[----:B---3--:R-:W-:Y:S02]  /*2720*/  IADD3.X R0, RZ, R67, RZ, P1, !PT ;  /* 0x00000043ff007210 */ /* 0x008fe40000ffe4ff */
[----:B------:R4:W-:Y:S04]  /*2730*/  LDGSTS.E.BYPASS.128 [R77+0x8000], [R44.64+0x100] ;  /* 0x080001002c4d7fae */ /* 0x0009e8000b901c48 */
[----:B------:R1:W-:Y:S01]  /*2740*/  STL [R1+0x27c], R0 ;  /* 0x00027c0001007387 */ /* 0x0003e20000100800 */
[----:B--2---:R-:W-:Y:S01]  /*2750*/  CS2R R42, SRZ ;  /* 0x00000000002a7805 */ /* 0x004fe2000001ff00 */
[----:B-----5:R-:W-:-:S02]  /*2760*/  IADD3 R2, P1, R18, 0x200, RZ ;  /* 0x0000020012027810 */ /* 0x020fc40007f3e0ff */
[----:B------:R2:W-:Y:S04]  /*2770*/  LDGSTS.E.BYPASS.128 [R75+0x8000], [R46.64+0x100] ;  /* 0x080001002e4b7fae */ /* 0x0005e8000b901c48 */
[----:B------:R3:W-:Y:S01]  /*2780*/  STL [R1+0x290], R2 ;  /* 0x0002900201007387 */ /* 0x0007e20000100800 */
[----:B----4-:R-:W-:Y:S01]  /*2790*/  CS2R R44, SRZ ;  /* 0x00000000002c7805 */ /* 0x010fe2000001ff00 */
[----:B-1----:R-:W-:Y:S02]  /*27a0*/  IADD3.X R0, RZ, R21, RZ, P0, !PT ;  /* 0x00000015ff007210 */ /* 0x002fe400007fe4ff */
[----:B------:R1:W-:Y:S04]  /*27b0*/  LDGSTS.E.BYPASS.128 [R73+0x8000], [R48.64+0x100] ;  /* 0x0800010030497fae */ /* 0x0003e8000b901c48 */
[----:B------:R4:W-:Y:S01]  /*27c0*/  STL [R1+0x284], R0 ;  /* 0x0002840001007387 */ /* 0x0009e20000100800 */
[----:B--2---:R-:W-:Y:S01]  /*27d0*/  CS2R R46, SRZ ;  /* 0x00000000002e7805 */ /* 0x004fe2000001ff00 */
[----:B---3--:R-:W-:-:S02]  /*27e0*/  IADD3 R2, P0, R16, 0x200, RZ ;  /* 0x0000020010027810 */ /* 0x008fc40007f1e0ff */
[----:B------:R2:W-:Y:S04]  /*27f0*/  LDGSTS.E.BYPASS.128 [R71+0x8000], [R50.64+0x100] ;  /* 0x0800010032477fae */ /* 0x0005e8000b901c48 */
[----:B------:R3:W-:Y:S01]  /*2800*/  STL [R1+0x298], R2 ;  /* 0x0002980201007387 */ /* 0x0007e20000100800 */
[----:B-1----:R-:W-:Y:S01]  /*2810*/  CS2R R48, SRZ ;  /* 0x0000000000307805 */ /* 0x002fe2000001ff00 */
[----:B----4-:R-:W-:Y:S02]  /*2820*/  IADD3.X R0, RZ, R19, RZ, P1, !PT ;  /* 0x00000013ff007210 */ /* 0x010fe40000ffe4ff */
[----:B------:R1:W-:Y:S04]  /*2830*/  LDGSTS.E.BYPASS.128 [R69+0x8000], [R52.64+0x100] ;  /* 0x0800010034457fae */ /* 0x0003e8000b901c48 */
[----:B------:R4:W-:Y:S01]  /*2840*/  STL [R1+0x28c], R0 ;  /* 0x00028c0001007387 */ /* 0x0009e20000100800 */
[----:B--2---:R-:W-:Y:S01]  /*2850*/  CS2R R50, SRZ ;  /* 0x0000000000327805 */ /* 0x004fe2000001ff00 */
[----:B---3--:R-:W-:-:S02]  /*2860*/  IADD3 R2, P1, R14, 0x200, RZ ;  /* 0x000002000e027810 */ /* 0x008fc40007f3e0ff */
[----:B------:R-:W0:Y:S04]  /*2870*/  LDGDEPBAR ;  /* 0x00000000000079af */ /* 0x000e280000000000 */
[----:B------:R2:W-:Y:S01]  /*2880*/  STL [R1+0x2a0], R2 ;  /* 0x0002a00201007387 */ /* 0x0005e20000100800 */
[----:B-1----:R-:W-:Y:S01]  /*2890*/  CS2R R52, SRZ ;  /* 0x0000000000347805 */ /* 0x002fe2000001ff00 */
[----:B----4-:R-:W-:Y:S02]  /*28a0*/  IADD3.X R0, RZ, R17, RZ, P0, !PT ;  /* 0x00000011ff007210 */ /* 0x010fe400007fe4ff */
        /* <DEDUP_REMOVED lines=9> */
[----:B--2---:R-:W-:Y:S01]  /*2940*/  CS2R R56, SRZ ;  /* 0x0000000000387805 */ /* 0x004fe2000001ff00 */
[----:B----4-:R-:W-:-:S02]  /*2950*/  IADD3 R2, P1, R10, 0x200, RZ ;  /* 0x000002000a027810 */ /* 0x010fc40007f3e0ff */
        /* <DEDUP_REMOVED lines=22> */
[----:B----4-:R-:W-:-:S03]  /*2ac0*/  IADD3 R2, P0, R4, 0x200, RZ ;  /* 0x0000020004027810 */ /* 0x010fc60007f1e0ff */
[----:B------:R4:W-:Y:S04]  /*2ad0*/  LDGSTS.E.BYPASS.128 [R81+0x18000], [R16.64+0x100] ;  /* 0x1800010010517fae */ /* 0x0009e8000b901c48 */
[----:B------:R5:W-:Y:S01]  /*2ae0*/  STL [R1+0x2c8], R2 ;  /* 0x0002c80201007387 */ /* 0x000be20000100800 */
[----:B-1----:R-:W-:Y:S01]  /*2af0*/  CS2R R82, SRZ ;  /* 0x0000000000527805 */ /* 0x002fe2000001ff00 */
[----:B---3--:R-:W-:Y:S02]  /*2b00*/  IADD3.X R0, RZ, R7, RZ, P1, !PT ;  /* 0x00000007ff007210 */ /* 0x008fe40000ffe4ff */
[----:B------:R1:W-:Y:S04]  /*2b10*/  LDGSTS.E.BYPASS.128 [R79+0x18000], [R14.64+0x100] ;  /* 0x180001000e4f7fae */ /* 0x0003e8000b901c48 */
[----:B------:R3:W-:Y:S01]  /*2b20*/  STL [R1+0x2bc], R0 ;  /* 0x0002bc0001007387 */ /* 0x0007e20000100800 */
[----:B----4-:R-:W-:Y:S01]  /*2b30*/  CS2R R80, SRZ ;  /* 0x0000000000507805 */ /* 0x010fe2000001ff00 */
[----:B-----5:R-:W-:-:S02]  /*2b40*/  MOV R2, 0x1 ;  /* 0x0000000100027802 */ /* 0x020fc40000000f00 */
[----:B------:R4:W-:Y:S04]  /*2b50*/  LDGSTS.E.BYPASS.128 [R77+0x18000], [R12.64+0x100] ;  /* 0x180001000c4d7fae */ /* 0x0009e8000b901c48 */
[----:B------:R5:W-:Y:S01]  /*2b60*/  LDGSTS.E.BYPASS.128 [R75+0x18000], [R10.64+0x100] ;  /* 0x180001000a4b7fae */ /* 0x000be2000b901c48 */
[----:B-1----:R-:W-:Y:S01]  /*2b70*/  CS2R R78, SRZ ;  /* 0x00000000004e7805 */ /* 0x002fe2000001ff00 */
[----:B---3--:R-:W-:Y:S02]  /*2b80*/  IADD3.X R0, RZ, R5, RZ, P0, !PT ;  /* 0x00000005ff007210 */ /* 0x008fe400007fe4ff */
[----:B------:R1:W-:Y:S04]  /*2b90*/  LDGSTS.E.BYPASS.128 [R73+0x18000], [R8.64+0x100] ;  /* 0x1800010008497fae */ /* 0x0003e8000b901c48 */
[----:B------:R3:W-:Y:S01]  /*2ba0*/  STL [R1+0x2c4], R0 ;  /* 0x0002c40001007387 */ /* 0x0007e20000100800 */
[----:B----4-:R-:W-:-:S03]  /*2bb0*/  CS2R R76, SRZ ;  /* 0x00000000004c7805 */ /* 0x010fc6000001ff00 */
[----:B------:R4:W-:Y:S01]  /*2bc0*/  LDGSTS.E.BYPASS.128 [R71+0x18000], [R6.64+0x100] ;  /* 0x1800010006477fae */ /* 0x0009e2000b901c48 */
[----:B-----5:R-:W-:-:S03]  /*2bd0*/  CS2R R74, SRZ ;  /* 0x00000000004a7805 */ /* 0x020fc6000001ff00 */
[----:B------:R5:W-:Y:S01]  /*2be0*/  LDGSTS.E.BYPASS.128 [R69+0x18000], [R4.64+0x100] ;  /* 0x1800010004457fae */ /* 0x000be2000b901c48 */
[----:B-1----:R-:W-:Y:S01]  /*2bf0*/  CS2R R72, SRZ ;  /* 0x0000000000487805 */ /* 0x002fe2000001ff00 */
[----:B---3--:R-:W-:Y:S01]  /*2c00*/  MOV R0, 0xffffffc0 ;  /* 0xffffffc000007802 */ /* 0x008fe20000000f00 */
[----:B------:R-:W-:Y:S01]  /*2c10*/  UMOV UR8, 0x10000 ;  /* 0x0001000000087882 */ /* 0x000fe20000000000 */
[----:B------:R-:W0:Y:S04]  /*2c20*/  LDGDEPBAR ;  /* 0x00000000000079af */ /* 0x000e280000000000 */
[----:B------:R1:W-:Y:S01]  /*2c30*/  STL [R1+0x180], R0 ;  /* 0x0001800001007387 */ /* 0x0003e20000100800 */
[----:B----4-:R-:W-:-:S03]  /*2c40*/  CS2R R70, SRZ ;  /* 0x0000000000467805 */ /* 0x010fc6000001ff00 */
[----:B------:R-:W-:Y:S01]  /*2c50*/  STL [R1+0x50], RZ ;  /* 0x000050ff01007387 */ /* 0x000fe20000100800 */
[----:B-----5:R-:W-:-:S03]  /*2c60*/  CS2R R68, SRZ ;  /* 0x0000000000447805 */ /* 0x020fc6000001ff00 */
[----:B------:R-:W-:Y:S01]  /*2c70*/  STL [R1+0x54], RZ ;  /* 0x000054ff01007387 */ /* 0x000fe20000100800 */
[----:B-1----:R-:W-:-:S03]  /*2c80*/  LOP3.LUT R0, R3, 0xf00, RZ, 0xc0, !PT ;  /* 0x00000f0003007812 */ /* 0x002fc600078ec0ff */
[----:B------:R-:W-:Y:S04]  /*2c90*/  STL [R1+0x58], RZ ;  /* 0x000058ff01007387 */ /* 0x000fe80000100800 */
[----:B------:R-:W-:Y:S04]  /*2ca0*/  STL [R1+0x5c], RZ ;  /* 0x00005cff01007387 */ /* 0x000fe80000100800 */
[----:B------:R-:W-:Y:S01]  /*2cb0*/  STL [R1+0x60], RZ ;  /* 0x000060ff01007387 */ /* 0x000fe20000100800 */
[----:B------:R-:W-:-:S04]  /*2cc0*/  DEPBAR.LE SB0, 0x2 ;  /* 0x000080800000791a */ /* 0x000fc80000000000 */
[----:B------:R-:W-:Y:S04]  /*2cd0*/  STL [R1+0x64], RZ ;  /* 0x000064ff01007387 */ /* 0x000fe80000100800 */
        /* <DEDUP_REMOVED lines=26> */
[----:B--2---:R-:W-:Y:S06]  /*2e80*/  BAR.SYNC 0x0 ;  /* 0x0000000000007b1d */ /* 0x004fec0000000000 */
.L_x_1:
[----:B------:R-:W2:Y:S04]  /*2e90*/  LDL.LU R16, [R1+0xc0] ;  /* 0x0000c00001107983 */ /* 0x000ea80000300800 */
[----:B------:R-:W3:Y:S04]  /*2ea0*/  LDL.LU R18, [R1+0xc4] ;  /* 0x0000c40001127983 */ /* 0x000ee80000300800 */
[----:B------:R-:W4:Y:S04]  /*2eb0*/  LDL.LU R19, [R1+0xc8] ;  /* 0x0000c80001137983 */ /* 0x000f280000300800 */
[----:B------:R-:W4:Y:S04]  /*2ec0*/  LDL.LU R17, [R1+0xcc] ;  /* 0x0000cc0001117983 */ /* 0x000f280000300800 */
[----:B------:R1:W-:Y:S04]  /*2ed0*/  STL [R1+0x2cc], R2 ;  /* 0x0002cc0201007387 */ /* 0x0003e80000100800 */
[----:B------:R-:W4:Y:S04]  /*2ee0*/  LDL.LU R24, [R1+0xbc] ;  /* 0x0000bc0001187983 */ /* 0x000f280000300800 */
[----:B------:R-:W4:Y:S04]  /*2ef0*/  LDL.LU R26, [R1+0xb8] ;  /* 0x0000b800011a7983 */ /* 0x000f280000300800 */
[----:B------:R-:W4:Y:S04]  /*2f00*/  LDL.LU R25, [R1+0xb4] ;  /* 0x0000b40001197983 */ /* 0x000f280000300800 */
[----:B-1----:R-:W4:Y:S04]  /*2f10*/  LDL.LU R2, [R1+0xb0] ;  /* 0x0000b00001027983 */ /* 0x002f280000300800 */
[----:B------:R-:W1:Y:S04]  /*2f20*/  S2R R3, SR_TID.X ;  /* 0x0000000000037919 */ /* 0x000e680000002100 */
[----:B------:R-:W-:Y:S04]  /*2f30*/  LDS.128 R4, [R0.X4+UR5] ;  /* 0x0000000500047984 */ /* 0x000fe80008004c00 */
[----:B------:R-:W-:Y:S04]  /*2f40*/  LDS.128 R8, [R0.X4+UR5+0x100] ;  /* 0x0001000500087984 */ /* 0x000fe80008004c00 */
[----:B------:R-:W4:Y:S04]  /*2f50*/  LDL.LU R34, [R1+0xac] ;  /* 0x0000ac0001227983 */ /* 0x000f280000300800 */
[----:B------:R-:W4:Y:S04]  /*2f60*/  LDL.LU R96, [R1+0xa8] ;  /* 0x0000a80001607983 */ /* 0x000f280000300800 */
[----:B------:R-:W4:Y:S01]  /*2f70*/  LDL.LU R35, [R1+0xa4] ;  /* 0x0000a40001237983 */ /* 0x000f220000300800 */
[----:B-1----:R-:W-:-:S03]  /*2f80*/  SHF.L.U32 R3, R3, 0x2, RZ ;  /* 0x0000000203037819 */ /* 0x002fc600000006ff */
[----:B------:R-:W4:Y:S01]  /*2f90*/  LDL.LU R33, [R1+0xa0] ;  /* 0x0000a00001217983 */ /* 0x000f220000300800 */
[----:B------:R-:W-:-:S03]  /*2fa0*/  LOP3.LUT R3, R3, 0x7c, RZ, 0xc0, !PT ;  /* 0x0000007c03037812 */ /* 0x000fc600078ec0ff */
[----:B------:R-:W4:Y:S01]  /*2fb0*/  LDL.LU R100, [R1+0x9c] ;  /* 0x00009c0001647983 */ /* 0x000f220000300800 */
[----:B------:R-:W-:-:S03]  /*2fc0*/  LEA R32, R3, UR8, 0x8 ;  /* 0x0000000803207c11 */ /* 0x000fc6000f8e40ff */
[----:B------:R-:W4:Y:S04]  /*2fd0*/  LDL.LU R99, [R1+0x98] ;  /* 0x0000980001637983 */ /* 0x000f280000300800 */
[----:B------:R-:W-:Y:S04]  /*2fe0*/  LDS.128 R28, [R32+0x100] ;  /* 0x00010000201c7984 */ /* 0x000fe80000000c00 */
[----:B------:R-:W-:Y:S04]  /*2ff0*/  LDS.128 R84, [R32+0x200] ;  /* 0x0002000020547984 */ /* 0x000fe80000000c00 */
[----:B------:R-:W2:Y:S04]  /*3000*/  LDS.128 R88, [R32] ;  /* 0x0000000020587984 */ /* 0x000ea80000000c00 */
[----:B------:R-:W1:Y:S04]  /*3010*/  LDS.128 R92, [R32+0x300] ;  /* 0x00030000205c7984 */ /* 0x000e680000000c00 */
[----:B------:R-:W1:Y:S04]  /*3020*/  S2R R3, SR_TID.X ;  /* 0x0000000000037919 */ /* 0x000e680000002100 */
[----:B------:R-:W4:Y:S04]  /*3030*/  LDL.LU R97, [R1+0x94] ;  /* 0x0000940001617983 */ /* 0x000f280000300800 */
[----:B------:R-:W2:Y:S04]  /*3040*/  LDS.128 R12, [R0.X4+UR5+0x200] ;  /* 0x00020005000c7984 */ /* 0x000ea80008004c00 */
[----:B------:R-:W-:Y:S04]  /*3050*/  LDS.128 R108, [R0.X4+UR5+0x1300] ;  /* 0x00130005006c7984 */ /* 0x000fe80008004c00 */
[----:B------:R-:W-:Y:S01]  /*3060*/  LDS.128 R248, [R0.X4+UR5+0x10a0] ;  /* 0x0010a00500f87984 */ /* 0x000fe20008004c00 */
[----:B-1----:R-:W-:-:S04]  /*3070*/  SHF.L.U32 R3, R3, 0x2, RZ ;  /* 0x0000000203037819 */ /* 0x002fc800000006ff */
[----:B------:R-:W-:-:S04]  /*3080*/  LOP3.LUT R3, R3, 0x3c, RZ, 0xc0, !PT ;  /* 0x0000003c03037812 */ /* 0x000fc800078ec0ff */
[----:B------:R-:W-:Y:S01]  /*3090*/  ISETP.GE.U32.AND P0, PT, R3, 0x2c, PT ;  /* 0x0000002c0300780c */ /* 0x000fe20003f06070 */
[C---:B--2---:R-:W-:Y:S01]  /*30a0*/  FFMA R16, R4.reuse, R88, R16 ;  /* 0x0000005804107223 */ /* 0x044fe20000000010 */
[C---:B---3--:R-:W-:Y:S01]  /*30b0*/  FFMA R18, R4.reuse, R28, R18 ;  /* 0x0000001c04127223 */ /* 0x048fe20000000012 */
[----:B----4-:R-:W-:-:S03]  /*30c0*/  FFMA R20, R4, R84, R19 ;  /* 0x0000005404147223 */ /* 0x010fc60000000013 */
[C---:B------:R-:W-:Y:S01]  /*30d0*/  FFMA R21, R5.reuse, R29, R18 ;  /* 0x0000001d05157223 */ /* 0x040fe20000000012 */
[----:B------:R-:W-:Y:S01]  /*30e0*/  FFMA R4, R4, R92, R17 ;  /* 0x0000005c04047223 */ /* 0x000fe20000000011 */
[C---:B------:R-:W-:Y:S01]  /*30f0*/  FFMA R3, R5.reuse, R85, R20 ;  /* 0x0000005505037223 */ /* 0x040fe20000000014 */
[C---:B------:R-:W-:Y:S01]  /*3100*/  FFMA R23, R5.reuse, R89, R16 ;  /* 0x0000005905177223 */ /* 0x040fe20000000010 */
[C---:B------:R-:W-:Y:S01]  /*3110*/  FFMA R20, R6.reuse, R30, R21 ;  /* 0x0000001e06147223 */ /* 0x040fe20000000015 */
[----:B------:R-:W-:Y:S01]  /*3120*/  FFMA R5, R5, R93, R4 ;  /* 0x0000005d05057223 */ /* 0x000fe20000000004 */
[C---:B------:R-:W-:Y:S01]  /*3130*/  FFMA R22, R6.reuse, R86, R3 ;  /* 0x0000005606167223 */ /* 0x040fe20000000003 */
[C---:B------:R-:W-:Y:S01]  /*3140*/  FFMA R4, R6.reuse, R90, R23 ;  /* 0x0000005a06047223 */ /* 0x040fe20000000017 */
[----:B------:R-:W1:Y:S01]  /*3150*/  LDS.128 R16, [R0.X4+UR5+0x300] ;  /* 0x0003000500107984 */ /* 0x000e620008004c00 */
[----:B------:R-:W-:Y:S01]  /*3160*/  FFMA R6, R6, R94, R5 ;  /* 0x0000005e06067223 */ /* 0x000fe20000000005 */
[C---:B------:R-:W-:Y:S01]  /*3170*/  FFMA R5, R7.reuse, R31, R20 ;  /* 0x0000001f07057223 */ /* 0x040fe20000000014 */
[----:B------:R-:W-:Y:S01]  /*3180*/  FFMA R3, R7, R87, R22 ;  /* 0x0000005707037223 */ /* 0x000fe20000000016 */
[C---:B------:R-:W-:Y:S01]  /*3190*/  FFMA R24, R8.reuse, R92, R24 ;  /* 0x0000005c08187223 */ /* 0x040fe20000000018 */
[C---:B------:R-:W-:Y:S01]  /*31a0*/  FFMA R22, R8.reuse, R84, R26 ;  /* 0x0000005408167223 */ /* 0x040fe2000000001a */
[C---:B------:R-:W-:Y:S01]  /*31b0*/  FFMA R20, R8.reuse, R28, R25 ;  /* 0x0000001c08147223 */ /* 0x040fe20000000019 */
[----:B------:R-:W-:-:S02]  /*31c0*/  FFMA R8, R8, R88, R2 ;  /* 0x0000005808087223 */ /* 0x000fc40000000002 */
[----:B------:R-:W2:Y:S01]  /*31d0*/  LDL.LU R2, [R1+0x90] ;  /* 0x0000900001027983 */ /* 0x000ea20000300800 */
[C---:B------:R-:W-:Y:S01]  /*31e0*/  FFMA R25, R9.reuse, R85, R22 ;  /* 0x0000005509197223 */ /* 0x040fe20000000016 */
[----:B------:R-:W-:Y:S01]  /*31f0*/  FFMA R27, R9, R29, R20 ;  /* 0x0000001d091b7223 */ /* 0x000fe20000000014 */
[C---:B------:R-:W-:Y:S01]  /*3200*/  FFMA R4, R7.reuse, R91, R4 ;  /* 0x0000005b07047223 */ /* 0x040fe20000000004 */
[----:B------:R-:W-:Y:S01]  /*3210*/  FFMA R6, R7, R95, R6 ;  /* 0x0000005f07067223 */ /* 0x000fe20000000006 */
[C---:B------:R-:W-:Y:S01]  /*3220*/  FFMA R7, R9.reuse, R93, R24 ;  /* 0x0000005d09077223 */ /* 0x040fe20000000018 */
[----:B------:R-:W-:Y:S01]  /*3230*/  FFMA R9, R9, R89, R8 ;  /* 0x0000005909097223 */ /* 0x000fe20000000008 */
[----:B------:R-:W3:Y:S01]  /*3240*/  LDL.LU R102, [R1+0x8c] ;  /* 0x00008c0001667983 */ /* 0x000ee20000300800 */
[C---:B------:R-:W-:Y:S01]  /*3250*/  FFMA R26, R10.reuse, R86, R25 ;  /* 0x000000560a1a7223 */ /* 0x040fe20000000019 */
[C---:B------:R-:W-:Y:S02]  /*3260*/  FFMA R24, R10.reuse, R30, R27 ;  /* 0x0000001e0a187223 */ /* 0x040fe4000000001b */
[----:B------:R-:W4:Y:S01]  /*3270*/  LDL.LU R106, [R1+0x88] ;  /* 0x00008800016a7983 */ /* 0x000f220000300800 */
[C---:B------:R-:W-:Y:S01]  /*3280*/  FFMA R8, R10.reuse, R94, R7 ;  /* 0x0000005e0a087223 */ /* 0x040fe20000000007 */
[----:B------:R-:W-:-:S02]  /*3290*/  FFMA R10, R10, R90, R9 ;  /* 0x0000005a0a0a7223 */ /* 0x000fc40000000009 */
[----:B------:R-:W4:Y:S01]  /*32a0*/  LDL.LU R105, [R1+0x84] ;  /* 0x0000840001697983 */ /* 0x000f220000300800 */
[C---:B------:R-:W-:Y:S01]  /*32b0*/  FFMA R9, R11.reuse, R87, R26 ;  /* 0x000000570b097223 */ /* 0x040fe2000000001a */
[C---:B------:R-:W-:Y:S02]  /*32c0*/  FFMA R7, R11.reuse, R31, R24 ;  /* 0x0000001f0b077223 */ /* 0x040fe40000000018 */
[----:B------:R-:W4:Y:S01]  /*32d0*/  LDL.LU R104, [R1+0x80] ;  /* 0x0000800001687983 */ /* 0x000f220000300800 */
[C---:B------:R-:W-:Y:S01]  /*32e0*/  FFMA R34, R12.reuse, R92, R34 ;  /* 0x0000005c0c227223 */ /* 0x040fe20000000022 */
[C---:B------:R-:W-:Y:S01]  /*32f0*/  FFMA R26, R12.reuse, R84, R96 ;  /* 0x000000540c1a7223 */ /* 0x040fe20000000060 */
[C---:B------:R-:W-:Y:S01]  /*3300*/  FFMA R24, R12.reuse, R28, R35 ;  /* 0x0000001c0c187223 */ /* 0x040fe20000000023 */
[C---:B------:R-:W-:Y:S01]  /*3310*/  FFMA R8, R11.reuse, R95, R8 ;  /* 0x0000005f0b087223 */ /* 0x040fe20000000008 */
[----:B------:R-:W-:Y:S01]  /*3320*/  FFMA R10, R11, R91, R10 ;  /* 0x0000005b0b0a7223 */ /* 0x000fe2000000000a */
[----:B------:R-:W4:Y:S01]  /*3330*/  LDL.LU R112, [R1+0x7c] ;  /* 0x00007c0001707983 */ /* 0x000f220000300800 */
[----:B------:R-:W-:Y:S01]  /*3340*/  FFMA R12, R12, R88, R33 ;  /* 0x000000580c0c7223 */ /* 0x000fe20000000021 */
[C---:B------:R-:W-:Y:S01]  /*3350*/  FFMA R11, R13.reuse, R93, R34 ;  /* 0x0000005d0d0b7223 */ /* 0x040fe20000000022 */
[C---:B------:R-:W-:Y:S01]  /*3360*/  FFMA R33, R13.reuse, R85, R26 ;  /* 0x000000550d217223 */ /* 0x040fe2000000001a */
[C---:B------:R-:W-:Y:S01]  /*3370*/  FFMA R35, R13.reuse, R29, R24 ;  /* 0x0000001d0d237223 */ /* 0x040fe20000000018 */
[----:B------:R-:W-:Y:S01]  /*3380*/  FFMA R13, R13, R89, R12 ;  /* 0x000000590d0d7223 */ /* 0x000fe2000000000c */
[C---:B------:R-:W-:Y:S01]  /*3390*/  FFMA R98, R14.reuse, R94, R11 ;  /* 0x0000005e0e627223 */ /* 0x040fe2000000000b */
[C---:B------:R-:W-:Y:S01]  /*33a0*/  FFMA R96, R14.reuse, R86, R33 ;  /* 0x000000560e607223 */ /* 0x040fe20000000021 */
[----:B------:R-:W4:Y:S01]  /*33b0*/  LDL.LU R103, [R1+0x78] ;  /* 0x0000780001677983 */ /* 0x000f220000300800 */
[C---:B------:R-:W-:Y:S01]  /*33c0*/  FFMA R34, R14.reuse, R90, R13 ;  /* 0x0000005a0e227223 */ /* 0x040fe2000000000d */
[----:B------:R-:W-:Y:S01]  /*33d0*/  FFMA R12, R14, R30, R35 ;  /* 0x0000001e0e0c7223 */ /* 0x000fe20000000023 */
[C---:B------:R-:W-:Y:S01]  /*33e0*/  FFMA R14, R15.reuse, R95, R98 ;  /* 0x0000005f0f0e7223 */ /* 0x040fe20000000062 */
[C---:B------:R-:W-:Y:S01]  /*33f0*/  FFMA R13, R15.reuse, R87, R96 ;  /* 0x000000570f0d7223 */ /* 0x040fe20000000060 */
[----:B------:R-:W-:Y:S01]  /*3400*/  FFMA R11, R15, R91, R34 ;  /* 0x0000005b0f0b7223 */ /* 0x000fe20000000022 */
[C---:B-1----:R-:W-:Y:S01]  /*3410*/  FFMA R98, R16.reuse, R92, R100 ;  /* 0x0000005c10627223 */ /* 0x042fe20000000064 */
[C---:B------:R-:W-:Y:S01]  /*3420*/  FFMA R96, R16.reuse, R84, R99 ;  /* 0x0000005410607223 */ /* 0x040fe20000000063 */
[----:B------:R-:W4:Y:S04]  /*3430*/  LDL.LU R101, [R1+0x74] ;  /* 0x0000740001657983 */ /* 0x000f280000300800 */
[----:B------:R-:W3:Y:S04]  /*3440*/  LDS.128 R20, [R0.X4+UR5+0x1000] ;  /* 0x0010000500147984 */ /* 0x000ee80008004c00 */
[----:B------:R-:W1:Y:S01]  /*3450*/  LDS.128 R24, [R0.X4+UR5+0x1100] ;  /* 0x0011000500187984 */ /* 0x000e620008004c00 */
[C---:B------:R-:W-:Y:S01]  /*3460*/  FFMA R34, R16.reuse, R28, R97 ;  /* 0x0000001c10227223 */ /* 0x040fe20000000061 */
[----:B--2---:R-:W-:-:S02]  /*3470*/  FFMA R16, R16, R88, R2 ;  /* 0x0000005810107223 */ /* 0x004fc40000000002 */
[----:B------:R-:W2:Y:S01]  /*3480*/  LDL.LU R2, [R1+0x70] ;  /* 0x0000700001027983 */ /* 0x000ea20000300800 */
[----:B------:R-:W-:Y:S01]  /*3490*/  FFMA R12, R15, R31, R12 ;  /* 0x0000001f0f0c7223 */ /* 0x000fe2000000000c */
[C---:B------:R-:W-:Y:S01]  /*34a0*/  FFMA R15, R17.reuse, R93, R98 ;  /* 0x0000005d110f7223 */ /* 0x040fe20000000062 */
[C---:B------:R-:W-:Y:S01]  /*34b0*/  FFMA R33, R17.reuse, R85, R96 ;  /* 0x0000005511217223 */ /* 0x040fe20000000060 */
[C---:B------:R-:W-:Y:S01]  /*34c0*/  FFMA R35, R17.reuse, R29, R34 ;  /* 0x0000001d11237223 */ /* 0x040fe20000000022 */
[----:B------:R-:W-:Y:S01]  /*34d0*/  FFMA R17, R17, R89, R16 ;  /* 0x0000005911117223 */ /* 0x000fe20000000010 */
[C---:B------:R-:W-:Y:S01]  /*34e0*/  FFMA R100, R18.reuse, R94, R15 ;  /* 0x0000005e12647223 */ /* 0x040fe2000000000f */
[C---:B------:R-:W-:Y:S01]  /*34f0*/  FFMA R34, R18.reuse, R86, R33 ;  /* 0x0000005612227223 */ /* 0x040fe20000000021 */
[C---:B------:R-:W-:Y:S01]  /*3500*/  FFMA R16, R18.reuse, R30, R35 ;  /* 0x0000001e12107223 */ /* 0x040fe20000000023 */
[----:B------:R-:W-:Y:S01]  /*3510*/  FFMA R18, R18, R90, R17 ;  /* 0x0000005a12127223 */ /* 0x000fe20000000011 */
[C---:B------:R-:W-:Y:S01]  /*3520*/  FFMA R15, R19.reuse, R95, R100 ;  /* 0x0000005f130f7223 */ /* 0x040fe20000000064 */
[----:B------:R-:W-:Y:S01]  /*3530*/  FFMA R17, R19, R87, R34 ;  /* 0x0000005713117223 */ /* 0x000fe20000000022 */
[C---:B---3--:R-:W-:Y:S01]  /*3540*/  FFMA R102, R20.reuse, R92, R102 ;  /* 0x0000005c14667223 */ /* 0x048fe20000000066 */
[C---:B----4-:R-:W-:Y:S01]  /*3550*/  FFMA R100, R20.reuse, R84, R106 ;  /* 0x0000005414647223 */ /* 0x050fe2000000006a */
[C---:B------:R-:W-:Y:S01]  /*3560*/  FFMA R34, R20.reuse, R28, R105 ;  /* 0x0000001c14227223 */ /* 0x040fe20000000069 */
[----:B------:R-:W3:Y:S01]  /*3570*/  LDS.128 R96, [R0.X4+UR5+0x1200] ;  /* 0x0012000500607984 */ /* 0x000ee20008004c00 */
[----:B------:R-:W-:-:S03]  /*3580*/  FFMA R20, R20, R88, R104 ;  /* 0x0000005814147223 */ /* 0x000fc60000000068 */
[----:B------:R-:W3:Y:S04]  /*3590*/  LDL.LU R104, [R1+0x6c] ;  /* 0x00006c0001687983 */ /* 0x000ee80000300800 */
[----:B------:R-:W4:Y:S04]  /*35a0*/  LDL.LU R107, [R1+0x68] ;  /* 0x00006800016b7983 */ /* 0x000f280000300800 */
[----:B------:R-:W4:Y:S04]  /*35b0*/  LDL.LU R106, [R1+0x64] ;  /* 0x00006400016a7983 */ /* 0x000f280000300800 */
[----:B------:R-:W4:Y:S01]  /*35c0*/  LDL.LU R105, [R1+0x60] ;  /* 0x0000600001697983 */ /* 0x000f220000300800 */
        /* <DEDUP_REMOVED lines=9> */
[----:B------:R-:W4:Y:S01]  /*3660*/  LDL.LU R114, [R1+0x5c] ;  /* 0x00005c0001727983 */ /* 0x000f220000300800 */
[----:B------:R-:W-:-:S03]  /*3670*/  FFMA R20, R22, R90, R21 ;  /* 0x0000005a16147223 */ /* 0x000fc60000000015 */
[----:B------:R-:W4:Y:S01]  /*3680*/  LDL.LU R113, [R1+0x58] ;  /* 0x0000580001717983 */ /* 0x000f220000300800 */
[C---:B------:R-:W-:Y:S01]  /*3690*/  FFMA R19, R23.reuse, R95, R102 ;  /* 0x0000005f17137223 */ /* 0x040fe20000000066 */
[C---:B------:R-:W-:Y:S01]  /*36a0*/  FFMA R21, R23.reuse, R87, R100 ;  /* 0x0000005717157223 */ /* 0x040fe20000000064 */
[----:B------:R-:W-:Y:S01]  /*36b0*/  FFMA R22, R23, R31, R34 ;  /* 0x0000001f17167223 */ /* 0x000fe20000000022 */
[C---:B-1----:R-:W-:Y:S01]  /*36c0*/  FFMA R102, R24.reuse, R92, R112 ;  /* 0x0000005c18667223 */ /* 0x042fe20000000070 */
[C---:B------:R-:W-:Y:S01]  /*36d0*/  FFMA R100, R24.reuse, R84, R103 ;  /* 0x0000005418647223 */ /* 0x040fe20000000067 */
[C---:B------:R-:W-:Y:S01]  /*36e0*/  FFMA R34, R24.reuse, R28, R101 ;  /* 0x0000001c18227223 */ /* 0x040fe20000000065 */
[----:B------:R-:W4:Y:S01]  /*36f0*/  LDL.LU R112, [R1+0x54] ;  /* 0x0000540001707983 */ /* 0x000f220000300800 */
[----:B--2---:R-:W-:-:S03]  /*3700*/  FFMA R24, R24, R88, R2 ;  /* 0x0000005818187223 */ /* 0x004fc60000000002 */
[----:B------:R-:W2:Y:S01]  /*3710*/  LDL.LU R2, [R1+0x50] ;  /* 0x0000500001027983 */ /* 0x000ea20000300800 */
[----:B------:R-:W-:Y:S01]  /*3720*/  FFMA R20, R23, R91, R20 ;  /* 0x0000005b17147223 */ /* 0x000fe20000000014 */
[C---:B------:R-:W-:Y:S01]  /*3730*/  FFMA R23, R25.reuse, R93, R102 ;  /* 0x0000005d19177223 */ /* 0x040fe20000000066 */
[C---:B------:R-:W-:Y:S02]  /*3740*/  FFMA R33, R25.reuse, R85, R100 ;  /* 0x0000005519217223 */ /* 0x040fe40000000064 */
[----:B------:R-:W1:Y:S01]  /*3750*/  LDS.128 R100, [R0.X4+UR5+0x2000] ;  /* 0x0020000500647984 */ /* 0x000e620008004c00 */
[C---:B------:R-:W-:Y:S01]  /*3760*/  FFMA R35, R25.reuse, R29, R34 ;  /* 0x0000001d19237223 */ /* 0x040fe20000000022 */
[----:B------:R-:W-:Y:S01]  /*3770*/  FFMA R25, R25, R89, R24 ;  /* 0x0000005919197223 */ /* 0x000fe20000000018 */
[C---:B------:R-:W-:Y:S01]  /*3780*/  FFMA R226, R26.reuse, R94, R23 ;  /* 0x0000005e1ae27223 */ /* 0x040fe20000000017 */
[C---:B------:R-:W-:Y:S01]  /*3790*/  FFMA R34, R26.reuse, R86, R33 ;  /* 0x000000561a227223 */ /* 0x040fe20000000021 */
[C---:B------:R-:W-:Y:S01]  /*37a0*/  FFMA R24, R26.reuse, R30, R35 ;  /* 0x0000001e1a187223 */ /* 0x040fe20000000023 */
[----:B------:R-:W-:-:S02]  /*37b0*/  FFMA R26, R26, R90, R25 ;  /* 0x0000005a1a1a7223 */ /* 0x000fc40000000019 */
[C---:B------:R-:W-:Y:S02]  /*37c0*/  FFMA R25, R27.reuse, R87, R34 ;  /* 0x000000571b197223 */ /* 0x040fe40000000022 */
[C---:B------:R-:W-:Y:S01]  /*37d0*/  FFMA R23, R27.reuse, R91, R26 ;  /* 0x0000005b1b177223 */ /* 0x040fe2000000001a */
[C---:B---3--:R-:W-:Y:S01]  /*37e0*/  FFMA R104, R96.reuse, R92, R104 ;  /* 0x0000005c60687223 */ /* 0x048fe20000000068 */
[C---:B------:R-:W-:Y:S01]  /*37f0*/  FFMA R226, R27.reuse, R95, R226 ;  /* 0x0000005f1be27223 */ /* 0x040fe200000000e2 */
[----:B------:R-:W-:Y:S01]  /*3800*/  FFMA R24, R27, R31, R24 ;  /* 0x0000001f1b187223 */ /* 0x000fe20000000018 */
[C---:B----4-:R-:W-:Y:S01]  /*3810*/  FFMA R34, R96.reuse, R84, R107 ;  /* 0x0000005460227223 */ /* 0x050fe2000000006b */
[C---:B------:R-:W-:Y:S01]  /*3820*/  FFMA R27, R97.reuse, R93, R104 ;  /* 0x0000005d611b7223 */ /* 0x040fe20000000068 */
[C---:B------:R-:W-:Y:S02]  /*3830*/  FFMA R26, R96.reuse, R28, R106 ;  /* 0x0000001c601a7223 */ /* 0x040fe4000000006a */
[C---:B------:R-:W-:Y:S01]  /*3840*/  FFMA R33, R97.reuse, R85, R34 ;  /* 0x0000005561217223 */ /* 0x040fe20000000022 */
[----:B------:R-:W-:Y:S01]  /*3850*/  FFMA R96, R96, R88, R105 ;  /* 0x0000005860607223 */ /* 0x000fe20000000069 */
[C---:B------:R-:W-:Y:S01]  /*3860*/  FFMA R35, R97.reuse, R29, R26 ;  /* 0x0000001d61237223 */ /* 0x040fe2000000001a */
[----:B------:R-:W3:Y:S02]  /*3870*/  LDS.128 R104, [R0.X4+UR5+0x2100] ;  /* 0x0021000500687984 */ /* 0x000ee40008004c00 */
        /* <DEDUP_REMOVED lines=8> */
[C---:B------:R-:W-:Y:S01]  /*3900*/  FFMA R223, R99.reuse, R31, R34 ;  /* 0x0000001f63df7223 */ /* 0x040fe20000000022 */
[C---:B------:R-:W-:Y:S01]  /*3910*/  FFMA R224, R99.reuse, R87, R224 ;  /* 0x0000005763e07223 */ /* 0x040fe200000000e0 */
[----:B------:R-:W-:Y:S01]  /*3920*/  FFMA R26, R99, R91, R26 ;  /* 0x0000005b631a7223 */ /* 0x000fe2000000001a */
[C---:B------:R-:W-:Y:S01]  /*3930*/  FFMA R27, R109.reuse, R93, R98 ;  /* 0x0000005d6d1b7223 */ /* 0x040fe20000000062 */
[C---:B------:R-:W-:Y:S01]  /*3940*/  FFMA R33, R109.reuse, R85, R96 ;  /* 0x000000556d217223 */ /* 0x040fe20000000060 */
[----:B------:R-:W-:Y:S01]  /*3950*/  FFMA R34, R108, R28, R112 ;  /* 0x0000001c6c227223 */ /* 0x000fe20000000070 */
[----:B------:R-:W4:Y:S03]  /*3960*/  LDS.128 R96, [R0.X4+UR5+0x2200] ;  /* 0x0022000500607984 */ /* 0x000f260008004c00 */
[----:B------:R-:W-:Y:S01]  /*3970*/  FFMA R35, R109, R29, R34 ;  /* 0x0000001d6d237223 */ /* 0x000fe20000000022 */
[C---:B------:R-:W-:Y:S01]  /*3980*/  FFMA R222, R110.reuse, R94, R27 ;  /* 0x0000005e6ede7223 */ /* 0x040fe2000000001b */
[----:B------:R-:W-:-:S02]  /*3990*/  FFMA R34, R110, R86, R33 ;  /* 0x000000566e227223 */ /* 0x000fc40000000021 */
[----:B------:R-:W-:Y:S01]  /*39a0*/  FFMA R220, R110, R30, R35 ;  /* 0x0000001e6edc7223 */ /* 0x000fe20000000023 */
[C---:B------:R-:W-:Y:S01]  /*39b0*/  FFMA R222, R111.reuse, R95, R222 ;  /* 0x0000005f6fde7223 */ /* 0x040fe200000000de */
[C---:B------:R-:W-:Y:S02]  /*39c0*/  FFMA R221, R111.reuse, R87, R34 ;  /* 0x000000576fdd7223 */ /* 0x040fe40000000022 */
[----:B------:R-:W-:Y:S01]  /*39d0*/  FFMA R220, R111, R31, R220 ;  /* 0x0000001f6fdc7223 */ /* 0x000fe200000000dc */
[C---:B-1----:R-:W-:Y:S01]  /*39e0*/  FFMA R174, R100.reuse, R84, R174 ;  /* 0x0000005464ae7223 */ /* 0x042fe200000000ae */
[----:B------:R-:W-:-:S03]  /*39f0*/  FFMA R34, R100, R28, R173 ;  /* 0x0000001c64227223 */ /* 0x000fc600000000ad */
[C---:B------:R-:W-:Y:S01]  /*3a00*/  FFMA R35, R101.reuse, R85, R174 ;  /* 0x0000005565237223 */ /* 0x040fe200000000ae */
[----:B------:R-:W-:-:S03]  /*3a10*/  FFMA R113, R101, R29, R34 ;  /* 0x0000001d65717223 */ /* 0x000fc60000000022 */
[C---:B------:R-:W-:Y:S01]  /*3a20*/  FFMA R34, R102.reuse, R86, R35 ;  /* 0x0000005666227223 */ /* 0x040fe20000000023 */
[----:B------:R-:W-:Y:S01]  /*3a30*/  FFMA R170, R102, R30, R113 ;  /* 0x0000001e66aa7223 */ /* 0x000fe20000000071 */
[C---:B---3--:R-:W-:Y:S02]  /*3a40*/  FFMA R178, R104.reuse, R84, R178 ;  /* 0x0000005468b27223 */ /* 0x048fe400000000b2 */
[C---:B------:R-:W-:Y:S01]  /*3a50*/  FFMA R171, R103.reuse, R87, R34 ;  /* 0x0000005767ab7223 */ /* 0x040fe20000000022 */
[----:B------:R-:W-:Y:S01]  /*3a60*/  FFMA R34, R104, R28, R177 ;  /* 0x0000001c68227223 */ /* 0x000fe200000000b1 */
[----:B------:R-:W-:Y:S01]  /*3a70*/  FFMA R170, R103, R31, R170 ;  /* 0x0000001f67aa7223 */ /* 0x000fe200000000aa */
[C---:B------:R-:W-:Y:S02]  /*3a80*/  FFMA R35, R105.reuse, R85, R178 ;  /* 0x0000005569237223 */ /* 0x040fe400000000b2 */
[----:B------:R-:W-:Y:S02]  /*3a90*/  FFMA R113, R105, R29, R34 ;  /* 0x0000001d69717223 */ /* 0x000fe40000000022 */
[----:B------:R-:W-:-:S02]  /*3aa0*/  FFMA R34, R106, R86, R35 ;  /* 0x000000566a227223 */ /* 0x000fc40000000023 */
[----:B------:R-:W-:Y:S02]  /*3ab0*/  FFMA R166, R106, R30, R113 ;  /* 0x0000001e6aa67223 */ /* 0x000fe40000000071 */
[C---:B------:R-:W-:Y:S02]  /*3ac0*/  FFMA R167, R107.reuse, R87, R34 ;  /* 0x000000576ba77223 */ /* 0x040fe40000000022 */
[----:B------:R-:W-:Y:S01]  /*3ad0*/  FFMA R166, R107, R31, R166 ;  /* 0x0000001f6ba67223 */ /* 0x000fe200000000a6 */
[C---:B----4-:R-:W-:Y:S01]  /*3ae0*/  FFMA R182, R96.reuse, R84, R182 ;  /* 0x0000005460b67223 */ /* 0x050fe200000000b6 */
[----:B------:R-:W-:-:S03]  /*3af0*/  FFMA R34, R96, R28, R181 ;  /* 0x0000001c60227223 */ /* 0x000fc600000000b5 */
[C---:B------:R-:W-:Y:S01]  /*3b00*/  FFMA R35, R97.reuse, R85, R182 ;  /* 0x0000005561237223 */ /* 0x040fe200000000b6 */
[----:B------:R-:W-:-:S03]  /*3b10*/  FFMA R113, R97, R29, R34 ;  /* 0x0000001d61717223 */ /* 0x000fc60000000022 */
[C---:B------:R-:W-:Y:S01]  /*3b20*/  FFMA R34, R98.reuse, R86, R35 ;  /* 0x0000005662227223 */ /* 0x040fe20000000023 */
[----:B------:R-:W-:-:S03]  /*3b30*/  FFMA R162, R98, R30, R113 ;  /* 0x0000001e62a27223 */ /* 0x000fc60000000071 */
[C---:B------:R-:W-:Y:S01]  /*3b40*/  FFMA R163, R99.reuse, R87, R34 ;  /* 0x0000005763a37223 */ /* 0x040fe20000000022 */
[----:B------:R-:W-:Y:S01]  /*3b50*/  FFMA R162, R99, R31, R162 ;  /* 0x0000001f63a27223 */ /* 0x000fe200000000a2 */
[----:B--2---:R-:W-:-:S04]  /*3b60*/  FFMA R108, R108, R88, R2 ;  /* 0x000000586c6c7223 */ /* 0x004fc80000000002 */
[----:B------:R-:W-:Y:S01]  /*3b70*/  FFMA R109, R109, R89, R108 ;  /* 0x000000596d6d7223 */ /* 0x000fe2000000006c */
[----:B------:R-:W-:-:S03]  /*3b80*/  FFMA R108, R100, R92, R175 ;  /* 0x0000005c646c7223 */ /* 0x000fc600000000af */
[----:B------:R-:W-:Y:S01]  /*3b90*/  FFMA R110, R110, R90, R109 ;  /* 0x0000005a6e6e7223 */ /* 0x000fe2000000006d */
[----:B------:R-:W-:-:S03]  /*3ba0*/  FFMA R33, R101, R93, R108 ;  /* 0x0000005d65217223 */ /* 0x000fc6000000006c */
[----:B------:R-:W-:Y:S02]  /*3bb0*/  FFMA R27, R111, R91, R110 ;  /* 0x0000005b6f1b7223 */ /* 0x000fe4000000006e */
[----:B------:R-:W1:Y:S01]  /*3bc0*/  LDS.128 R108, [R0.X4+UR5+0x2300] ;  /* 0x00230005006c7984 */ /* 0x000e620008004c00 */
[----:B------:R-:W-:Y:S01]  /*3bd0*/  FFMA R100, R100, R88, R172 ;  /* 0x0000005864647223 */ /* 0x000fe200000000ac */
[----:B------:R-:W-:-:S03]  /*3be0*/  FFMA R172, R102, R94, R33 ;  /* 0x0000005e66ac7223 */ /* 0x000fc60000000021 */
[----:B------:R-:W-:Y:S01]  /*3bf0*/  FFMA R101, R101, R89, R100 ;  /* 0x0000005965657223 */ /* 0x000fe20000000064 */
[----:B------:R-:W-:-:S03]  /*3c00*/  FFMA R100, R104, R92, R179 ;  /* 0x0000005c68647223 */ /* 0x000fc600000000b3 */
[----:B------:R-:W-:Y:S01]  /*3c10*/  FFMA R102, R102, R90, R101 ;  /* 0x0000005a66667223 */ /* 0x000fe20000000065 */
[----:B------:R-:W-:Y:S01]  /*3c20*/  FFMA R172, R103, R95, R172 ;  /* 0x0000005f67ac7223 */ /* 0x000fe200000000ac */
[----:B------:R-:W-:Y:S01]  /*3c30*/  FFMA R104, R104, R88, R176 ;  /* 0x0000005868687223 */ /* 0x000fe200000000b0 */
[----:B------:R-:W-:Y:S01]  /*3c40*/  FFMA R33, R105, R93, R100 ;  /* 0x0000005d69217223 */ /* 0x000fe20000000064 */
[----:B------:R-:W-:Y:S02]  /*3c50*/  FFMA R169, R103, R91, R102 ;  /* 0x0000005b67a97223 */ /* 0x000fe40000000066 */
[----:B------:R-:W2:Y:S01]  /*3c60*/  LDS.128 R100, [R0.X4+UR5+0x3000] ;  /* 0x0030000500647984 */ /* 0x000ea20008004c00 */
[----:B------:R-:W-:Y:S01]  /*3c70*/  FFMA R105, R105, R89, R104 ;  /* 0x0000005969697223 */ /* 0x000fe20000000068 */
[----:B------:R-:W-:Y:S01]  /*3c80*/  FFMA R168, R106, R94, R33 ;  /* 0x0000005e6aa87223 */ /* 0x000fe20000000021 */
[----:B------:R-:W-:Y:S02]  /*3c90*/  FFMA R104, R96, R92, R183 ;  /* 0x0000005c60687223 */ /* 0x000fe400000000b7 */
[----:B------:R-:W-:Y:S01]  /*3ca0*/  FFMA R106, R106, R90, R105 ;  /* 0x0000005a6a6a7223 */ /* 0x000fe20000000069 */
[----:B------:R-:W-:Y:S01]  /*3cb0*/  FFMA R168, R107, R95, R168 ;  /* 0x0000005f6ba87223 */ /* 0x000fe200000000a8 */
[----:B------:R-:W-:Y:S01]  /*3cc0*/  FFMA R33, R97, R93, R104 ;  /* 0x0000005d61217223 */ /* 0x000fe20000000068 */
[----:B------:R-:W-:Y:S01]  /*3cd0*/  FFMA R96, R96, R88, R180 ;  /* 0x0000005860607223 */ /* 0x000fe200000000b4 */
[----:B------:R-:W-:-:S02]  /*3ce0*/  FFMA R165, R107, R91, R106 ;  /* 0x0000005b6ba57223 */ /* 0x000fc4000000006a */
[----:B------:R-:W3:Y:S01]  /*3cf0*/  LDS.128 R104, [R0.X4+UR5+0x3100] ;  /* 0x0031000500687984 */ /* 0x000ee20008004c00 */
[----:B------:R-:W-:Y:S01]  /*3d00*/  FFMA R97, R97, R89, R96 ;  /* 0x0000005961617223 */ /* 0x000fe20000000060 */
[----:B------:R-:W-:-:S03]  /*3d10*/  FFMA R164, R98, R94, R33 ;  /* 0x0000005e62a47223 */ /* 0x000fc60000000021 */
[----:B------:R-:W-:Y:S01]  /*3d20*/  FFMA R98, R98, R90, R97 ;  /* 0x0000005a62627223 */ /* 0x000fe20000000061 */
[----:B------:R-:W-:-:S03]  /*3d30*/  FFMA R164, R99, R95, R164 ;  /* 0x0000005f63a47223 */ /* 0x000fc600000000a4 */
[----:B------:R-:W-:Y:S01]  /*3d40*/  FFMA R161, R99, R91, R98 ;  /* 0x0000005b63a17223 */ /* 0x000fe20000000062 */
[C---:B-1----:R-:W-:Y:S01]  /*3d50*/  FFMA R96, R108.reuse, R92, R187 ;  /* 0x0000005c6c607223 */ /* 0x042fe200000000bb */
[----:B------:R-:W-:-:S03]  /*3d60*/  FFMA R186, R108, R84, R186 ;  /* 0x000000546cba7223 */ /* 0x000fc600000000ba */
[C---:B------:R-:W-:Y:S02]  /*3d70*/  FFMA R33, R109.reuse, R93, R96 ;  /* 0x0000005d6d217223 */ /* 0x040fe40000000060 */
[----:B------:R-:W1:Y:S01]  /*3d80*/  LDS.128 R96, [R0.X4+UR5+0x3200] ;  /* 0x0032000500607984 */ /* 0x000e620008004c00 */
[C---:B------:R-:W-:Y:S01]  /*3d90*/  FFMA R34, R108.reuse, R28, R185 ;  /* 0x0000001c6c227223 */ /* 0x040fe200000000b9 */
[----:B------:R-:W-:Y:S01]  /*3da0*/  FFMA R108, R108, R88, R184 ;  /* 0x000000586c6c7223 */ /* 0x000fe200000000b8 */
[C---:B------:R-:W-:Y:S02]  /*3db0*/  FFMA R35, R109.reuse, R85, R186 ;  /* 0x000000556d237223 */ /* 0x040fe400000000ba */
[C---:B------:R-:W-:Y:S01]  /*3dc0*/  FFMA R113, R109.reuse, R29, R34 ;  /* 0x0000001d6d717223 */ /* 0x040fe20000000022 */
[----:B------:R-:W-:Y:S01]  /*3dd0*/  FFMA R109, R109, R89, R108 ;  /* 0x000000596d6d7223 */ /* 0x000fe2000000006c */
[C---:B------:R-:W-:Y:S01]  /*3de0*/  FFMA R34, R110.reuse, R86, R35 ;  /* 0x000000566e227223 */ /* 0x040fe20000000023 */
[C---:B------:R-:W-:Y:S01]  /*3df0*/  FFMA R160, R110.reuse, R94, R33 ;  /* 0x0000005e6ea07223 */ /* 0x040fe20000000021 */
[C---:B------:R-:W-:Y:S01]  /*3e00*/  FFMA R158, R110.reuse, R30, R113 ;  /* 0x0000001e6e9e7223 */ /* 0x040fe20000000071 */
[----:B------:R-:W-:Y:S01]  /*3e10*/  FFMA R110, R110, R90, R109 ;  /* 0x0000005a6e6e7223 */ /* 0x000fe2000000006d */
[C---:B------:R-:W-:Y:S01]  /*3e20*/  FFMA R159, R111.reuse, R87, R34 ;  /* 0x000000576f9f7223 */ /* 0x040fe20000000022 */
[C---:B--2---:R-:W-:Y:S01]  /*3e30*/  FFMA R34, R100.reuse, R28, R189 ;  /* 0x0000001c64227223 */ /* 0x044fe200000000bd */
[C---:B------:R-:W-:Y:S01]  /*3e40*/  FFMA R108, R100.reuse, R92, R191 ;  /* 0x0000005c646c7223 */ /* 0x040fe200000000bf */
[C---:B------:R-:W-:Y:S01]  /*3e50*/  FFMA R190, R100.reuse, R84, R190 ;  /* 0x0000005464be7223 */ /* 0x040fe200000000be */
[C---:B------:R-:W-:Y:S01]  /*3e60*/  FFMA R160, R111.reuse, R95, R160 ;  /* 0x0000005f6fa07223 */ /* 0x040fe200000000a0 */
[C---:B------:R-:W-:Y:S01]  /*3e70*/  FFMA R158, R111.reuse, R31, R158 ;  /* 0x0000001f6f9e7223 */ /* 0x040fe2000000009e */
[----:B------:R-:W-:Y:S01]  /*3e80*/  FFMA R33, R111, R91, R110 ;  /* 0x0000005b6f217223 */ /* 0x000fe2000000006e */
[----:B------:R-:W-:Y:S01]  /*3e90*/  FFMA R100, R100, R88, R188 ;  /* 0x0000005864647223 */ /* 0x000fe200000000bc */
[C---:B------:R-:W-:Y:S01]  /*3ea0*/  FFMA R111, R101.reuse, R29, R34 ;  /* 0x0000001d656f7223 */ /* 0x040fe20000000022 */
[C---:B------:R-:W-:Y:S01]  /*3eb0*/  FFMA R35, R101.reuse, R93, R108 ;  /* 0x0000005d65237223 */ /* 0x040fe2000000006c */
[C---:B------:R-:W-:Y:S01]  /*3ec0*/  FFMA R109, R101.reuse, R85, R190 ;  /* 0x00000055656d7223 */ /* 0x040fe200000000be */
[----:B------:R-:W2:Y:S01]  /*3ed0*/  LDS.128 R112, [R0.X4+UR5+0x3300] ;  /* 0x0033000500707984 */ /* 0x000ea20008004c00 */
[----:B------:R-:W-:Y:S01]  /*3ee0*/  FFMA R101, R101, R89, R100 ;  /* 0x0000005965657223 */ /* 0x000fe20000000064 */
[C---:B------:R-:W-:Y:S01]  /*3ef0*/  FFMA R100, R102.reuse, R30, R111 ;  /* 0x0000001e66647223 */ /* 0x040fe2000000006f */
[C---:B------:R-:W-:Y:S01]  /*3f00*/  FFMA R108, R102.reuse, R94, R35 ;  /* 0x0000005e666c7223 */ /* 0x040fe20000000023 */
[C---:B------:R-:W-:Y:S01]  /*3f10*/  FFMA R156, R102.reuse, R86, R109 ;  /* 0x00000056669c7223 */ /* 0x040fe2000000006d */
[----:B------:R-:W-:Y:S01]  /*3f20*/  FFMA R34, R102, R90, R101 ;  /* 0x0000005a66227223 */ /* 0x000fe20000000065 */
[----:B------:R-:W-:Y:S01]  /*3f30*/  FFMA R155, R103, R31, R100 ;  /* 0x0000001f679b7223 */ /* 0x000fe20000000064 */
[C---:B---3--:R-:W-:Y:S01]  /*3f40*/  FFMA R102, R104.reuse, R92, R195 ;  /* 0x0000005c68667223 */ /* 0x048fe200000000c3 */
        /* <DEDUP_REMOVED lines=9> */
[----:B------:R-:W-:Y:S01]  /*3fe0*/  FFMA R34, R103, R91, R34 ;  /* 0x0000005b67227223 */ /* 0x000fe20000000022 */
[C---:B------:R-:W-:Y:S01]  /*3ff0*/  FFMA R154, R106.reuse, R94, R35 ;  /* 0x0000005e6a9a7223 */ /* 0x040fe20000000023 */
[----:B------:R-:W3:Y:S01]  /*4000*/  LDS.128 R100, [R0.X4+UR5+0x4000] ;  /* 0x0040000500647984 */ /* 0x000ee20008004c00 */
[C---:B------:R-:W-:Y:S01]  /*4010*/  FFMA R104, R106.reuse, R86, R109 ;  /* 0x000000566a687223 */ /* 0x040fe2000000006d */
[C---:B------:R-:W-:Y:S01]  /*4020*/  FFMA R152, R106.reuse, R30, R111 ;  /* 0x0000001e6a987223 */ /* 0x040fe2000000006f */
[----:B------:R-:W-:-:S02]  /*4030*/  FFMA R106, R106, R90, R105 ;  /* 0x0000005a6a6a7223 */ /* 0x000fc40000000069 */
[C---:B------:R-:W-:Y:S01]  /*4040*/  FFMA R153, R107.reuse, R87, R104 ;  /* 0x000000576b997223 */ /* 0x040fe20000000068 */
[C---:B-1----:R-:W-:Y:S01]  /*4050*/  FFMA R104, R96.reuse, R28, R197 ;  /* 0x0000001c60687223 */ /* 0x042fe200000000c5 */
[C---:B------:R-:W-:Y:S01]  /*4060*/  FFMA R35, R107.reuse, R91, R106 ;  /* 0x0000005b6b237223 */ /* 0x040fe2000000006a */
[C---:B------:R-:W-:Y:S01]  /*4070*/  FFMA R106, R96.reuse, R92, R199 ;  /* 0x0000005c606a7223 */ /* 0x040fe200000000c7 */
[C---:B------:R-:W-:Y:S01]  /*4080*/  FFMA R154, R107.reuse, R95, R154 ;  /* 0x0000005f6b9a7223 */ /* 0x040fe2000000009a */
[----:B------:R-:W-:Y:S01]  /*4090*/  FFMA R152, R107, R31, R152 ;  /* 0x0000001f6b987223 */ /* 0x000fe20000000098 */
[C---:B------:R-:W-:Y:S01]  /*40a0*/  FFMA R117, R97.reuse, R29, R104 ;  /* 0x0000001d61757223 */ /* 0x040fe20000000068 */
[----:B------:R-:W-:Y:S02]  /*40b0*/  FFMA R109, R97, R93, R106 ;  /* 0x0000005d616d7223 */ /* 0x000fe4000000006a */
[----:B------:R-:W1:Y:S01]  /*40c0*/  LDS.128 R104, [R0.X4+UR5+0x4100] ;  /* 0x0041000500687984 */ /* 0x000e620008004c00 */
[C---:B------:R-:W-:Y:S01]  /*40d0*/  FFMA R198, R96.reuse, R84, R198 ;  /* 0x0000005460c67223 */ /* 0x040fe200000000c6 */
[----:B------:R-:W-:Y:S01]  /*40e0*/  FFMA R96, R96, R88, R196 ;  /* 0x0000005860607223 */ /* 0x000fe200000000c4 */
[----:B------:R-:W-:-:S02]  /*40f0*/  FFMA R108, R98, R30, R117 ;  /* 0x0000001e626c7223 */ /* 0x000fc40000000075 */
[C---:B------:R-:W-:Y:S01]  /*4100*/  FFMA R111, R97.reuse, R85, R198 ;  /* 0x00000055616f7223 */ /* 0x040fe200000000c6 */
[----:B------:R-:W-:Y:S01]  /*4110*/  FFMA R97, R97, R89, R96 ;  /* 0x0000005961617223 */ /* 0x000fe20000000060 */
[C---:B------:R-:W-:Y:S01]  /*4120*/  FFMA R149, R99.reuse, R31, R108 ;  /* 0x0000001f63957223 */ /* 0x040fe2000000006c */
[C---:B------:R-:W-:Y:S01]  /*4130*/  FFMA R110, R98.reuse, R94, R109 ;  /* 0x0000005e626e7223 */ /* 0x040fe2000000006d */
[C---:B------:R-:W-:Y:S01]  /*4140*/  FFMA R150, R98.reuse, R86, R111 ;  /* 0x0000005662967223 */ /* 0x040fe2000000006f */
[----:B------:R-:W-:Y:S01]  /*4150*/  FFMA R96, R98, R90, R97 ;  /* 0x0000005a62607223 */ /* 0x000fe20000000061 */
[C---:B--2---:R-:W-:Y:S01]  /*4160*/  FFMA R108, R112.reuse, R92, R203 ;  /* 0x0000005c706c7223 */ /* 0x044fe200000000cb */
        /* <DEDUP_REMOVED lines=8> */
[----:B------:R-:W2:Y:S01]  /*41f0*/  LDS.128 R108, [R0.X4+UR5+0x4200] ;  /* 0x00420005006c7984 */ /* 0x000ea20008004c00 */
[C---:B------:R-:W-:Y:S01]  /*4200*/  FFMA R117, R113.reuse, R29, R98 ;  /* 0x0000001d71757223 */ /* 0x040fe20000000062 */
[C---:B------:R-:W-:Y:S01]  /*4210*/  FFMA R98, R114.reuse, R86, R99 ;  /* 0x0000005672627223 */ /* 0x040fe20000000063 */
[----:B------:R-:W-:Y:S01]  /*4220*/  FFMA R113, R113, R89, R112 ;  /* 0x0000005971717223 */ /* 0x000fe20000000070 */
[C---:B------:R-:W-:Y:S01]  /*4230*/  FFMA R148, R114.reuse, R94, R97 ;  /* 0x0000005e72947223 */ /* 0x040fe20000000061 */
[C---:B------:R-:W-:Y:S01]  /*4240*/  FFMA R146, R114.reuse, R30, R117 ;  /* 0x0000001e72927223 */ /* 0x040fe20000000075 */
[C---:B------:R-:W-:Y:S01]  /*4250*/  FFMA R147, R115.reuse, R87, R98 ;  /* 0x0000005773937223 */ /* 0x040fe20000000062 */
[----:B------:R-:W-:Y:S01]  /*4260*/  FFMA R114, R114, R90, R113 ;  /* 0x0000005a72727223 */ /* 0x000fe20000000071 */
[C---:B---3--:R-:W-:Y:S01]  /*4270*/  FFMA R112, R100.reuse, R92, R207 ;  /* 0x0000005c64707223 */ /* 0x048fe200000000cf */
[C---:B------:R-:W-:Y:S01]  /*4280*/  FFMA R98, R100.reuse, R28, R205 ;  /* 0x0000001c64627223 */ /* 0x040fe200000000cd */
[C---:B------:R-:W-:Y:S01]  /*4290*/  FFMA R206, R100.reuse, R84, R206 ;  /* 0x0000005464ce7223 */ /* 0x040fe200000000ce */
[----:B------:R-:W-:Y:S01]  /*42a0*/  FFMA R100, R100, R88, R204 ;  /* 0x0000005864647223 */ /* 0x000fe200000000cc */
[----:B------:R-:W-:Y:S01]  /*42b0*/  FFMA R148, R115, R95, R148 ;  /* 0x0000005f73947223 */ /* 0x000fe20000000094 */
[----:B------:R-:W-:Y:S01]  /*42c0*/  FFMA R119, R101, R29, R98 ;  /* 0x0000001d65777223 */ /* 0x000fe20000000062 */
[C---:B------:R-:W-:Y:S01]  /*42d0*/  FFMA R146, R115.reuse, R31, R146 ;  /* 0x0000001f73927223 */ /* 0x040fe20000000092 */
[----:B------:R-:W-:Y:S01]  /*42e0*/  FFMA R97, R115, R91, R114 ;  /* 0x0000005b73617223 */ /* 0x000fe20000000072 */
[C---:B------:R-:W-:Y:S01]  /*42f0*/  FFMA R99, R101.reuse, R93, R112 ;  /* 0x0000005d65637223 */ /* 0x040fe20000000070 */
[C---:B------:R-:W-:Y:S01]  /*4300*/  FFMA R117, R101.reuse, R85, R206 ;  /* 0x0000005565757223 */ /* 0x040fe200000000ce */
[----:B------:R-:W3:Y:S01]  /*4310*/  LDS.128 R112, [R0.X4+UR5+0x4300] ;  /* 0x0043000500707984 */ /* 0x000ee20008004c00 */
[----:B------:R-:W-:Y:S01]  /*4320*/  FFMA R101, R101, R89, R100 ;  /* 0x0000005965657223 */ /* 0x000fe20000000064 */
[C---:B------:R-:W-:Y:S01]  /*4330*/  FFMA R100, R102.reuse, R30, R119 ;  /* 0x0000001e66647223 */ /* 0x040fe20000000077 */
[C---:B------:R-:W-:Y:S01]  /*4340*/  FFMA R116, R102.reuse, R94, R99 ;  /* 0x0000005e66747223 */ /* 0x040fe20000000063 */
[C---:B------:R-:W-:Y:S01]  /*4350*/  FFMA R144, R102.reuse, R86, R117 ;  /* 0x0000005666907223 */ /* 0x040fe20000000075 */
[----:B------:R-:W-:Y:S01]  /*4360*/  FFMA R98, R102, R90, R101 ;  /* 0x0000005a66627223 */ /* 0x000fe20000000065 */
[C---:B------:R-:W-:Y:S01]  /*4370*/  FFMA R143, R103.reuse, R31, R100 ;  /* 0x0000001f678f7223 */ /* 0x040fe20000000064 */
[C---:B-1----:R-:W-:Y:S01]  /*4380*/  FFMA R102, R104.reuse, R92, R211 ;  /* 0x0000005c68667223 */ /* 0x042fe200000000d3 */
        /* <DEDUP_REMOVED lines=8> */
[----:B------:R-:W1:Y:S01]  /*4410*/  LDS.128 R100, [R0.X4+UR5+0x5000] ;  /* 0x0050000500647984 */ /* 0x000e620008004c00 */
[----:B------:R-:W-:-:S02]  /*4420*/  FFMA R117, R105, R85, R210 ;  /* 0x0000005569757223 */ /* 0x000fc400000000d2 */
        /* <DEDUP_REMOVED lines=8> */
[----:B------:R-:W-:Y:S01]  /*44b0*/  FFMA R99, R107, R91, R106 ;  /* 0x0000005b6b637223 */ /* 0x000fe2000000006a */
[C---:B------:R-:W-:Y:S01]  /*44c0*/  FFMA R106, R108.reuse, R92, R215 ;  /* 0x0000005c6c6a7223 */ /* 0x040fe200000000d7 */
[----:B------:R-:W-:Y:S01]  /*44d0*/  FFMA R108, R108, R88, R212 ;  /* 0x000000586c6c7223 */ /* 0x000fe200000000d4 */
[C---:B------:R-:W-:Y:S01]  /*44e0*/  FFMA R119, R109.reuse, R85, R214 ;  /* 0x000000556d777223 */ /* 0x040fe200000000d6 */
[C---:B------:R-:W-:Y:S01]  /*44f0*/  FFMA R121, R109.reuse, R29, R104 ;  /* 0x0000001d6d797223 */ /* 0x040fe20000000068 */
[----:B------:R-:W-:Y:S01]  /*4500*/  FFMA R117, R109, R93, R106 ;  /* 0x0000005d6d757223 */ /* 0x000fe2000000006a */
[C---:B------:R-:W-:Y:S01]  /*4510*/  FFMA R142, R107.reuse, R95, R142 ;  /* 0x0000005f6b8e7223 */ /* 0x040fe2000000008e */
[----:B------:R-:W-:Y:S01]  /*4520*/  FFMA R128, R107, R31, R128 ;  /* 0x0000001f6b807223 */ /* 0x000fe20000000080 */
[----:B------:R-:W-:Y:S01]  /*4530*/  FFMA R109, R109, R89, R108 ;  /* 0x000000596d6d7223 */ /* 0x000fe2000000006c */
[----:B------:R-:W2:Y:S01]  /*4540*/  LDS.128 R104, [R0.X4+UR5+0x5100] ;  /* 0x0051000500687984 */ /* 0x000ea20008004c00 */
        /* <DEDUP_REMOVED lines=16> */
[----:B------:R-:W3:Y:S01]  /*4650*/  LDS.128 R108, [R0.X4+UR5+0x5200] ;  /* 0x00520005006c7984 */ /* 0x000ee20008004c00 */
[C---:B------:R-:W-:Y:S01]  /*4660*/  FFMA R136, R114.reuse, R94, R117 ;  /* 0x0000005e72887223 */ /* 0x040fe20000000075 */
        /* <DEDUP_REMOVED lines=10> */
[----:B------:R-:W-:Y:S01]  /*4710*/  FFMA R134, R115, R31, R134 ;  /* 0x0000001f73867223 */ /* 0x000fe20000000086 */
[C---:B------:R-:W-:Y:S01]  /*4720*/  FFMA R113, R101.reuse, R93, R114 ;  /* 0x0000005d65717223 */ /* 0x040fe20000000072 */
[C---:B------:R-:W-:Y:S01]  /*4730*/  FFMA R115, R101.reuse, R85, R112 ;  /* 0x0000005565737223 */ /* 0x040fe20000000070 */
[C---:B------:R-:W-:Y:S01]  /*4740*/  FFMA R117, R101.reuse, R29, R82 ;  /* 0x0000001d65757223 */ /* 0x040fe20000000052 */
[----:B------:R-:W-:-:S02]  /*4750*/  FFMA R101, R101, R89, R80 ;  /* 0x0000005965657223 */ /* 0x000fc40000000050 */
[----:B------:R-:W1:Y:S01]  /*4760*/  LDS.128 R80, [R0.X4+UR5+0x5300] ;  /* 0x0053000500507984 */ /* 0x000e620008004c00 */
[C---:B------:R-:W-:Y:S01]  /*4770*/  FFMA R132, R102.reuse, R94, R113 ;  /* 0x0000005e66847223 */ /* 0x040fe20000000071 */
[C---:B------:R-:W-:Y:S01]  /*4780*/  FFMA R100, R102.reuse, R86, R115 ;  /* 0x0000005666647223 */ /* 0x040fe20000000073 */
[C---:B------:R-:W-:Y:S01]  /*4790*/  FFMA R130, R102.reuse, R30, R117 ;  /* 0x0000001e66827223 */ /* 0x040fe20000000075 */
[----:B------:R-:W-:Y:S02]  /*47a0*/  FFMA R102, R102, R90, R101 ;  /* 0x0000005a66667223 */ /* 0x000fe40000000065 */
        /* <DEDUP_REMOVED lines=9> */
[----:B------:R-:W-:-:S02]  /*4840*/  FFMA R39, R105, R85, R100 ;  /* 0x0000005569277223 */ /* 0x000fc40000000064 */
[----:B------:R-:W2:Y:S01]  /*4850*/  LDS.128 R100, [R0.X4+UR5+0x6000] ;  /* 0x0060000500647984 */ /* 0x000ea20008004c00 */
[C---:B------:R-:W-:Y:S01]  /*4860*/  FFMA R113, R105.reuse, R29, R38 ;  /* 0x0000001d69717223 */ /* 0x040fe20000000026 */
[----:B------:R-:W-:Y:S01]  /*4870*/  FFMA R105, R105, R89, R36 ;  /* 0x0000005969697223 */ /* 0x000fe20000000024 */
[C---:B------:R-:W-:Y:S01]  /*4880*/  FFMA R104, R106.reuse, R86, R39 ;  /* 0x000000566a687223 */ /* 0x040fe20000000027 */
[C---:B------:R-:W-:Y:S01]  /*4890*/  FFMA R112, R106.reuse, R94, R37 ;  /* 0x0000005e6a707223 */ /* 0x040fe20000000025 */
[C---:B------:R-:W-:Y:S01]  /*48a0*/  FFMA R38, R106.reuse, R30, R113 ;  /* 0x0000001e6a267223 */ /* 0x040fe20000000071 */
[----:B------:R-:W-:Y:S01]  /*48b0*/  FFMA R36, R106, R90, R105 ;  /* 0x0000005a6a247223 */ /* 0x000fe20000000069 */
[C---:B------:R-:W-:Y:S01]  /*48c0*/  FFMA R37, R107.reuse, R87, R104 ;  /* 0x000000576b257223 */ /* 0x040fe20000000068 */
[C---:B---3--:R-:W-:Y:S01]  /*48d0*/  FFMA R106, R108.reuse, R92, R43 ;  /* 0x0000005c6c6a7223 */ /* 0x048fe2000000002b */
        /* <DEDUP_REMOVED lines=8> */
[----:B------:R-:W3:Y:S01]  /*4960*/  LDS.128 R104, [R0.X4+UR5+0x6100] ;  /* 0x0061000500687984 */ /* 0x000ee20008004c00 */
[C---:B------:R-:W-:Y:S01]  /*4970*/  FFMA R113, R109.reuse, R29, R42 ;  /* 0x0000001d6d717223 */ /* 0x040fe2000000002a */
        /* <DEDUP_REMOVED lines=15> */
[----:B------:R-:W1:Y:S01]  /*4a70*/  LDS.128 R108, [R0.X4+UR5+0x6200] ;  /* 0x00620005006c7984 */ /* 0x000e620008004c00 */
        /* <DEDUP_REMOVED lines=13> */
[----:B------:R-:W-:-:S02]  /*4b50*/  FFMA R48, R100, R88, R48 ;  /* 0x0000005864307223 */ /* 0x000fc40000000030 */
[C---:B------:R-:W-:Y:S01]  /*4b60*/  FFMA R113, R101.reuse, R29, R50 ;  /* 0x0000001d65717223 */ /* 0x040fe20000000032 */
[C---:B------:R-:W-:Y:S01]  /*4b70*/  FFMA R47, R101.reuse, R85, R82 ;  /* 0x00000055652f7223 */ /* 0x040fe20000000052 */
[C---:B------:R-:W-:Y:S01]  /*4b80*/  FFMA R81, R101.reuse, R93, R80 ;  /* 0x0000005d65517223 */ /* 0x040fe20000000050 */
[----:B------:R-:W-:Y:S01]  /*4b90*/  FFMA R101, R101, R89, R48 ;  /* 0x0000005965657223 */ /* 0x000fe20000000030 */
[C---:B------:R-:W-:Y:S01]  /*4ba0*/  FFMA R100, R102.reuse, R30, R113 ;  /* 0x0000001e66647223 */ /* 0x040fe20000000071 */
        /* <DEDUP_REMOVED lines=15> */
[----:B------:R-:W3:Y:S01]  /*4ca0*/  LDS.128 R52, [R0.X4+UR5+0x7000] ;  /* 0x0070000500347984 */ /* 0x000ee20008004c00 */
[C---:B------:R-:W-:Y:S01]  /*4cb0*/  FFMA R100, R106.reuse, R94, R103 ;  /* 0x0000005e6a647223 */ /* 0x040fe20000000067 */
[----:B------:R-:W-:Y:S01]  /*4cc0*/  FFMA R114, R106, R90, R113 ;  /* 0x0000005a6a727223 */ /* 0x000fe20000000071 */
[----:B------:R-:W-:-:S02]  /*4cd0*/  FFMA R105, R105, R29, R104 ;  /* 0x0000001d69697223 */ /* 0x000fc40000000068 */
[----:B------:R-:W-:Y:S01]  /*4ce0*/  FFMA R113, R107, R95, R100 ;  /* 0x0000005f6b717223 */ /* 0x000fe20000000064 */
[C---:B-1----:R-:W-:Y:S01]  /*4cf0*/  FFMA R100, R108.reuse, R84, R58 ;  /* 0x000000546c647223 */ /* 0x042fe2000000003a */
[C---:B------:R-:W-:Y:S01]  /*4d00*/  FFMA R58, R108.reuse, R92, R59 ;  /* 0x0000005c6c3a7223 */ /* 0x040fe2000000003b */
[----:B------:R-:W-:Y:S01]  /*4d10*/  FFMA R56, R108, R88, R56 ;  /* 0x000000586c387223 */ /* 0x000fe20000000038 */
[C---:B------:R-:W-:Y:S01]  /*4d20*/  FFMA R112, R106.reuse, R86, R101 ;  /* 0x000000566a707223 */ /* 0x040fe20000000065 */
[----:B------:R-:W-:Y:S01]  /*4d30*/  FFMA R106, R106, R30, R105 ;  /* 0x0000001e6a6a7223 */ /* 0x000fe20000000069 */
        /* <DEDUP_REMOVED lines=42> */
[----:B------:R-:W-:Y:S01]  /*4fe0*/  LDS.128 R100, [R32+0x210] ;  /* 0x0002100020647984 */ /* 0x000fe20000000c00 */
[----:B------:R-:W-:Y:S01]  /*4ff0*/  FFMA R122, R54, R30, R53 ;  /* 0x0000001e367a7223 */ /* 0x000fe20000000035 */
[----:B------:R-:W-:-:S02]  /*5000*/  FFMA R123, R55, R91, R52 ;  /* 0x0000005b377b7223 */ /* 0x000fc40000000034 */
[----:B------:R-:W3:Y:S01]  /*5010*/  LDS.128 R48, [R0.X4+UR5+0x7300] ;  /* 0x0073000500307984 */ /* 0x000ee20008004c00 */
        /* <DEDUP_REMOVED lines=9> */
[----:B------:R-:W-:Y:S01]  /*50b0*/  FFMA R127, R57, R89, R68 ;  /* 0x00000059397f7223 */ /* 0x000fe20000000044 */
[C---:B------:R-:W-:Y:S01]  /*50c0*/  FFMA R126, R58.reuse, R30, R55 ;  /* 0x0000001e3a7e7223 */ /* 0x040fe20000000037 */
[----:B------:R-:W-:Y:S01]  /*50d0*/  FFMA R124, R58, R86, R53 ;  /* 0x000000563a7c7223 */ /* 0x000fe20000000035 */
[----:B------:R-:W-:Y:S01]  /*50e0*/  LDS.128 R68, [R32+0x110] ;  /* 0x0001100020447984 */ /* 0x000fe20000000c00 */
[----:B------:R-:W-:-:S03]  /*50f0*/  FFMA R112, R107, R87, R112 ;  /* 0x000000576b707223 */ /* 0x000fc60000000070 */
[----:B------:R-:W1:Y:S01]  /*5100*/  LDS.128 R52, [R0.X4+UR5+0x10] ;  /* 0x0000100500347984 */ /* 0x000e620008004c00 */
[C---:B------:R-:W-:Y:S01]  /*5110*/  FFMA R114, R107.reuse, R91, R114 ;  /* 0x0000005b6b727223 */ /* 0x040fe20000000072 */
[----:B------:R-:W-:Y:S02]  /*5120*/  FFMA R115, R107, R31, R106 ;  /* 0x0000001f6b737223 */ /* 0x000fe4000000006a */
[----:B------:R-:W4:Y:S01]  /*5130*/  LDS.128 R64, [R32+0x10] ;  /* 0x0000100020407984 */ /* 0x000f220000000c00 */
[----:B------:R-:W-:-:S03]  /*5140*/  FFMA R125, R57, R93, R56 ;  /* 0x0000005d397d7223 */ /* 0x000fc60000000038 */
[----:B------:R-:W4:Y:S01]  /*5150*/  LDS.128 R104, [R32+0x310] ;  /* 0x0003100020687984 */ /* 0x000f220000000c00 */
[C---:B------:R-:W-:Y:S01]  /*5160*/  FFMA R127, R58.reuse, R90, R127 ;  /* 0x0000005a3a7f7223 */ /* 0x040fe2000000007f */
[----:B------:R-:W-:Y:S01]  /*5170*/  FFMA R125, R58, R94, R125 ;  /* 0x0000005e3a7d7223 */ /* 0x000fe2000000007d */
[C---:B------:R-:W-:Y:S01]  /*5180*/  FFMA R124, R59.reuse, R87, R124 ;  /* 0x000000573b7c7223 */ /* 0x040fe2000000007c */
[C---:B------:R-:W-:Y:S01]  /*5190*/  FFMA R126, R59.reuse, R31, R126 ;  /* 0x0000001f3b7e7223 */ /* 0x040fe2000000007e */
[C---:B------:R-:W-:Y:S01]  /*51a0*/  FFMA R127, R59.reuse, R91, R127 ;  /* 0x0000005b3b7f7223 */ /* 0x040fe2000000007f */
[----:B------:R-:W-:Y:S01]  /*51b0*/  FFMA R125, R59, R95, R125 ;  /* 0x0000005f3b7d7223 */ /* 0x000fe2000000007d */
[C---:B--2---:R-:W-:Y:S01]  /*51c0*/  FFMA R206, R60.reuse, R92, R75 ;  /* 0x0000005c3cce7223 */ /* 0x044fe2000000004b */
        /* <DEDUP_REMOVED lines=17> */
[----:B------:R-:W3:Y:S01]  /*52e0*/  LDS.128 R60, [R0.X4+UR5+0x210] ;  /* 0x00021005003c7984 */ /* 0x000ee20008004c00 */
        /* <DEDUP_REMOVED lines=12> */
[C---:B-1----:R-:W-:Y:S01]  /*53b0*/  FFMA R28, R52.reuse, R68, R5 ;  /* 0x00000044341c7223 */ /* 0x042fe20000000005 */
[C---:B------:R-:W-:Y:S01]  /*53c0*/  FFMA R30, R52.reuse, R100, R3 ;  /* 0x00000064341e7223 */ /* 0x040fe20000000003 */
[C---:B----4-:R-:W-:Y:S01]  /*53d0*/  FFMA R4, R52.reuse, R64, R4 ;  /* 0x0000004034047223 */ /* 0x050fe20000000004 */
[----:B------:R-:W-:Y:S01]  /*53e0*/  FFMA R6, R52, R104, R6 ;  /* 0x0000006834067223 */ /* 0x000fe20000000006 */
[C---:B------:R-:W-:Y:S01]  /*53f0*/  FFMA R5, R53.reuse, R69, R28 ;  /* 0x0000004535057223 */ /* 0x040fe2000000001c */
[C---:B------:R-:W-:Y:S01]  /*5400*/  FFMA R3, R53.reuse, R101, R30 ;  /* 0x0000006535037223 */ /* 0x040fe2000000001e */
[C---:B------:R-:W-:Y:S01]  /*5410*/  FFMA R49, R53.reuse, R65, R4 ;  /* 0x0000004135317223 */ /* 0x040fe20000000004 */
[----:B------:R-:W1:Y:S01]  /*5420*/  LDS.128 R28, [R0.X4+UR5+0x310] ;  /* 0x00031005001c7984 */ /* 0x000e620008004c00 */
[----:B------:R-:W-:Y:S01]  /*5430*/  FFMA R53, R53, R105, R6 ;  /* 0x0000006935357223 */ /* 0x000fe20000000006 */
[C---:B------:R-:W-:Y:S01]  /*5440*/  FFMA R6, R54.reuse, R70, R5 ;  /* 0x0000004636067223 */ /* 0x040fe20000000005 */
[C---:B------:R-:W-:Y:S01]  /*5450*/  FFMA R4, R54.reuse, R66, R49 ;  /* 0x0000004236047223 */ /* 0x040fe20000000031 */
[C---:B------:R-:W-:Y:S01]  /*5460*/  FFMA R95, R51.reuse, R95, R94 ;  /* 0x0000005f335f7223 */ /* 0x040fe2000000005e */
[C---:B------:R-:W-:Y:S01]  /*5470*/  FFMA R87, R51.reuse, R87, R78 ;  /* 0x0000005733577223 */ /* 0x040fe2000000004e */
[----:B------:R-:W-:Y:S01]  /*5480*/  FFMA R51, R51, R91, R50 ;  /* 0x0000005b33337223 */ /* 0x000fe20000000032 */
[----:B------:R-:W-:Y:S01]  /*5490*/  FFMA R50, R54, R102, R3 ;  /* 0x0000006636327223 */ /* 0x000fe20000000003 */
[-C--:B------:R-:W-:Y:S01]  /*54a0*/  FFMA R49, R67, R55.reuse, R4 ;  /* 0x0000003743317223 */ /* 0x080fe20000000004 */
[----:B------:R-:W-:Y:S01]  /*54b0*/  FFMA R3, R71, R55, R6 ;  /* 0x0000003747037223 */ /* 0x000fe20000000006 */
[C---:B--2---:R-:W-:Y:S01]  /*54c0*/  FFMA R6, R56.reuse, R100, R9 ;  /* 0x0000006438067223 */ /* 0x044fe20000000009 */
[----:B------:R-:W-:Y:S01]  /*54d0*/  FFMA R4, R56, R68, R7 ;  /* 0x0000004438047223 */ /* 0x000fe20000000007 */
[----:B------:R-:W-:Y:S01]  /*54e0*/  FFMA R54, R54, R106, R53 ;  /* 0x0000006a36367223 */ /* 0x000fe20000000035 */
[----:B------:R-:W-:Y:S01]  /*54f0*/  FFMA R8, R56, R104, R8 ;  /* 0x0000006838087223 */ /* 0x000fe20000000008 */
[C---:B------:R-:W-:Y:S01]  /*5500*/  FFMA R53, R57.reuse, R101, R6 ;  /* 0x0000006539357223 */ /* 0x040fe20000000006 */
[----:B------:R-:W-:-:S02]  /*5510*/  FFMA R73, R57, R69, R4 ;  /* 0x0000004539497223 */ /* 0x000fc40000000004 */
[----:B------:R-:W2:Y:S01]  /*5520*/  LDS.128 R4, [R0.X4+UR5+0x1010] ;  /* 0x0010100500047984 */ /* 0x000ea20008004c00 */
[----:B------:R-:W-:Y:S01]  /*5530*/  FFMA R9, R57, R105, R8 ;  /* 0x0000006939097223 */ /* 0x000fe20000000008 */
[----:B------:R-:W-:Y:S01]  /*5540*/  FFMA R8, R58, R70, R73 ;  /* 0x000000463a087223 */ /* 0x000fe20000000049 */
[-C--:B------:R-:W-:Y:S01]  /*5550*/  FFMA R50, R103, R55.reuse, R50 ;  /* 0x0000003767327223 */ /* 0x080fe20000000032 */
[----:B------:R-:W-:Y:S01]  /*5560*/  FFMA R10, R56, R64, R10 ;  /* 0x00000040380a7223 */ /* 0x000fe2000000000a */
[----:B------:R-:W-:Y:S01]  /*5570*/  FFMA R55, R107, R55, R54 ;  /* 0x000000376b377223 */ /* 0x000fe20000000036 */
[----:B------:R-:W-:Y:S01]  /*5580*/  FFMA R54, R58, R102, R53 ;  /* 0x000000663a367223 */ /* 0x000fe20000000035 */
[----:B------:R-:W-:Y:S01]  /*5590*/  FFMA R53, R71, R59, R8 ;  /* 0x0000003b47357223 */ /* 0x000fe20000000008 */
[----:B------:R-:W-:Y:S01]  /*55a0*/  FFMA R57, R57, R65, R10 ;  /* 0x0000004139397223 */ /* 0x000fe2000000000a */
[----:B---3--:R-:W-:Y:S01]  /*55b0*/  FFMA R8, R60, R100, R13 ;  /* 0x000000643c087223 */ /* 0x008fe2000000000d */
[----:B------:R-:W-:Y:S01]  /*55c0*/  FFMA R52, R58, R106, R9 ;  /* 0x0000006a3a347223 */ /* 0x000fe20000000009 */
[----:B------:R-:W-:Y:S01]  /*55d0*/  FFMA R14, R60, R104, R14 ;  /* 0x000000683c0e7223 */ /* 0x000fe2000000000e */
[----:B------:R-:W-:Y:S01]  /*55e0*/  FFMA R58, R58, R66, R57 ;  /* 0x000000423a3a7223 */ /* 0x000fe20000000039 */
[C---:B------:R-:W-:Y:S01]  /*55f0*/  FFMA R12, R60.reuse, R68, R12 ;  /* 0x000000443c0c7223 */ /* 0x040fe2000000000c */
[----:B------:R-:W-:Y:S01]  /*5600*/  FFMA R60, R60, R64, R11 ;  /* 0x000000403c3c7223 */ /* 0x000fe2000000000b */
[----:B------:R-:W-:-:S02]  /*5610*/  FFMA R57, R61, R101, R8 ;  /* 0x000000653d397223 */ /* 0x000fc40000000008 */
[----:B------:R-:W3:Y:S01]  /*5620*/  LDS.128 R8, [R0.X4+UR5+0x1110] ;  /* 0x0011100500087984 */ /* 0x000ee20008004c00 */
[C---:B------:R-:W-:Y:S01]  /*5630*/  FFMA R13, R61.reuse, R105, R14 ;  /* 0x000000693d0d7223 */ /* 0x040fe2000000000e */
[----:B------:R-:W-:Y:S01]  /*5640*/  FFMA R73, R61, R69, R12 ;  /* 0x000000453d497223 */ /* 0x000fe2000000000c */
[-C--:B------:R-:W-:Y:S01]  /*5650*/  FFMA R52, R107, R59.reuse, R52 ;  /* 0x0000003b6b347223 */ /* 0x080fe20000000034 */
[-C--:B------:R-:W-:Y:S01]  /*5660*/  FFMA R54, R103, R59.reuse, R54 ;  /* 0x0000003b67367223 */ /* 0x080fe20000000036 */
[C---:B------:R-:W-:Y:S01]  /*5670*/  FFMA R12, R62.reuse, R106, R13 ;  /* 0x0000006a3e0c7223 */ /* 0x040fe2000000000d */
[----:B------:R-:W-:Y:S01]  /*5680*/  FFMA R59, R67, R59, R58 ;  /* 0x0000003b433b7223 */ /* 0x000fe2000000003a */
[----:B------:R-:W-:Y:S01]  /*5690*/  FFMA R58, R62, R102, R57 ;  /* 0x000000663e3a7223 */ /* 0x000fe20000000039 */
[----:B------:R-:W-:Y:S01]  /*56a0*/  FFMA R61, R61, R65, R60 ;  /* 0x000000413d3d7223 */ /* 0x000fe2000000003c */
[----:B------:R-:W-:Y:S01]  /*56b0*/  FFMA R57, R107, R63, R12 ;  /* 0x0000003f6b397223 */ /* 0x000fe2000000000c */
[C---:B-1----:R-:W-:Y:S01]  /*56c0*/  FFMA R14, R28.reuse, R104, R15 ;  /* 0x000000681c0e7223 */ /* 0x042fe2000000000f */
        /* <DEDUP_REMOVED lines=8> */
[----:B------:R-:W-:Y:S01]  /*5750*/  FFMA R29, R29, R65, R18 ;  /* 0x000000411d1d7223 */ /* 0x000fe20000000012 */
[----:B------:R-:W1:Y:S01]  /*5760*/  LDS.128 R12, [R0.X4+UR5+0x1210] ;  /* 0x00121005000c7984 */ /* 0x000e620008004c00 */
[C---:B------:R-:W-:Y:S01]  /*5770*/  FFMA R60, R30.reuse, R106, R17 ;  /* 0x0000006a1e3c7223 */ /* 0x040fe20000000011 */
[C---:B------:R-:W-:Y:S01]  /*5780*/  FFMA R28, R30.reuse, R102, R61 ;  /* 0x000000661e1c7223 */ /* 0x040fe2000000003d */
[C---:B------:R-:W-:Y:S01]  /*5790*/  FFMA R18, R30.reuse, R70, R73 ;  /* 0x000000461e127223 */ /* 0x040fe20000000049 */
[----:B------:R-:W-:Y:S01]  /*57a0*/  FFMA R16, R30, R66, R29 ;  /* 0x000000421e107223 */ /* 0x000fe2000000001d */
[-C--:B------:R-:W-:Y:S01]  /*57b0*/  FFMA R29, R107, R31.reuse, R60 ;  /* 0x0000001f6b1d7223 */ /* 0x080fe2000000003c */
[-C--:B------:R-:W-:Y:S01]  /*57c0*/  FFMA R28, R103, R31.reuse, R28 ;  /* 0x0000001f671c7223 */ /* 0x080fe2000000001c */
[-C--:B------:R-:W-:Y:S01]  /*57d0*/  FFMA R30, R71, R31.reuse, R18 ;  /* 0x0000001f471e7223 */ /* 0x080fe20000000012 */
[----:B------:R-:W-:Y:S01]  /*57e0*/  FFMA R31, R67, R31, R16 ;  /* 0x0000001f431f7223 */ /* 0x000fe20000000010 */
[C---:B--2---:R-:W-:Y:S01]  /*57f0*/  FFMA R18, R4.reuse, R104, R19 ;  /* 0x0000006804127223 */ /* 0x044fe20000000013 */
[C---:B------:R-:W-:Y:S01]  /*5800*/  FFMA R16, R4.reuse, R100, R21 ;  /* 0x0000006404107223 */ /* 0x040fe20000000015 */
[----:B------:R-:W-:-:S02]  /*5810*/  FFMA R22, R4, R68, R22 ;  /* 0x0000004404167223 */ /* 0x000fc40000000016 */
[C---:B------:R-:W-:Y:S01]  /*5820*/  FFMA R21, R5.reuse, R105, R18 ;  /* 0x0000006905157223 */ /* 0x040fe20000000012 */
[C---:B------:R-:W-:Y:S01]  /*5830*/  FFMA R61, R5.reuse, R101, R16 ;  /* 0x00000065053d7223 */ /* 0x040fe20000000010 */
[C---:B------:R-:W-:Y:S01]  /*5840*/  FFMA R73, R5.reuse, R69, R22 ;  /* 0x0000004505497223 */ /* 0x040fe20000000016 */
[----:B------:R-:W2:Y:S01]  /*5850*/  LDS.128 R16, [R0.X4+UR5+0x1310] ;  /* 0x0013100500107984 */ /* 0x000ea20008004c00 */
[----:B------:R-:W-:Y:S02]  /*5860*/  FFMA R20, R4, R64, R20 ;  /* 0x0000004004147223 */ /* 0x000fe40000000014 */
[C---:B------:R-:W-:Y:S01]  /*5870*/  FFMA R4, R6.reuse, R70, R73 ;  /* 0x0000004606047223 */ /* 0x040fe20000000049 */
[----:B------:R-:W-:Y:S01]  /*5880*/  FFMA R22, R6, R106, R21 ;  /* 0x0000006a06167223 */ /* 0x000fe20000000015 */
[----:B------:R-:W-:Y:S02]  /*5890*/  FFMA R5, R5, R65, R20 ;  /* 0x0000004105057223 */ /* 0x000fe40000000014 */
[-C--:B------:R-:W-:Y:S01]  /*58a0*/  FFMA R21, R71, R7.reuse, R4 ;  /* 0x0000000747157223 */ /* 0x080fe20000000004 */
[----:B---3--:R-:W-:Y:S01]  /*58b0*/  FFMA R4, R8, R100, R25 ;  /* 0x0000006408047223 */ /* 0x008fe20000000019 */
[C---:B------:R-:W-:Y:S01]  /*58c0*/  FFMA R20, R6.reuse, R102, R61 ;  /* 0x0000006606147223 */ /* 0x040fe2000000003d */
[----:B------:R-:W-:Y:S01]  /*58d0*/  FFMA R60, R6, R66, R5 ;  /* 0x00000042063c7223 */ /* 0x000fe20000000005 */
[-C--:B------:R-:W-:Y:S01]  /*58e0*/  FFMA R22, R107, R7.reuse, R22 ;  /* 0x000000076b167223 */ /* 0x080fe20000000016 */
[C---:B------:R-:W-:Y:S01]  /*58f0*/  FFMA R226, R8.reuse, R104, R226 ;  /* 0x0000006808e27223 */ /* 0x040fe200000000e2 */
[-C--:B------:R-:W-:Y:S01]  /*5900*/  FFMA R20, R103, R7.reuse, R20 ;  /* 0x0000000767147223 */ /* 0x080fe20000000014 */
[----:B------:R-:W-:Y:S01]  /*5910*/  FFMA R60, R67, R7, R60 ;  /* 0x00000007433c7223 */ /* 0x000fe2000000003c */
[C---:B------:R-:W-:Y:S01]  /*5920*/  FFMA R24, R8.reuse, R68, R24 ;  /* 0x0000004408187223 */ /* 0x040fe20000000018 */
[C---:B------:R-:W-:Y:S01]  /*5930*/  FFMA R25, R9.reuse, R101, R4 ;  /* 0x0000006509197223 */ /* 0x040fe20000000004 */
[----:B------:R-:W-:Y:S01]  /*5940*/  FFMA R8, R8, R64, R23 ;  /* 0x0000004008087223 */ /* 0x000fe20000000017 */
[----:B------:R-:W3:Y:S01]  /*5950*/  LDS.128 R4, [R0.X4+UR5+0x2010] ;  /* 0x0020100500047984 */ /* 0x000ee20008004c00 */
[C---:B------:R-:W-:Y:S01]  /*5960*/  FFMA R23, R9.reuse, R105, R226 ;  /* 0x0000006909177223 */ /* 0x040fe200000000e2 */
[C---:B------:R-:W-:Y:S01]  /*5970*/  FFMA R61, R9.reuse, R69, R24 ;  /* 0x00000045093d7223 */ /* 0x040fe20000000018 */
[----:B------:R-:W-:Y:S01]  /*5980*/  FFMA R9, R9, R65, R8 ;  /* 0x0000004109097223 */ /* 0x000fe20000000008 */
[-C--:B------:R-:W-:Y:S01]  /*5990*/  FFMA R58, R103, R63.reuse, R58 ;  /* 0x0000003f673a7223 */ /* 0x080fe2000000003a */
[-C--:B------:R-:W-:Y:S01]  /*59a0*/  FFMA R56, R71, R63.reuse, R56 ;  /* 0x0000003f47387223 */ /* 0x080fe20000000038 */
[----:B------:R-:W-:Y:S01]  /*59b0*/  FFMA R63, R67, R63, R62 ;  /* 0x0000003f433f7223 */ /* 0x000fe2000000003e */
[C---:B------:R-:W-:Y:S01]  /*59c0*/  FFMA R62, R10.reuse, R106, R23 ;  /* 0x0000006a0a3e7223 */ /* 0x040fe20000000017 */
[C---:B------:R-:W-:Y:S01]  /*59d0*/  FFMA R24, R10.reuse, R102, R25 ;  /* 0x000000660a187223 */ /* 0x040fe20000000019 */
[C---:B------:R-:W-:Y:S01]  /*59e0*/  FFMA R8, R10.reuse, R70, R61 ;  /* 0x000000460a087223 */ /* 0x040fe2000000003d */
[----:B------:R-:W-:-:S03]  /*59f0*/  FFMA R10, R10, R66, R9 ;  /* 0x000000420a0a7223 */ /* 0x000fc60000000009 */
[-C--:B------:R-:W-:Y:S01]  /*5a00*/  FFMA R23, R71, R11.reuse, R8 ;  /* 0x0000000b47177223 */ /* 0x080fe20000000008 */
[-C--:B------:R-:W-:Y:S01]  /*5a10*/  FFMA R61, R67, R11.reuse, R10 ;  /* 0x0000000b433d7223 */ /* 0x080fe2000000000a */
[C---:B-1----:R-:W-:Y:S01]  /*5a20*/  FFMA R10, R12.reuse, R104, R225 ;  /* 0x000000680c0a7223 */ /* 0x042fe200000000e1 */
[C---:B------:R-:W-:Y:S01]  /*5a30*/  FFMA R8, R12.reuse, R68, R223 ;  /* 0x000000440c087223 */ /* 0x040fe200000000df */
[C---:B------:R-:W-:Y:S01]  /*5a40*/  FFMA R224, R12.reuse, R100, R224 ;  /* 0x000000640ce07223 */ /* 0x040fe200000000e0 */
[-C--:B------:R-:W-:Y:S01]  /*5a50*/  FFMA R25, R107, R11.reuse, R62 ;  /* 0x0000000b6b197223 */ /* 0x080fe2000000003e */
        /* <DEDUP_REMOVED lines=15> */
[-C--:B------:R-:W-:Y:S01]  /*5b50*/  FFMA R72, R107, R15.reuse, R72 ;  /* 0x0000000f6b487223 */ /* 0x080fe20000000048 */
[-C--:B------:R-:W-:Y:S01]  /*5b60*/  FFMA R62, R103, R15.reuse, R62 ;  /* 0x0000000f673e7223 */ /* 0x080fe2000000003e */
[-C--:B------:R-:W-:Y:S01]  /*5b70*/  FFMA R26, R71, R15.reuse, R26 ;  /* 0x0000000f471a7223 */ /* 0x080fe2000000001a */
[----:B------:R-:W-:Y:S01]  /*5b80*/  FFMA R73, R67, R15, R14 ;  /* 0x0000000f43497223 */ /* 0x000fe2000000000e */
[C---:B------:R-:W-:Y:S01]  /*5b90*/  FFMA R75, R17.reuse, R101, R12 ;  /* 0x00000065114b7223 */ /* 0x040fe2000000000c */
[C---:B------:R-:W-:Y:S01]  /*5ba0*/  FFMA R77, R17.reuse, R69, R220 ;  /* 0x00000045114d7223 */ /* 0x040fe200000000dc */
[----:B------:R-:W2:Y:S01]  /*5bb0*/  LDS.128 R12, [R0.X4+UR5+0x2210] ;  /* 0x00221005000c7984 */ /* 0x000ea20008004c00 */
[C---:B------:R-:W-:Y:S01]  /*5bc0*/  FFMA R27, R17.reuse, R105, R222 ;  /* 0x00000069111b7223 */ /* 0x040fe200000000de */
[----:B------:R-:W-:Y:S01]  /*5bd0*/  FFMA R17, R17, R65, R16 ;  /* 0x0000004111117223 */ /* 0x000fe20000000010 */
[C---:B------:R-:W-:Y:S01]  /*5be0*/  FFMA R16, R18.reuse, R70, R77 ;  /* 0x0000004612107223 */ /* 0x040fe2000000004d */
[C---:B------:R-:W-:Y:S01]  /*5bf0*/  FFMA R74, R18.reuse, R102, R75 ;  /* 0x00000066124a7223 */ /* 0x040fe2000000004b */
[----:B------:R-:W-:-:S02]  /*5c00*/  FFMA R78, R18, R106, R27 ;  /* 0x0000006a124e7223 */ /* 0x000fc4000000001b */
[-C--:B------:R-:W-:Y:S01]  /*5c10*/  FFMA R75, R71, R19.reuse, R16 ;  /* 0x00000013474b7223 */ /* 0x080fe20000000010 */
[----:B---3--:R-:W-:Y:S01]  /*5c20*/  FFMA R16, R4, R100, R171 ;  /* 0x0000006404107223 */ /* 0x008fe200000000ab */
[----:B------:R-:W-:Y:S01]  /*5c30*/  FFMA R76, R18, R66, R17 ;  /* 0x00000042124c7223 */ /* 0x000fe20000000011 */
[-C--:B------:R-:W-:Y:S01]  /*5c40*/  FFMA R27, R107, R19.reuse, R78 ;  /* 0x000000136b1b7223 */ /* 0x080fe2000000004e */
[----:B------:R-:W-:Y:S01]  /*5c50*/  FFMA R74, R103, R19, R74 ;  /* 0x00000013674a7223 */ /* 0x000fe2000000004a */
[----:B------:R-:W-:Y:S01]  /*5c60*/  FFMA R79, R5, R101, R16 ;  /* 0x00000065054f7223 */ /* 0x000fe20000000010 */
[----:B------:R-:W-:Y:S02]  /*5c70*/  FFMA R76, R67, R19, R76 ;  /* 0x00000013434c7223 */ /* 0x000fe4000000004c */
[----:B------:R-:W3:Y:S01]  /*5c80*/  LDS.128 R16, [R0.X4+UR5+0x2310] ;  /* 0x0023100500107984 */ /* 0x000ee20008004c00 */
[C---:B------:R-:W-:Y:S01]  /*5c90*/  FFMA R172, R4.reuse, R104, R172 ;  /* 0x0000006804ac7223 */ /* 0x040fe200000000ac */
[C---:B------:R-:W-:Y:S01]  /*5ca0*/  FFMA R170, R4.reuse, R68, R170 ;  /* 0x0000004404aa7223 */ /* 0x040fe200000000aa */
[----:B------:R-:W-:-:S02]  /*5cb0*/  FFMA R4, R4, R64, R169 ;  /* 0x0000004004047223 */ /* 0x000fc400000000a9 */
[C---:B------:R-:W-:Y:S01]  /*5cc0*/  FFMA R77, R5.reuse, R105, R172 ;  /* 0x00000069054d7223 */ /* 0x040fe200000000ac */
[C---:B------:R-:W-:Y:S01]  /*5cd0*/  FFMA R85, R5.reuse, R69, R170 ;  /* 0x0000004505557223 */ /* 0x040fe200000000aa */
[----:B------:R-:W-:Y:S01]  /*5ce0*/  FFMA R5, R5, R65, R4 ;  /* 0x0000004105057223 */ /* 0x000fe20000000004 */
[C---:B------:R-:W-:Y:S01]  /*5cf0*/  FFMA R4, R6.reuse, R102, R79 ;  /* 0x0000006606047223 */ /* 0x040fe2000000004f */
[C---:B------:R-:W-:Y:S01]  /*5d00*/  FFMA R202, R6.reuse, R106, R77 ;  /* 0x0000006a06ca7223 */ /* 0x040fe2000000004d */
[C---:B------:R-:W-:Y:S01]  /*5d10*/  FFMA R200, R6.reuse, R70, R85 ;  /* 0x0000004606c87223 */ /* 0x040fe20000000055 */
[----:B------:R-:W-:Y:S01]  /*5d20*/  FFMA R6, R6, R66, R5 ;  /* 0x0000004206067223 */ /* 0x000fe20000000005 */
[-C--:B------:R-:W-:Y:S01]  /*5d30*/  FFMA R201, R103, R7.reuse, R4 ;  /* 0x0000000767c97223 */ /* 0x080fe20000000004 */
[C---:B-1----:R-:W-:Y:S01]  /*5d40*/  FFMA R4, R8.reuse, R100, R167 ;  /* 0x0000006408047223 */ /* 0x042fe200000000a7 */
[C---:B------:R-:W-:Y:S01]  /*5d50*/  FFMA R166, R8.reuse, R68, R166 ;  /* 0x0000004408a67223 */ /* 0x040fe200000000a6 */
[C---:B------:R-:W-:Y:S01]  /*5d60*/  FFMA R168, R8.reuse, R104, R168 ;  /* 0x0000006808a87223 */ /* 0x040fe200000000a8 */
[----:B------:R-:W-:Y:S01]  /*5d70*/  FFMA R8, R8, R64, R165 ;  /* 0x0000004008087223 */ /* 0x000fe200000000a5 */
[----:B------:R-:W-:Y:S01]  /*5d80*/  FFMA R202, R107, R7, R202 ;  /* 0x000000076bca7223 */ /* 0x000fe200000000ca */
[----:B------:R-:W-:Y:S01]  /*5d90*/  FFMA R89, R9, R69, R166 ;  /* 0x0000004509597223 */ /* 0x000fe200000000a6 */
[-C--:B------:R-:W-:Y:S01]  /*5da0*/  FFMA R200, R71, R7.reuse, R200 ;  /* 0x0000000747c87223 */ /* 0x080fe200000000c8 */
[----:B------:R-:W-:Y:S01]  /*5db0*/  FFMA R77, R67, R7, R6 ;  /* 0x00000007434d7223 */ /* 0x000fe20000000006 */
[C---:B------:R-:W-:Y:S01]  /*5dc0*/  FFMA R85, R9.reuse, R101, R4 ;  /* 0x0000006509557223 */ /* 0x040fe20000000004 */
[C---:B------:R-:W-:Y:S01]  /*5dd0*/  FFMA R79, R9.reuse, R105, R168 ;  /* 0x00000069094f7223 */ /* 0x040fe200000000a8 */
[----:B------:R-:W1:Y:S01]  /*5de0*/  LDS.128 R4, [R0.X4+UR5+0x3010] ;  /* 0x0030100500047984 */ /* 0x000e620008004c00 */
[----:B------:R-:W-:Y:S01]  /*5df0*/  FFMA R9, R9, R65, R8 ;  /* 0x0000004109097223 */ /* 0x000fe20000000008 */
[C---:B------:R-:W-:Y:S01]  /*5e00*/  FFMA R8, R10.reuse, R70, R89 ;  /* 0x000000460a087223 */ /* 0x040fe20000000059 */
[C---:B------:R-:W-:Y:S01]  /*5e10*/  FFMA R84, R10.reuse, R106, R79 ;  /* 0x0000006a0a547223 */ /* 0x040fe2000000004f */
[----:B------:R-:W-:-:S02]  /*5e20*/  FFMA R198, R10, R102, R85 ;  /* 0x000000660ac67223 */ /* 0x000fc40000000055 */
[-C--:B------:R-:W-:Y:S01]  /*5e30*/  FFMA R197, R71, R11.reuse, R8 ;  /* 0x0000000b47c57223 */ /* 0x080fe20000000008 */
[----:B--2---:R-:W-:Y:S01]  /*5e40*/  FFMA R8, R12, R100, R163 ;  /* 0x000000640c087223 */ /* 0x004fe200000000a3 */
[----:B------:R-:W-:Y:S01]  /*5e50*/  FFMA R78, R10, R66, R9 ;  /* 0x000000420a4e7223 */ /* 0x000fe20000000009 */
        /* <DEDUP_REMOVED lines=13> */
[C---:B------:R-:W-:Y:S01]  /*5f30*/  FFMA R194, R14.reuse, R70, R89 ;  /* 0x000000460ec27223 */ /* 0x040fe20000000059 */
[----:B------:R-:W-:Y:S01]  /*5f40*/  FFMA R14, R14, R66, R13 ;  /* 0x000000420e0e7223 */ /* 0x000fe2000000000d */
[-C--:B------:R-:W-:Y:S01]  /*5f50*/  FFMA R195, R103, R15.reuse, R12 ;  /* 0x0000000f67c37223 */ /* 0x080fe2000000000c */
[C---:B---3--:R-:W-:Y:S01]  /*5f60*/  FFMA R12, R16.reuse, R100, R159 ;  /* 0x00000064100c7223 */ /* 0x048fe2000000009f */
[-C--:B------:R-:W-:Y:S01]  /*5f70*/  FFMA R196, R107, R15.reuse, R196 ;  /* 0x0000000f6bc47223 */ /* 0x080fe200000000c4 */
[-C--:B------:R-:W-:Y:S01]  /*5f80*/  FFMA R194, R71, R15.reuse, R194 ;  /* 0x0000000f47c27223 */ /* 0x080fe200000000c2 */
[----:B------:R-:W-:Y:S01]  /*5f90*/  FFMA R79, R67, R15, R14 ;  /* 0x0000000f434f7223 */ /* 0x000fe2000000000e */
[C---:B------:R-:W-:Y:S01]  /*5fa0*/  FFMA R160, R16.reuse, R104, R160 ;  /* 0x0000006810a07223 */ /* 0x040fe200000000a0 */
[C---:B------:R-:W-:Y:S01]  /*5fb0*/  FFMA R158, R16.reuse, R68, R158 ;  /* 0x00000044109e7223 */ /* 0x040fe2000000009e */
[C---:B------:R-:W-:Y:S01]  /*5fc0*/  FFMA R85, R17.reuse, R101, R12 ;  /* 0x0000006511557223 */ /* 0x040fe2000000000c */
[----:B------:R-:W-:Y:S01]  /*5fd0*/  FFMA R16, R16, R64, R33 ;  /* 0x0000004010107223 */ /* 0x000fe20000000021 */
        /* <DEDUP_REMOVED lines=8> */
[----:B-1----:R-:W-:-:S02]  /*6060*/  FFMA R156, R4, R100, R156 ;  /* 0x00000064049c7223 */ /* 0x002fc4000000009c */
[-C--:B------:R-:W-:Y:S01]  /*6070*/  FFMA R191, R71, R19.reuse, R16 ;  /* 0x0000001347bf7223 */ /* 0x080fe20000000010 */
[----:B------:R-:W-:Y:S01]  /*6080*/  FFMA R33, R67, R19, R18 ;  /* 0x0000001343217223 */ /* 0x000fe20000000012 */
[C---:B------:R-:W-:Y:S01]  /*6090*/  FFMA R18, R4.reuse, R104, R157 ;  /* 0x0000006804127223 */ /* 0x040fe2000000009d */
[C---:B------:R-:W-:Y:S01]  /*60a0*/  FFMA R16, R4.reuse, R68, R155 ;  /* 0x0000004404107223 */ /* 0x040fe2000000009b */
[----:B------:R-:W-:Y:S01]  /*60b0*/  FFMA R89, R5, R101, R156 ;  /* 0x0000006505597223 */ /* 0x000fe2000000009c */
[-C--:B------:R-:W-:Y:S01]  /*60c0*/  FFMA R193, R107, R19.reuse, R84 ;  /* 0x000000136bc17223 */ /* 0x080fe20000000054 */
[----:B------:R-:W-:Y:S01]  /*60d0*/  FFMA R192, R103, R19, R192 ;  /* 0x0000001367c07223 */ /* 0x000fe200000000c0 */
[C---:B------:R-:W-:Y:S01]  /*60e0*/  FFMA R85, R5.reuse, R105, R18 ;  /* 0x0000006905557223 */ /* 0x040fe20000000012 */
[----:B------:R-:W-:Y:S01]  /*60f0*/  FFMA R91, R5, R69, R16 ;  /* 0x00000045055b7223 */ /* 0x000fe20000000010 */
[----:B------:R-:W-:Y:S01]  /*6100*/  FFMA R34, R4, R64, R34 ;  /* 0x0000004004227223 */ /* 0x000fe20000000022 */
[----:B------:R-:W1:Y:S01]  /*6110*/  LDS.128 R16, [R0.X4+UR5+0x3310] ;  /* 0x0033100500107984 */ /* 0x000e620008004c00 */
[----:B------:R-:W-:-:S02]  /*6120*/  FFMA R4, R6, R102, R89 ;  /* 0x0000006606047223 */ /* 0x000fc40000000059 */
[----:B------:R-:W-:Y:S01]  /*6130*/  FFMA R5, R5, R65, R34 ;  /* 0x0000004105057223 */ /* 0x000fe20000000022 */
[C---:B--2---:R-:W-:Y:S01]  /*6140*/  FFMA R154, R8.reuse, R104, R154 ;  /* 0x00000068089a7223 */ /* 0x044fe2000000009a */
[----:B------:R-:W-:Y:S01]  /*6150*/  FFMA R189, R103, R7, R4 ;  /* 0x0000000767bd7223 */ /* 0x000fe20000000004 */
[C---:B------:R-:W-:Y:S01]  /*6160*/  FFMA R4, R8.reuse, R100, R153 ;  /* 0x0000006408047223 */ /* 0x040fe20000000099 */
[C---:B------:R-:W-:Y:S01]  /*6170*/  FFMA R152, R8.reuse, R68, R152 ;  /* 0x0000004408987223 */ /* 0x040fe20000000098 */
[----:B------:R-:W-:Y:S01]  /*6180*/  FFMA R8, R8, R64, R35 ;  /* 0x0000004008087223 */ /* 0x000fe20000000023 */
        /* <DEDUP_REMOVED lines=8> */
[-C--:B------:R-:W-:Y:S01]  /*6210*/  FFMA R188, R71, R7.reuse, R188 ;  /* 0x0000000747bc7223 */ /* 0x080fe200000000bc */
[----:B------:R-:W-:Y:S01]  /*6220*/  FFMA R34, R67, R7, R34 ;  /* 0x0000000743227223 */ /* 0x000fe20000000022 */
[C---:B------:R-:W-:Y:S01]  /*6230*/  FFMA R84, R10.reuse, R106, R35 ;  /* 0x0000006a0a547223 */ /* 0x040fe20000000023 */
[----:B------:R-:W2:Y:S01]  /*6240*/  LDS.128 R4, [R0.X4+UR5+0x4010] ;  /* 0x0040100500047984 */ /* 0x000ea20008004c00 */
[C---:B------:R-:W-:Y:S01]  /*6250*/  FFMA R186, R10.reuse, R102, R85 ;  /* 0x000000660aba7223 */ /* 0x040fe20000000055 */
[C---:B------:R-:W-:Y:S01]  /*6260*/  FFMA R8, R10.reuse, R70, R89 ;  /* 0x000000460a087223 */ /* 0x040fe20000000059 */
[----:B------:R-:W-:-:S03]  /*6270*/  FFMA R10, R10, R66, R9 ;  /* 0x000000420a0a7223 */ /* 0x000fc60000000009 */
[-C--:B------:R-:W-:Y:S01]  /*6280*/  FFMA R185, R71, R11.reuse, R8 ;  /* 0x0000000b47b97223 */ /* 0x080fe20000000008 */
[-C--:B------:R-:W-:Y:S01]  /*6290*/  FFMA R35, R67, R11.reuse, R10 ;  /* 0x0000000b43237223 */ /* 0x080fe2000000000a */
[C---:B---3--:R-:W-:Y:S01]  /*62a0*/  FFMA R10, R12.reuse, R104, R151 ;  /* 0x000000680c0a7223 */ /* 0x048fe20000000097 */
[C---:B------:R-:W-:Y:S01]  /*62b0*/  FFMA R8, R12.reuse, R68, R149 ;  /* 0x000000440c087223 */ /* 0x040fe20000000095 */
[-C--:B------:R-:W-:Y:S01]  /*62c0*/  FFMA R187, R107, R11.reuse, R84 ;  /* 0x0000000b6bbb7223 */ /* 0x080fe20000000054 */
[----:B------:R-:W-:Y:S01]  /*62d0*/  FFMA R186, R103, R11, R186 ;  /* 0x0000000b67ba7223 */ /* 0x000fe200000000ba */
[C---:B------:R-:W-:Y:S01]  /*62e0*/  FFMA R85, R13.reuse, R105, R10 ;  /* 0x000000690d557223 */ /* 0x040fe2000000000a */
[----:B------:R-:W-:Y:S01]  /*62f0*/  FFMA R91, R13, R69, R8 ;  /* 0x000000450d5b7223 */ /* 0x000fe20000000008 */
[C---:B------:R-:W-:Y:S01]  /*6300*/  FFMA R150, R12.reuse, R100, R150 ;  /* 0x000000640c967223 */ /* 0x040fe20000000096 */
[----:B------:R-:W3:Y:S01]  /*6310*/  LDS.128 R8, [R0.X4+UR5+0x4110] ;  /* 0x0041100500087984 */ /* 0x000ee20008004c00 */
[----:B------:R-:W-:-:S02]  /*6320*/  FFMA R96, R12, R64, R96 ;  /* 0x000000400c607223 */ /* 0x000fc40000000060 */
[C---:B------:R-:W-:Y:S02]  /*6330*/  FFMA R89, R13.reuse, R101, R150 ;  /* 0x000000650d597223 */ /* 0x040fe40000000096 */
[----:B------:R-:W-:Y:S02]  /*6340*/  FFMA R13, R13, R65, R96 ;  /* 0x000000410d0d7223 */ /* 0x000fe40000000060 */
[----:B------:R-:W-:Y:S01]  /*6350*/  FFMA R12, R14, R102, R89 ;  /* 0x000000660e0c7223 */ /* 0x000fe20000000059 */
[C---:B-1----:R-:W-:Y:S01]  /*6360*/  FFMA R148, R16.reuse, R104, R148 ;  /* 0x0000006810947223 */ /* 0x042fe20000000094 */
[C---:B------:R-:W-:Y:S02]  /*6370*/  FFMA R146, R16.reuse, R68, R146 ;  /* 0x0000004410927223 */ /* 0x040fe40000000092 */
[----:B------:R-:W-:Y:S01]  /*6380*/  FFMA R183, R103, R15, R12 ;  /* 0x0000000f67b77223 */ /* 0x000fe2000000000c */
[----:B------:R-:W-:Y:S01]  /*6390*/  FFMA R12, R16, R100, R147 ;  /* 0x00000064100c7223 */ /* 0x000fe20000000093 */
[C---:B------:R-:W-:Y:S01]  /*63a0*/  FFMA R184, R14.reuse, R106, R85 ;  /* 0x0000006a0eb87223 */ /* 0x040fe20000000055 */
[C---:B------:R-:W-:Y:S01]  /*63b0*/  FFMA R182, R14.reuse, R70, R91 ;  /* 0x000000460eb67223 */ /* 0x040fe2000000005b */
[----:B------:R-:W-:Y:S01]  /*63c0*/  FFMA R84, R14, R66, R13 ;  /* 0x000000420e547223 */ /* 0x000fe2000000000d */
[----:B------:R-:W-:Y:S01]  /*63d0*/  FFMA R16, R16, R64, R97 ;  /* 0x0000004010107223 */ /* 0x000fe20000000061 */
[C---:B------:R-:W-:Y:S01]  /*63e0*/  FFMA R85, R17.reuse, R105, R148 ;  /* 0x0000006911557223 */ /* 0x040fe20000000094 */
[C---:B------:R-:W-:Y:S01]  /*63f0*/  FFMA R89, R17.reuse, R101, R12 ;  /* 0x0000006511597223 */ /* 0x040fe2000000000c */
[----:B------:R-:W-:Y:S01]  /*6400*/  FFMA R91, R17, R69, R146 ;  /* 0x00000045115b7223 */ /* 0x000fe20000000092 */
[-C--:B------:R-:W-:Y:S01]  /*6410*/  FFMA R184, R107, R15.reuse, R184 ;  /* 0x0000000f6bb87223 */ /* 0x080fe200000000b8 */
[-C--:B------:R-:W-:Y:S01]  /*6420*/  FFMA R182, R71, R15.reuse, R182 ;  /* 0x0000000f47b67223 */ /* 0x080fe200000000b6 */
[----:B------:R-:W-:Y:S01]  /*6430*/  FFMA R84, R67, R15, R84 ;  /* 0x0000000f43547223 */ /* 0x000fe20000000054 */
[----:B------:R-:W-:Y:S01]  /*6440*/  FFMA R17, R17, R65, R16 ;  /* 0x0000004111117223 */ /* 0x000fe20000000010 */
[----:B------:R-:W1:Y:S01]  /*6450*/  LDS.128 R12, [R0.X4+UR5+0x4210] ;  /* 0x00421005000c7984 */ /* 0x000e620008004c00 */
[C---:B------:R-:W-:Y:S01]  /*6460*/  FFMA R86, R18.reuse, R106, R85 ;  /* 0x0000006a12567223 */ /* 0x040fe20000000055 */
[C---:B------:R-:W-:Y:S01]  /*6470*/  FFMA R180, R18.reuse, R102, R89 ;  /* 0x0000006612b47223 */ /* 0x040fe20000000059 */
[C---:B------:R-:W-:Y:S01]  /*6480*/  FFMA R16, R18.reuse, R70, R91 ;  /* 0x0000004612107223 */ /* 0x040fe2000000005b */
[----:B------:R-:W-:Y:S01]  /*6490*/  FFMA R18, R18, R66, R17 ;  /* 0x0000004212127223 */ /* 0x000fe20000000011 */
[----:B--2---:R-:W-:-:S02]  /*64a0*/  FFMA R144, R4, R100, R144 ;  /* 0x0000006404907223 */ /* 0x004fc40000000090 */
        /* <DEDUP_REMOVED lines=10> */
[----:B------:R-:W2:Y:S01]  /*6550*/  LDS.128 R16, [R0.X4+UR5+0x4310] ;  /* 0x0043100500107984 */ /* 0x000ea20008004c00 */
[----:B------:R-:W-:-:S02]  /*6560*/  FFMA R4, R6, R102, R91 ;  /* 0x0000006606047223 */ /* 0x000fc4000000005b */
[----:B------:R-:W-:Y:S02]  /*6570*/  FFMA R5, R5, R65, R98 ;  /* 0x0000004105057223 */ /* 0x000fe40000000062 */
[----:B------:R-:W-:Y:S01]  /*6580*/  FFMA R177, R103, R7, R4 ;  /* 0x0000000767b17223 */ /* 0x000fe20000000004 */
[----:B---3--:R-:W-:Y:S01]  /*6590*/  FFMA R4, R8, R100, R141 ;  /* 0x0000006408047223 */ /* 0x008fe2000000008d */
[C---:B------:R-:W-:Y:S01]  /*65a0*/  FFMA R178, R6.reuse, R106, R89 ;  /* 0x0000006a06b27223 */ /* 0x040fe20000000059 */
[C---:B------:R-:W-:Y:S01]  /*65b0*/  FFMA R176, R6.reuse, R70, R93 ;  /* 0x0000004606b07223 */ /* 0x040fe2000000005d */
[----:B------:R-:W-:Y:S01]  /*65c0*/  FFMA R86, R6, R66, R5 ;  /* 0x0000004206567223 */ /* 0x000fe20000000005 */
[----:B------:R-:W-:Y:S01]  /*65d0*/  FFMA R91, R9, R101, R4 ;  /* 0x00000065095b7223 */ /* 0x000fe20000000004 */
[-C--:B------:R-:W-:Y:S01]  /*65e0*/  FFMA R178, R107, R7.reuse, R178 ;  /* 0x000000076bb27223 */ /* 0x080fe200000000b2 */
[-C--:B------:R-:W-:Y:S01]  /*65f0*/  FFMA R176, R71, R7.reuse, R176 ;  /* 0x0000000747b07223 */ /* 0x080fe200000000b0 */
[----:B------:R-:W-:Y:S01]  /*6600*/  FFMA R86, R67, R7, R86 ;  /* 0x0000000743567223 */ /* 0x000fe20000000056 */
[C---:B------:R-:W-:Y:S01]  /*6610*/  FFMA R128, R8.reuse, R68, R128 ;  /* 0x0000004408807223 */ /* 0x040fe20000000080 */
[----:B------:R-:W3:Y:S01]  /*6620*/  LDS.128 R4, [R0.X4+UR5+0x5010] ;  /* 0x0050100500047984 */ /* 0x000ee20008004c00 */
[C---:B------:R-:W-:Y:S01]  /*6630*/  FFMA R142, R8.reuse, R104, R142 ;  /* 0x00000068088e7223 */ /* 0x040fe2000000008e */
[----:B------:R-:W-:Y:S01]  /*6640*/  FFMA R8, R8, R64, R99 ;  /* 0x0000004008087223 */ /* 0x000fe20000000063 */
[C---:B------:R-:W-:Y:S01]  /*6650*/  FFMA R93, R9.reuse, R69, R128 ;  /* 0x00000045095d7223 */ /* 0x040fe20000000080 */
[C---:B------:R-:W-:Y:S01]  /*6660*/  FFMA R174, R10.reuse, R102, R91 ;  /* 0x000000660aae7223 */ /* 0x040fe2000000005b */
[C---:B------:R-:W-:Y:S01]  /*6670*/  FFMA R89, R9.reuse, R105, R142 ;  /* 0x0000006909597223 */ /* 0x040fe2000000008e */
[----:B------:R-:W-:Y:S01]  /*6680*/  FFMA R9, R9, R65, R8 ;  /* 0x0000004109097223 */ /* 0x000fe20000000008 */
[----:B------:R-:W-:Y:S01]  /*6690*/  FFMA R8, R10, R70, R93 ;  /* 0x000000460a087223 */ /* 0x000fe2000000005d */
[----:B-1----:R-:W-:Y:S01]  /*66a0*/  FFMA R138, R12, R68, R138 ;  /* 0x000000440c8a7223 */ /* 0x002fe2000000008a */
[----:B------:R-:W-:Y:S01]  /*66b0*/  FFMA R88, R10, R106, R89 ;  /* 0x0000006a0a587223 */ /* 0x000fe20000000059 */
[C---:B------:R-:W-:Y:S01]  /*66c0*/  FFMA R140, R12.reuse, R104, R140 ;  /* 0x000000680c8c7223 */ /* 0x040fe2000000008c */
[-C--:B------:R-:W-:Y:S01]  /*66d0*/  FFMA R173, R71, R11.reuse, R8 ;  /* 0x0000000b47ad7223 */ /* 0x080fe20000000008 */
[----:B------:R-:W-:Y:S01]  /*66e0*/  FFMA R8, R12, R100, R139 ;  /* 0x000000640c087223 */ /* 0x000fe2000000008b */
[----:B------:R-:W-:Y:S01]  /*66f0*/  FFMA R128, R10, R66, R9 ;  /* 0x000000420a807223 */ /* 0x000fe20000000009 */
[----:B------:R-:W-:Y:S01]  /*6700*/  FFMA R12, R12, R64, R137 ;  /* 0x000000400c0c7223 */ /* 0x000fe20000000089 */
[-C--:B------:R-:W-:Y:S01]  /*6710*/  FFMA R175, R107, R11.reuse, R88 ;  /* 0x0000000b6baf7223 */ /* 0x080fe20000000058 */
[-C--:B------:R-:W-:Y:S01]  /*6720*/  FFMA R174, R103, R11.reuse, R174 ;  /* 0x0000000b67ae7223 */ /* 0x080fe200000000ae */
[----:B------:R-:W-:Y:S01]  /*6730*/  FFMA R128, R67, R11, R128 ;  /* 0x0000000b43807223 */ /* 0x000fe20000000080 */
[C---:B------:R-:W-:Y:S01]  /*6740*/  FFMA R91, R13.reuse, R101, R8 ;  /* 0x000000650d5b7223 */ /* 0x040fe20000000008 */
[C---:B------:R-:W-:Y:S01]  /*6750*/  FFMA R93, R13.reuse, R69, R138 ;  /* 0x000000450d5d7223 */ /* 0x040fe2000000008a */
[----:B------:R-:W1:Y:S01]  /*6760*/  LDS.128 R8, [R0.X4+UR5+0x5110] ;  /* 0x0051100500087984 */ /* 0x000e620008004c00 */
[C---:B------:R-:W-:Y:S01]  /*6770*/  FFMA R89, R13.reuse, R105, R140 ;  /* 0x000000690d597223 */ /* 0x040fe2000000008c */
[----:B------:R-:W-:Y:S01]  /*6780*/  FFMA R13, R13, R65, R12 ;  /* 0x000000410d0d7223 */ /* 0x000fe2000000000c */
[C---:B------:R-:W-:Y:S01]  /*6790*/  FFMA R12, R14.reuse, R70, R93 ;  /* 0x000000460e0c7223 */ /* 0x040fe2000000005d */
[C---:B------:R-:W-:Y:S01]  /*67a0*/  FFMA R168, R14.reuse, R102, R91 ;  /* 0x000000660ea87223 */ /* 0x040fe2000000005b */
[----:B------:R-:W-:Y:S01]  /*67b0*/  FFMA R172, R14, R106, R89 ;  /* 0x0000006a0eac7223 */ /* 0x000fe20000000059 */
[C---:B--2---:R-:W-:Y:S01]  /*67c0*/  FFMA R136, R16.reuse, R104, R136 ;  /* 0x0000006810887223 */ /* 0x044fe20000000088 */
[----:B------:R-:W-:Y:S01]  /*67d0*/  FFMA R167, R71, R15, R12 ;  /* 0x0000000f47a77223 */ /* 0x000fe2000000000c */
[----:B------:R-:W-:Y:S01]  /*67e0*/  FFMA R12, R16, R100, R135 ;  /* 0x00000064100c7223 */ /* 0x000fe20000000087 */
[----:B------:R-:W-:Y:S01]  /*67f0*/  FFMA R138, R14, R66, R13 ;  /* 0x000000420e8a7223 */ /* 0x000fe2000000000d */
[C---:B------:R-:W-:Y:S01]  /*6800*/  FFMA R134, R16.reuse, R68, R134 ;  /* 0x0000004410867223 */ /* 0x040fe20000000086 */
[----:B------:R-:W-:Y:S01]  /*6810*/  FFMA R16, R16, R64, R133 ;  /* 0x0000004010107223 */ /* 0x000fe20000000085 */
[----:B------:R-:W-:Y:S01]  /*6820*/  FFMA R91, R17, R101, R12 ;  /* 0x00000065115b7223 */ /* 0x000fe2000000000c */
[-C--:B------:R-:W-:Y:S01]  /*6830*/  FFMA R172, R107, R15.reuse, R172 ;  /* 0x0000000f6bac7223 */ /* 0x080fe200000000ac */
[-C--:B------:R-:W-:Y:S01]  /*6840*/  FFMA R168, R103, R15.reuse, R168 ;  /* 0x0000000f67a87223 */ /* 0x080fe200000000a8 */
[----:B------:R-:W-:Y:S01]  /*6850*/  FFMA R138, R67, R15, R138 ;  /* 0x0000000f438a7223 */ /* 0x000fe2000000008a */
[C---:B------:R-:W-:Y:S01]  /*6860*/  FFMA R89, R17.reuse, R105, R136 ;  /* 0x0000006911597223 */ /* 0x040fe20000000088 */
[C---:B------:R-:W-:Y:S01]  /*6870*/  FFMA R93, R17.reuse, R69, R134 ;  /* 0x00000045115d7223 */ /* 0x040fe20000000086 */
[----:B------:R-:W2:Y:S01]  /*6880*/  LDS.128 R12, [R0.X4+UR5+0x5210] ;  /* 0x00521005000c7984 */ /* 0x000ea20008004c00 */
[----:B------:R-:W-:Y:S01]  /*6890*/  FFMA R17, R17, R65, R16 ;  /* 0x0000004111117223 */ /* 0x000fe20000000010 */
[C---:B------:R-:W-:Y:S01]  /*68a0*/  FFMA R16, R18.reuse, R102, R91 ;  /* 0x0000006612107223 */ /* 0x040fe2000000005b */
[C---:B------:R-:W-:Y:S01]  /*68b0*/  FFMA R166, R18.reuse, R106, R89 ;  /* 0x0000006a12a67223 */ /* 0x040fe20000000059 */
[----:B------:R-:W-:Y:S01]  /*68c0*/  FFMA R164, R18, R70, R93 ;  /* 0x0000004612a47223 */ /* 0x000fe2000000005d */
[C---:B---3--:R-:W-:Y:S01]  /*68d0*/  FFMA R132, R4.reuse, R104, R132 ;  /* 0x0000006804847223 */ /* 0x048fe20000000084 */
[-C--:B------:R-:W-:Y:S01]  /*68e0*/  FFMA R165, R103, R19.reuse, R16 ;  /* 0x0000001367a57223 */ /* 0x080fe20000000010 */
[----:B------:R-:W-:Y:S01]  /*68f0*/  FFMA R16, R4, R100, R131 ;  /* 0x0000006404107223 */ /* 0x000fe20000000083 */
[----:B------:R-:W-:Y:S01]  /*6900*/  FFMA R134, R18, R66, R17 ;  /* 0x0000004212867223 */ /* 0x000fe20000000011 */
[-C--:B------:R-:W-:Y:S01]  /*6910*/  FFMA R166, R107, R19.reuse, R166 ;  /* 0x000000136ba67223 */ /* 0x080fe200000000a6 */
[-C--:B------:R-:W-:Y:S01]  /*6920*/  FFMA R164, R71, R19.reuse, R164 ;  /* 0x0000001347a47223 */ /* 0x080fe200000000a4 */
[C---:B------:R-:W-:Y:S01]  /*6930*/  FFMA R130, R4.reuse, R68, R130 ;  /* 0x0000004404827223 */ /* 0x040fe20000000082 */
[----:B------:R-:W-:Y:S01]  /*6940*/  FFMA R134, R67, R19, R134 ;  /* 0x0000001343867223 */ /* 0x000fe20000000086 */
        /* <DEDUP_REMOVED lines=10> */
[C---:B-1----:R-:W-:Y:S01]  /*69f0*/  FFMA R38, R8.reuse, R68, R38 ;  /* 0x0000004408267223 */ /* 0x042fe20000000026 */
[----:B------:R-:W-:Y:S01]  /*6a00*/  LDS.128 R96, [R0.X4+UR5+0x2320] ;  /* 0x0023200500607984 */ /* 0x000fe20008004c00 */
[-C--:B------:R-:W-:Y:S01]  /*6a10*/  FFMA R135, R71, R7.reuse, R4 ;  /* 0x0000000747877223 */ /* 0x080fe20000000004 */
[----:B------:R-:W-:Y:S01]  /*6a20*/  FFMA R133, R67, R7, R6 ;  /* 0x0000000743857223 */ /* 0x000fe20000000006 */
[C---:B------:R-:W-:Y:S01]  /*6a30*/  FFMA R6, R8.reuse, R104, R39 ;  /* 0x0000006808067223 */ /* 0x040fe20000000027 */
[C---:B------:R-:W-:Y:S01]  /*6a40*/  FFMA R4, R8.reuse, R100, R37 ;  /* 0x0000006408047223 */ /* 0x040fe20000000025 */
[----:B------:R-:W-:Y:S01]  /*6a50*/  FFMA R36, R8, R64, R36 ;  /* 0x0000004008247223 */ /* 0x000fe20000000024 */
[C---:B------:R-:W-:Y:S01]  /*6a60*/  FFMA R89, R9.reuse, R69, R38 ;  /* 0x0000004509597223 */ /* 0x040fe20000000026 */
[C---:B------:R-:W-:Y:S01]  /*6a70*/  FFMA R37, R9.reuse, R105, R6 ;  /* 0x0000006909257223 */ /* 0x040fe20000000006 */
[----:B------:R-:W-:Y:S01]  /*6a80*/  FFMA R39, R9, R101, R4 ;  /* 0x0000006509277223 */ /* 0x000fe20000000004 */
        /* <DEDUP_REMOVED lines=8> */
[C---:B--2---:R-:W-:Y:S01]  /*6b10*/  FFMA R40, R12.reuse, R68, R40 ;  /* 0x000000440c287223 */ /* 0x044fe20000000028 */
[-C--:B------:R-:W-:Y:S01]  /*6b20*/  FFMA R156, R107, R11.reuse, R156 ;  /* 0x0000000b6b9c7223 */ /* 0x080fe2000000009c */
[-C--:B------:R-:W-:Y:S01]  /*6b30*/  FFMA R139, R71, R11.reuse, R8 ;  /* 0x0000000b478b7223 */ /* 0x080fe20000000008 */
[-C--:B------:R-:W-:Y:S01]  /*6b40*/  FFMA R137, R67, R11.reuse, R10 ;  /* 0x0000000b43897223 */ /* 0x080fe2000000000a */
[C---:B------:R-:W-:Y:S01]  /*6b50*/  FFMA R10, R12.reuse, R104, R43 ;  /* 0x000000680c0a7223 */ /* 0x040fe2000000002b */
[C---:B------:R-:W-:Y:S01]  /*6b60*/  FFMA R8, R12.reuse, R100, R41 ;  /* 0x000000640c087223 */ /* 0x040fe20000000029 */
[----:B------:R-:W-:Y:S01]  /*6b70*/  FFMA R140, R103, R11, R140 ;  /* 0x0000000b678c7223 */ /* 0x000fe2000000008c */
[----:B------:R-:W-:Y:S01]  /*6b80*/  FFMA R42, R12, R64, R42 ;  /* 0x000000400c2a7223 */ /* 0x000fe2000000002a */
[C---:B------:R-:W-:Y:S01]  /*6b90*/  FFMA R37, R13.reuse, R105, R10 ;  /* 0x000000690d257223 */ /* 0x040fe2000000000a */
[C---:B------:R-:W-:Y:S01]  /*6ba0*/  FFMA R39, R13.reuse, R101, R8 ;  /* 0x000000650d277223 */ /* 0x040fe20000000008 */
[----:B------:R-:W-:Y:S01]  /*6bb0*/  LDS.128 R88, [R0.X4+UR5+0x220] ;  /* 0x0002200500587984 */ /* 0x000fe20008004c00 */
[----:B------:R-:W-:-:S03]  /*6bc0*/  FFMA R41, R13, R69, R40 ;  /* 0x000000450d297223 */ /* 0x000fc60000000028 */
[----:B------:R-:W2:Y:S01]  /*6bd0*/  LDS.128 R8, [R0.X4+UR5+0x6110] ;  /* 0x0061100500087984 */ /* 0x000ea20008004c00 */
[C---:B------:R-:W-:Y:S01]  /*6be0*/  FFMA R12, R14.reuse, R102, R39 ;  /* 0x000000660e0c7223 */ /* 0x040fe20000000027 */
[----:B------:R-:W-:Y:S01]  /*6bf0*/  FFMA R13, R13, R65, R42 ;  /* 0x000000410d0d7223 */ /* 0x000fe2000000002a */
[C---:B------:R-:W-:Y:S01]  /*6c00*/  FFMA R144, R14.reuse, R106, R37 ;  /* 0x0000006a0e907223 */ /* 0x040fe20000000025 */
[C---:B------:R-:W-:Y:S01]  /*6c10*/  FFMA R142, R14.reuse, R70, R41 ;  /* 0x000000460e8e7223 */ /* 0x040fe20000000029 */
[-C--:B------:R-:W-:Y:S01]  /*6c20*/  FFMA R143, R103, R15.reuse, R12 ;  /* 0x0000000f678f7223 */ /* 0x080fe2000000000c */
[----:B------:R-:W-:Y:S01]  /*6c30*/  FFMA R14, R14, R66, R13 ;  /* 0x000000420e0e7223 */ /* 0x000fe2000000000d */
        /* <DEDUP_REMOVED lines=17> */
[----:B-1----:R-:W-:-:S02]  /*6d50*/  FFMA R16, R4, R68, R47 ;  /* 0x0000004404107223 */ /* 0x002fc4000000002f */
[-C--:B------:R-:W-:Y:S01]  /*6d60*/  FFMA R145, R67, R19.reuse, R18 ;  /* 0x0000001343917223 */ /* 0x080fe20000000012 */
[C---:B------:R-:W-:Y:S01]  /*6d70*/  FFMA R18, R4.reuse, R104, R81 ;  /* 0x0000006804127223 */ /* 0x040fe20000000051 */
[-C--:B------:R-:W-:Y:S01]  /*6d80*/  FFMA R148, R107, R19.reuse, R148 ;  /* 0x000000136b947223 */ /* 0x080fe20000000094 */
        /* <DEDUP_REMOVED lines=8> */
[----:B------:R-:W-:Y:S01]  /*6e10*/  FFMA R5, R5, R65, R82 ;  /* 0x0000004105057223 */ /* 0x000fe20000000052 */
[C---:B------:R-:W-:Y:S01]  /*6e20*/  FFMA R150, R6.reuse, R70, R41 ;  /* 0x0000004606967223 */ /* 0x040fe20000000029 */
[C---:B------:R-:W-:Y:S01]  /*6e30*/  FFMA R152, R6.reuse, R102, R37 ;  /* 0x0000006606987223 */ /* 0x040fe20000000025 */
[-C--:B------:R-:W-:Y:S01]  /*6e40*/  FFMA R151, R107, R7.reuse, R4 ;  /* 0x000000076b977223 */ /* 0x080fe20000000004 */
[----:B------:R-:W-:Y:S01]  /*6e50*/  FFMA R6, R6, R66, R5 ;  /* 0x0000004206067223 */ /* 0x000fe20000000005 */
[C---:B--2---:R-:W-:Y:S01]  /*6e60*/  FFMA R4, R8.reuse, R104, R113 ;  /* 0x0000006808047223 */ /* 0x044fe20000000071 */
        /* <DEDUP_REMOVED lines=19> */
[----:B------:R-:W-:Y:S01]  /*6fa0*/  FFMA R154, R107, R11, R154 ;  /* 0x0000000b6b9a7223 */ /* 0x000fe2000000009a */
[----:B------:R-:W-:Y:S01]  /*6fb0*/  FFMA R39, R13, R105, R8 ;  /* 0x000000690d277223 */ /* 0x000fe20000000008 */
[----:B------:R-:W-:Y:S01]  /*6fc0*/  FFMA R112, R71, R11, R112 ;  /* 0x0000000b47707223 */ /* 0x000fe20000000070 */
[C---:B------:R-:W-:Y:S01]  /*6fd0*/  FFMA R108, R12.reuse, R100, R108 ;  /* 0x000000640c6c7223 */ /* 0x040fe2000000006c */
[----:B------:R-:W3:Y:S01]  /*6fe0*/  LDS.128 R8, [R0.X4+UR5+0x7110] ;  /* 0x0071100500087984 */ /* 0x000ee20008004c00 */
[----:B------:R-:W-:Y:S01]  /*6ff0*/  FFMA R12, R12, R68, R111 ;  /* 0x000000440c0c7223 */ /* 0x000fe2000000006f */
[C---:B------:R-:W-:Y:S01]  /*7000*/  FFMA R41, R13.reuse, R65, R110 ;  /* 0x000000410d297223 */ /* 0x040fe2000000006e */
[C---:B------:R-:W-:Y:S01]  /*7010*/  FFMA R37, R13.reuse, R101, R108 ;  /* 0x000000650d257223 */ /* 0x040fe2000000006c */
[----:B------:R-:W-:Y:S01]  /*7020*/  LDS.128 R80, [R0.X4+UR5+0x20] ;  /* 0x0000200500507984 */ /* 0x000fe20008004c00 */
        /* <DEDUP_REMOVED lines=22> */
[-C--:B------:R-:W-:Y:S01]  /*7190*/  FFMA R163, R107, R19.reuse, R16 ;  /* 0x000000136ba37223 */ /* 0x080fe20000000010 */
[C---:B------:R-:W-:Y:S01]  /*71a0*/  FFMA R16, R4.reuse, R64, R123 ;  /* 0x0000004004107223 */ /* 0x040fe2000000007b */
[-C--:B------:R-:W-:Y:S01]  /*71b0*/  FFMA R161, R71, R19.reuse, R18 ;  /* 0x0000001347a17223 */ /* 0x080fe20000000012 */
[C---:B------:R-:W-:Y:S01]  /*71c0*/  FFMA R18, R4.reuse, R104, R121 ;  /* 0x0000006804127223 */ /* 0x040fe20000000079 */
[-C--:B------:R-:W-:Y:S01]  /*71d0*/  FFMA R162, R103, R19.reuse, R162 ;  /* 0x0000001367a27223 */ /* 0x080fe200000000a2 */
        /* <DEDUP_REMOVED lines=9> */
[----:B------:R-:W1:Y:S01]  /*7270*/  LDS.128 R12, [R0.X4+UR5+0x7210] ;  /* 0x00721005000c7984 */ /* 0x000e620008004c00 */
[----:B------:R-:W-:Y:S01]  /*7280*/  FFMA R6, R6, R70, R5 ;  /* 0x0000004606067223 */ /* 0x000fe20000000005 */
[----:B------:R-:W-:-:S02]  /*7290*/  FFMA R109, R67, R7, R4 ;  /* 0x00000007436d7223 */ /* 0x000fc40000000004 */
[----:B------:R-:W2:Y:S01]  /*72a0*/  LDS.128 R16, [R0.X4+UR5+0x7310] ;  /* 0x0073100500107984 */ /* 0x000ea20008004c00 */
[C---:B---3--:R-:W-:Y:S01]  /*72b0*/  FFMA R4, R8.reuse, R64, R127 ;  /* 0x0000004008047223 */ /* 0x048fe2000000007f */
[C---:B------:R-:W-:Y:S01]  /*72c0*/  FFMA R124, R8.reuse, R100, R124 ;  /* 0x00000064087c7223 */ /* 0x040fe2000000007c */
[-C--:B------:R-:W-:Y:S01]  /*72d0*/  FFMA R115, R107, R7.reuse, R36 ;  /* 0x000000076b737223 */ /* 0x080fe20000000024 */
[-C--:B------:R-:W-:Y:S01]  /*72e0*/  FFMA R114, R103, R7.reuse, R114 ;  /* 0x0000000767727223 */ /* 0x080fe20000000072 */
[----:B------:R-:W-:Y:S01]  /*72f0*/  FFMA R113, R71, R7, R6 ;  /* 0x0000000747717223 */ /* 0x000fe20000000006 */
[C---:B------:R-:W-:Y:S01]  /*7300*/  FFMA R126, R8.reuse, R68, R126 ;  /* 0x00000044087e7223 */ /* 0x040fe2000000007e */
[C---:B------:R-:W-:Y:S01]  /*7310*/  FFMA R7, R9.reuse, R65, R4 ;  /* 0x0000004109077223 */ /* 0x040fe20000000004 */
[C---:B------:R-:W-:Y:S01]  /*7320*/  FFMA R5, R9.reuse, R101, R124 ;  /* 0x0000006509057223 */ /* 0x040fe2000000007c */
[----:B------:R-:W-:Y:S01]  /*7330*/  FFMA R8, R8, R104, R125 ;  /* 0x0000006808087223 */ /* 0x000fe2000000007d */
[----:B------:R-:W3:Y:S01]  /*7340*/  LDS.128 R40, [R32+0x220] ;  /* 0x0002200020287984 */ /* 0x000ee20000000c00 */
[C---:B------:R-:W-:Y:S01]  /*7350*/  FFMA R169, R9.reuse, R69, R126 ;  /* 0x0000004509a97223 */ /* 0x040fe2000000007e */
[C---:B------:R-:W-:Y:S01]  /*7360*/  FFMA R108, R10.reuse, R66, R7 ;  /* 0x000000420a6c7223 */ /* 0x040fe20000000007 */
[----:B------:R-:W-:Y:S01]  /*7370*/  FFMA R171, R9, R105, R8 ;  /* 0x0000006909ab7223 */ /* 0x000fe20000000008 */
[----:B------:R-:W4:Y:S01]  /*7380*/  LDS.128 R44, [R32+0x120] ;  /* 0x00012000202c7984 */ /* 0x000f220000000c00 */
[----:B------:R-:W-:-:S03]  /*7390*/  FFMA R170, R10, R102, R5 ;  /* 0x000000660aaa7223 */ /* 0x000fc60000000005 */
[----:B------:R-:W4:Y:S01]  /*73a0*/  LDS.128 R4, [R32+0x20] ;  /* 0x0000200020047984 */ /* 0x000f220000000c00 */
[C---:B------:R-:W-:Y:S01]  /*73b0*/  FFMA R169, R10.reuse, R70, R169 ;  /* 0x000000460aa97223 */ /* 0x040fe200000000a9 */
[----:B------:R-:W-:Y:S01]  /*73c0*/  FFMA R171, R10, R106, R171 ;  /* 0x0000006a0aab7223 */ /* 0x000fe200000000ab */
[-C--:B------:R-:W-:Y:S01]  /*73d0*/  FFMA R170, R103, R11.reuse, R170 ;  /* 0x0000000b67aa7223 */ /* 0x080fe200000000aa */
[-C--:B------:R-:W-:Y:S01]  /*73e0*/  FFMA R108, R67, R11.reuse, R108 ;  /* 0x0000000b436c7223 */ /* 0x080fe2000000006c */
[-C--:B------:R-:W-:Y:S01]  /*73f0*/  FFMA R169, R71, R11.reuse, R169 ;  /* 0x0000000b47a97223 */ /* 0x080fe200000000a9 */
[----:B------:R-:W-:Y:S01]  /*7400*/  FFMA R171, R107, R11, R171 ;  /* 0x0000000b6bab7223 */ /* 0x000fe200000000ab */
[----:B------:R-:W-:Y:S04]  /*7410*/  LDS.128 R36, [R32+0x320] ;  /* 0x0003200020247984 */ /* 0x000fe80000000c00 */
[----:B------:R-:W4:Y:S01]  /*7420*/  LDS.128 R8, [R0.X4+UR5+0x120] ;  /* 0x0001200500087984 */ /* 0x000f220008004c00 */
[C---:B-1----:R-:W-:Y:S01]  /*7430*/  FFMA R206, R12.reuse, R104, R206 ;  /* 0x000000680cce7223 */ /* 0x042fe200000000ce */
[C---:B------:R-:W-:Y:S01]  /*7440*/  FFMA R205, R12.reuse, R100, R205 ;  /* 0x000000640ccd7223 */ /* 0x040fe200000000cd */
[-C--:B------:R-:W-:Y:S01]  /*7450*/  FFMA R204, R12, R68.reuse, R204 ;  /* 0x000000440ccc7223 */ /* 0x080fe200000000cc */
[----:B--2---:R-:W-:Y:S01]  /*7460*/  FFMA R48, R16, R68, R48 ;  /* 0x0000004410307223 */ /* 0x004fe20000000030 */
[----:B------:R-:W-:Y:S01]  /*7470*/  FFMA R203, R12, R64, R203 ;  /* 0x000000400ccb7223 */ /* 0x000fe200000000cb */
        /* <DEDUP_REMOVED lines=11> */
[----:B------:R-:W-:Y:S01]  /*7530*/  FFMA R48, R18, R70, R48 ;  /* 0x0000004612307223 */ /* 0x000fe20000000030 */
[----:B---3--:R-:W-:Y:S01]  /*7540*/  FFMA R50, R80, R40, R50 ;  /* 0x0000002850327223 */ /* 0x008fe20000000032 */
[C---:B------:R-:W-:Y:S01]  /*7550*/  FFMA R209, R14.reuse, R106, R209 ;  /* 0x0000006a0ed17223 */ /* 0x040fe200000000d1 */
[C---:B------:R-:W-:Y:S01]  /*7560*/  FFMA R208, R14.reuse, R102, R208 ;  /* 0x000000660ed07223 */ /* 0x040fe200000000d0 */
[C---:B------:R-:W-:Y:S01]  /*7570*/  FFMA R207, R14.reuse, R70, R207 ;  /* 0x000000460ecf7223 */ /* 0x040fe200000000cf */
[----:B------:R-:W-:Y:S01]  /*7580*/  FFMA R206, R14, R66, R206 ;  /* 0x000000420ece7223 */ /* 0x000fe200000000ce */
[----:B----4-:R-:W-:Y:S01]  /*7590*/  FFMA R14, R80, R44, R3 ;  /* 0x0000002c500e7223 */ /* 0x010fe20000000003 */
[C---:B------:R-:W-:Y:S01]  /*75a0*/  FFMA R106, R18.reuse, R106, R95 ;  /* 0x0000006a126a7223 */ /* 0x040fe2000000005f */
[C---:B------:R-:W-:Y:S01]  /*75b0*/  FFMA R204, R18.reuse, R102, R87 ;  /* 0x0000006612cc7223 */ /* 0x040fe20000000057 */
[----:B------:R-:W-:Y:S01]  /*75c0*/  FFMA R18, R18, R66, R51 ;  /* 0x0000004212127223 */ /* 0x000fe20000000033 */
[----:B------:R-:W-:Y:S01]  /*75d0*/  FFMA R203, R71, R19, R48 ;  /* 0x0000001347cb7223 */ /* 0x000fe20000000030 */
[----:B------:R-:W-:Y:S01]  /*75e0*/  FFMA R12, R80, R4, R49 ;  /* 0x00000004500c7223 */ /* 0x000fe20000000031 */
[C---:B------:R-:W-:Y:S01]  /*75f0*/  FFMA R3, R81.reuse, R41, R50 ;  /* 0x0000002951037223 */ /* 0x040fe20000000032 */
[----:B------:R-:W-:Y:S01]  /*7600*/  FFMA R13, R81, R45, R14 ;  /* 0x0000002d510d7223 */ /* 0x000fe2000000000e */
[----:B------:R-:W1:Y:S01]  /*7610*/  LDS.128 R48, [R0.X4+UR5+0x320] ;  /* 0x0003200500307984 */ /* 0x000e620008004c00 */
[-C--:B------:R-:W-:Y:S01]  /*7620*/  FFMA R209, R107, R15.reuse, R209 ;  /* 0x0000000f6bd17223 */ /* 0x080fe200000000d1 */
[-C--:B------:R-:W-:Y:S01]  /*7630*/  FFMA R208, R103, R15.reuse, R208 ;  /* 0x0000000f67d07223 */ /* 0x080fe200000000d0 */
[----:B------:R-:W-:Y:S01]  /*7640*/  FFMA R14, R82, R46, R13 ;  /* 0x0000002e520e7223 */ /* 0x000fe2000000000d */
[-C--:B------:R-:W-:Y:S01]  /*7650*/  FFMA R207, R71, R15.reuse, R207 ;  /* 0x0000000f47cf7223 */ /* 0x080fe200000000cf */
[----:B------:R-:W-:Y:S01]  /*7660*/  FFMA R206, R67, R15, R206 ;  /* 0x0000000f43ce7223 */ /* 0x000fe200000000ce */
[----:B------:R-:W-:Y:S01]  /*7670*/  FFMA R15, R81, R5, R12 ;  /* 0x00000005510f7223 */ /* 0x000fe2000000000c */
[C---:B------:R-:W-:Y:S01]  /*7680*/  FFMA R52, R8.reuse, R36, R52 ;  /* 0x0000002408347223 */ /* 0x040fe20000000034 */
[C---:B------:R-:W-:Y:S01]  /*7690*/  FFMA R54, R8.reuse, R40, R54 ;  /* 0x0000002808367223 */ /* 0x040fe20000000036 */
[----:B------:R-:W-:Y:S01]  /*76a0*/  FFMA R13, R47, R83, R14 ;  /* 0x000000532f0d7223 */ /* 0x000fe2000000000e */
[----:B------:R-:W-:Y:S01]  /*76b0*/  FFMA R14, R8, R44, R53 ;  /* 0x0000002c080e7223 */ /* 0x000fe20000000035 */
[----:B------:R-:W-:Y:S01]  /*76c0*/  FFMA R12, R82, R6, R15 ;  /* 0x00000006520c7223 */ /* 0x000fe2000000000f */
[----:B------:R-:W-:Y:S01]  /*76d0*/  FFMA R8, R8, R4, R59 ;  /* 0x0000000408087223 */ /* 0x000fe2000000003b */
[----:B------:R-:W-:Y:S01]  /*76e0*/  FFMA R80, R80, R36, R55 ;  /* 0x0000002450507223 */ /* 0x000fe20000000037 */
[C---:B------:R-:W-:Y:S01]  /*76f0*/  FFMA R15, R9.reuse, R37, R52 ;  /* 0x00000025090f7223 */ /* 0x040fe20000000034 */
[C---:B------:R-:W-:Y:S01]  /*7700*/  FFMA R17, R9.reuse, R41, R54 ;  /* 0x0000002909117223 */ /* 0x040fe20000000036 */
[----:B------:R-:W-:Y:S01]  /*7710*/  FFMA R16, R82, R42, R3 ;  /* 0x0000002a52107223 */ /* 0x000fe20000000003 */
[----:B------:R-:W2:Y:S01]  /*7720*/  LDS.128 R52, [R0.X4+UR5+0x1020] ;  /* 0x0010200500347984 */ /* 0x000ea20008004c00 */
[C---:B------:R-:W-:Y:S01]  /*7730*/  FFMA R59, R9.reuse, R45, R14 ;  /* 0x0000002d093b7223 */ /* 0x040fe2000000000e */
[----:B------:R-:W-:Y:S01]  /*7740*/  FFMA R9, R9, R5, R8 ;  /* 0x0000000509097223 */ /* 0x000fe20000000008 */
[-C--:B------:R-:W-:Y:S01]  /*7750*/  FFMA R205, R107, R19.reuse, R106 ;  /* 0x000000136bcd7223 */ /* 0x080fe2000000006a */
        /* <DEDUP_REMOVED lines=9> */
[-C--:B------:R-:W-:Y:S01]  /*77f0*/  FFMA R10, R39, R11.reuse, R18 ;  /* 0x0000000b270a7223 */ /* 0x080fe20000000012 */
[-C--:B------:R-:W-:Y:S01]  /*7800*/  FFMA R8, R43, R11.reuse, R8 ;  /* 0x0000000b2b087223 */ /* 0x080fe20000000008 */
[-C--:B------:R-:W-:Y:S01]  /*7810*/  FFMA R9, R47, R11.reuse, R16 ;  /* 0x0000000b2f097223 */ /* 0x080fe20000000010 */
[----:B------:R-:W-:Y:S01]  /*7820*/  FFMA R11, R7, R11, R14 ;  /* 0x0000000b070b7223 */ /* 0x000fe2000000000e */
[C---:B------:R-:W-:Y:S01]  /*7830*/  FFMA R14, R88.reuse, R36, R57 ;  /* 0x00000024580e7223 */ /* 0x040fe20000000039 */
[----:B------:R-:W-:Y:S01]  /*7840*/  FFMA R88, R88, R4, R63 ;  /* 0x0000000458587223 */ /* 0x000fe2000000003f */
[C---:B------:R-:W-:Y:S01]  /*7850*/  FFMA R17, R89.reuse, R41, R58 ;  /* 0x0000002959117223 */ /* 0x040fe2000000003a */
[C---:B------:R-:W-:Y:S01]  /*7860*/  FFMA R63, R89.reuse, R45, R56 ;  /* 0x0000002d593f7223 */ /* 0x040fe20000000038 */
[----:B------:R-:W3:Y:S04]  /*7870*/  LDS.128 R64, [R0.X4+UR5+0x1220] ;  /* 0x0012200500407984 */ /* 0x000ee80008004c00 */
[----:B------:R-:W4:Y:S01]  /*7880*/  LDS.128 R56, [R0.X4+UR5+0x1120] ;  /* 0x0011200500387984 */ /* 0x000f220008004c00 */
[----:B------:R-:W-:Y:S01]  /*7890*/  FFMA R15, R89, R37, R14 ;  /* 0x00000025590f7223 */ /* 0x000fe2000000000e */
[----:B------:R-:W-:Y:S01]  /*78a0*/  FFMA R18, R90, R42, R17 ;  /* 0x0000002a5a127223 */ /* 0x000fe20000000011 */
[----:B-1----:R-:W-:Y:S01]  /*78b0*/  FFMA R30, R48, R44, R30 ;  /* 0x0000002c301e7223 */ /* 0x002fe2000000001e */
[----:B------:R-:W1:Y:S01]  /*78c0*/  LDS.128 R68, [R0.X4+UR5+0x1320] ;  /* 0x0013200500447984 */ /* 0x000e620008004c00 */
[----:B------:R-:W-:Y:S01]  /*78d0*/  FFMA R16, R90, R38, R15 ;  /* 0x000000265a107223 */ /* 0x000fe2000000000f */
[----:B------:R-:W-:Y:S01]  /*78e0*/  FFMA R15, R43, R91, R18 ;  /* 0x0000005b2b0f7223 */ /* 0x000fe20000000012 */
[C---:B------:R-:W-:Y:S01]  /*78f0*/  FFMA R18, R48.reuse, R36, R29 ;  /* 0x0000002430127223 */ /* 0x040fe2000000001d */
[C---:B------:R-:W-:Y:S01]  /*7900*/  FFMA R28, R48.reuse, R40, R28 ;  /* 0x00000028301c7223 */ /* 0x040fe2000000001c */
[----:B------:R-:W-:Y:S01]  /*7910*/  FFMA R48, R48, R4, R31 ;  /* 0x0000000430307223 */ /* 0x000fe2000000001f */
[C---:B------:R-:W-:Y:S01]  /*7920*/  FFMA R31, R49.reuse, R45, R30 ;  /* 0x0000002d311f7223 */ /* 0x040fe2000000001e */
[C---:B------:R-:W-:Y:S01]  /*7930*/  FFMA R17, R49.reuse, R37, R18 ;  /* 0x0000002531117223 */ /* 0x040fe20000000012 */
[----:B------:R-:W1:Y:S02]  /*7940*/  LDS.128 R92, [R0.X4+UR5+0x2020] ;  /* 0x00202005005c7984 */ /* 0x000e640008004c00 */
[C---:B------:R-:W-:Y:S01]  /*7950*/  FFMA R30, R50.reuse, R46, R31 ;  /* 0x0000002e321e7223 */ /* 0x040fe2000000001f */
[----:B------:R-:W-:Y:S01]  /*7960*/  FFMA R18, R50, R38, R17 ;  /* 0x0000002632127223 */ /* 0x000fe20000000011 */
[----:B------:R-:W-:Y:S01]  /*7970*/  FFMA R29, R49, R41, R28 ;  /* 0x00000029311d7223 */ /* 0x000fe2000000001c */
[C---:B--2---:R-:W-:Y:S01]  /*7980*/  FFMA R60, R52.reuse, R4, R60 ;  /* 0x00000004343c7223 */ /* 0x044fe2000000003c */
[----:B------:R-:W-:Y:S01]  /*7990*/  FFMA R17, R47, R51, R30 ;  /* 0x000000332f117223 */ /* 0x000fe2000000001e */
[C---:B------:R-:W-:Y:S01]  /*79a0*/  FFMA R30, R52.reuse, R36, R22 ;  /* 0x00000024341e7223 */ /* 0x040fe20000000016 */
[----:B------:R-:W-:Y:S01]  /*79b0*/  FFMA R22, R52, R40, R20 ;  /* 0x0000002834167223 */ /* 0x000fe20000000014 */
[----:B------:R-:W-:Y:S01]  /*79c0*/  FFMA R28, R50, R42, R29 ;  /* 0x0000002a321c7223 */ /* 0x000fe2000000001d */
[----:B------:R-:W-:Y:S01]  /*79d0*/  FFMA R20, R52, R44, R21 ;  /* 0x0000002c34147223 */ /* 0x000fe20000000015 */
[----:B------:R-:W-:Y:S01]  /*79e0*/  LDS.128 R100, [R0.X4+UR5+0x3020] ;  /* 0x0030200500647984 */ /* 0x000fe20008004c00 */
[C---:B------:R-:W-:Y:S01]  /*79f0*/  FFMA R29, R53.reuse, R41, R22 ;  /* 0x00000029351d7223 */ /* 0x040fe20000000016 */
[C---:B------:R-:W-:Y:S01]  /*7a00*/  FFMA R21, R53.reuse, R37, R30 ;  /* 0x0000002535157223 */ /* 0x040fe2000000001e */
[----:B------:R-:W-:Y:S01]  /*7a10*/  FFMA R31, R53, R45, R20 ;  /* 0x0000002d351f7223 */ /* 0x000fe20000000014 */
[----:B------:R-:W-:Y:S01]  /*7a20*/  FFMA R192, R96, R40, R192 ;  /* 0x0000002860c07223 */ /* 0x000fe200000000c0 */
[C---:B------:R-:W-:Y:S01]  /*7a30*/  FFMA R30, R54.reuse, R42, R29 ;  /* 0x0000002a361e7223 */ /* 0x040fe2000000001d */
[----:B------:R-:W-:Y:S01]  /*7a40*/  FFMA R20, R54, R38, R21 ;  /* 0x0000002636147223 */ /* 0x000fe20000000015 */
[----:B------:R-:W-:Y:S01]  /*7a50*/  FFMA R49, R49, R5, R48 ;  /* 0x0000000531317223 */ /* 0x000fe20000000030 */
[----:B------:R-:W-:Y:S01]  /*7a60*/  LDS.128 R104, [R0.X4+UR5+0x3220] ;  /* 0x0032200500687984 */ /* 0x000fe20008004c00 */
[----:B------:R-:W-:Y:S01]  /*7a70*/  FFMA R21, R43, R55, R30 ;  /* 0x000000372b157223 */ /* 0x000fe2000000001e */
[-C--:B---3--:R-:W-:Y:S01]  /*7a80*/  FFMA R62, R64, R40.reuse, R62 ;  /* 0x00000028403e7223 */ /* 0x088fe2000000003e */
[C---:B----4-:R-:W-:Y:S01]  /*7a90*/  FFMA R30, R56.reuse, R40, R24 ;  /* 0x00000028381e7223 */ /* 0x050fe20000000018 */
[C---:B------:R-:W-:Y:S01]  /*7aa0*/  FFMA R48, R56.reuse, R36, R25 ;  /* 0x0000002438307223 */ /* 0x040fe20000000019 */
[----:B------:R-:W-:Y:S01]  /*7ab0*/  FFMA R24, R56, R44, R23 ;  /* 0x0000002c38187223 */ /* 0x000fe20000000017 */
[-C--:B------:R-:W-:Y:S01]  /*7ac0*/  FFMA R22, R54, R46.reuse, R31 ;  /* 0x0000002e36167223 */ /* 0x080fe2000000001f */
[----:B------:R-:W-:Y:S01]  /*7ad0*/  FFMA R14, R90, R46, R63 ;  /* 0x0000002e5a0e7223 */ /* 0x000fe2000000003f */
[C---:B------:R-:W-:Y:S01]  /*7ae0*/  FFMA R23, R57.reuse, R37, R48 ;  /* 0x0000002539177223 */ /* 0x040fe20000000030 */
[----:B------:R-:W-:Y:S01]  /*7af0*/  FFMA R29, R57, R45, R24 ;  /* 0x0000002d391d7223 */ /* 0x000fe20000000018 */
[----:B------:R-:W-:Y:S01]  /*7b00*/  FFMA R53, R53, R5, R60 ;  /* 0x0000000535357223 */ /* 0x000fe2000000003c */
[----:B------:R-:W-:Y:S01]  /*7b10*/  FFMA R56, R56, R4, R61 ;  /* 0x0000000438387223 */ /* 0x000fe2000000003d */
[----:B------:R-:W-:Y:S01]  /*7b20*/  FFMA R72, R64, R36, R72 ;  /* 0x0000002440487223 */ /* 0x000fe20000000048 */
[-C--:B------:R-:W-:Y:S01]  /*7b30*/  FFMA R31, R65, R41.reuse, R62 ;  /* 0x00000029411f7223 */ /* 0x080fe2000000003e */
[----:B------:R-:W-:Y:S01]  /*7b40*/  FFMA R25, R57, R41, R30 ;  /* 0x0000002939197223 */ /* 0x000fe2000000001e */
[----:B------:R-:W2:Y:S01]  /*7b50*/  LDS.128 R60, [R0.X4+UR5+0x2120] ;  /* 0x00212005003c7984 */ /* 0x000ea20008004c00 */
[C---:B------:R-:W-:Y:S01]  /*7b60*/  FFMA R48, R58.reuse, R38, R23 ;  /* 0x000000263a307223 */ /* 0x040fe20000000017 */
[C---:B------:R-:W-:Y:S01]  /*7b70*/  FFMA R24, R58.reuse, R46, R29 ;  /* 0x0000002e3a187223 */ /* 0x040fe2000000001d */
[----:B------:R-:W-:Y:S01]  /*7b80*/  FFMA R29, R65, R37, R72 ;  /* 0x00000025411d7223 */ /* 0x000fe20000000048 */
[----:B------:R-:W-:Y:S01]  /*7b90*/  FFMA R30, R58, R42, R25 ;  /* 0x0000002a3a1e7223 */ /* 0x000fe20000000019 */
[-C--:B------:R-:W-:Y:S01]  /*7ba0*/  FFMA R25, R39, R59.reuse, R48 ;  /* 0x0000003b27197223 */ /* 0x080fe20000000030 */
[----:B-1----:R-:W-:Y:S01]  /*7bb0*/  FFMA R74, R68, R40, R74 ;  /* 0x00000028444a7223 */ /* 0x002fe2000000004a */
[----:B------:R-:W-:Y:S01]  /*7bc0*/  FFMA R48, R66, R38, R29 ;  /* 0x0000002642307223 */ /* 0x000fe2000000001d */
[----:B------:R-:W-:Y:S01]  /*7bd0*/  FFMA R23, R43, R59, R30 ;  /* 0x0000003b2b177223 */ /* 0x000fe2000000001e */
[----:B------:R-:W-:Y:S01]  /*7be0*/  FFMA R26, R64, R44, R26 ;  /* 0x0000002c401a7223 */ /* 0x000fe2000000001a */
[----:B------:R-:W-:Y:S01]  /*7bf0*/  FFMA R30, R66, R42, R31 ;  /* 0x0000002a421e7223 */ /* 0x000fe2000000001f */
[----:B------:R-:W-:Y:S01]  /*7c00*/  FFMA R29, R39, R67, R48 ;  /* 0x00000043271d7223 */ /* 0x000fe20000000030 */
[----:B------:R-:W-:Y:S01]  /*7c10*/  FFMA R64, R64, R4, R73 ;  /* 0x0000000440407223 */ /* 0x000fe20000000049 */
[----:B------:R-:W-:Y:S01]  /*7c20*/  FFMA R48, R68, R44, R75 ;  /* 0x0000002c44307223 */ /* 0x000fe2000000004b */
[----:B------:R-:W-:-:S02]  /*7c30*/  FFMA R31, R69, R41, R74 ;  /* 0x00000029451f7223 */ /* 0x000fc4000000004a */
[----:B------:R-:W1:Y:S01]  /*7c40*/  LDS.128 R72, [R0.X4+UR5+0x2220] ;  /* 0x0022200500487984 */ /* 0x000e620008004c00 */
[----:B------:R-:W-:Y:S01]  /*7c50*/  FFMA R50, R50, R6, R49 ;  /* 0x0000000632327223 */ /* 0x000fe20000000031 */
[-C--:B------:R-:W-:Y:S01]  /*7c60*/  FFMA R18, R39, R51.reuse, R18 ;  /* 0x0000003327127223 */ /* 0x080fe20000000012 */
[-C--:B------:R-:W-:Y:S02]  /*7c70*/  FFMA R28, R43, R51.reuse, R28 ;  /* 0x000000332b1c7223 */ /* 0x080fe4000000001c */
[----:B------:R-:W-:Y:S01]  /*7c80*/  FFMA R51, R7, R51, R50 ;  /* 0x0000003307337223 */ /* 0x000fe20000000032 */
[----:B------:R-:W-:-:S04]  /*7c90*/  FFMA R50, R68, R36, R27 ;  /* 0x0000002444327223 */ /* 0x000fc8000000001b */
[----:B------:R-:W-:Y:S01]  /*7ca0*/  FFMA R27, R69, R37, R50 ;  /* 0x00000025451b7223 */ /* 0x000fe20000000032 */
[C---:B------:R-:W-:Y:S01]  /*7cb0*/  FFMA R50, R70.reuse, R42, R31 ;  /* 0x0000002a46327223 */ /* 0x040fe2000000001f */
[----:B------:R-:W-:Y:S02]  /*7cc0*/  FFMA R49, R65, R45, R26 ;  /* 0x0000002d41317223 */ /* 0x000fe4000000001a */
[----:B------:R-:W-:Y:S01]  /*7cd0*/  FFMA R52, R70, R38, R27 ;  /* 0x0000002646347223 */ /* 0x000fe2000000001b */
[----:B------:R-:W-:Y:S01]  /*7ce0*/  FFMA R27, R43, R71, R50 ;  /* 0x000000472b1b7223 */ /* 0x000fe20000000032 */
[----:B------:R-:W-:Y:S01]  /*7cf0*/  FFMA R50, R92, R40, R201 ;  /* 0x000000285c327223 */ /* 0x000fe200000000c9 */
[----:B------:R-:W-:Y:S01]  /*7d00*/  FFMA R26, R66, R46, R49 ;  /* 0x0000002e421a7223 */ /* 0x000fe20000000031 */
[----:B------:R-:W-:Y:S01]  /*7d10*/  FFMA R54, R54, R6, R53 ;  /* 0x0000000636367223 */ /* 0x000fe20000000035 */
[----:B------:R-:W-:Y:S01]  /*7d20*/  FFMA R49, R69, R45, R48 ;  /* 0x0000002d45317223 */ /* 0x000fe20000000030 */
[----:B------:R-:W-:Y:S01]  /*7d30*/  FFMA R57, R57, R5, R56 ;  /* 0x0000000539397223 */ /* 0x000fe20000000038 */
[-C--:B------:R-:W-:Y:S01]  /*7d40*/  FFMA R202, R92, R36.reuse, R202 ;  /* 0x000000245cca7223 */ /* 0x080fe200000000ca */
[----:B------:R-:W-:Y:S01]  /*7d50*/  FFMA R53, R93, R41, R50 ;  /* 0x000000295d357223 */ /* 0x000fe20000000032 */
[-C--:B------:R-:W-:Y:S01]  /*7d60*/  FFMA R20, R39, R55.reuse, R20 ;  /* 0x0000003727147223 */ /* 0x080fe20000000014 */
[----:B--2---:R-:W-:Y:S01]  /*7d70*/  FFMA R56, R60, R36, R199 ;  /* 0x000000243c387223 */ /* 0x004fe200000000c7 */
[-C--:B------:R-:W-:Y:S01]  /*7d80*/  FFMA R22, R47, R55.reuse, R22 ;  /* 0x000000372f167223 */ /* 0x080fe20000000016 */
[----:B------:R-:W-:Y:S01]  /*7d90*/  FFMA R55, R7, R55, R54 ;  /* 0x0000003707377223 */ /* 0x000fe20000000036 */
        /* <DEDUP_REMOVED lines=21> */
[C---:B------:R-:W-:Y:S01]  /*7ef0*/  FFMA R57, R61.reuse, R41, R198 ;  /* 0x000000293d397223 */ /* 0x040fe200000000c6 */
[----:B------:R-:W-:Y:S01]  /*7f00*/  FFMA R65, R61, R45, R54 ;  /* 0x0000002d3d417223 */ /* 0x000fe20000000036 */
[C---:B-1----:R-:W-:Y:S01]  /*7f10*/  FFMA R196, R72.reuse, R36, R196 ;  /* 0x0000002448c47223 */ /* 0x042fe200000000c4 */
[C---:B------:R-:W-:Y:S01]  /*7f20*/  FFMA R58, R72.reuse, R40, R195 ;  /* 0x00000028483a7223 */ /* 0x040fe200000000c3 */
[----:B------:R-:W-:Y:S01]  /*7f30*/  FFMA R194, R72, R44, R194 ;  /* 0x0000002c48c27223 */ /* 0x000fe200000000c2 */
[-C--:B------:R-:W-:Y:S01]  /*7f40*/  FFMA R69, R69, R5.reuse, R76 ;  /* 0x0000000545457223 */ /* 0x080fe2000000004c */
[-C--:B------:R-:W-:Y:S01]  /*7f50*/  FFMA R92, R92, R4.reuse, R77 ;  /* 0x000000045c5c7223 */ /* 0x080fe2000000004d */
[----:B------:R-:W-:Y:S01]  /*7f60*/  FFMA R61, R61, R5, R78 ;  /* 0x000000053d3d7223 */ /* 0x000fe2000000004e */
[----:B------:R-:W-:-:S02]  /*7f70*/  FFMA R72, R72, R4, R79 ;  /* 0x0000000448487223 */ /* 0x000fc4000000004f */
[----:B------:R-:W1:Y:S01]  /*7f80*/  LDS.128 R76, [R0.X4+UR5+0x3120] ;  /* 0x00312005004c7984 */ /* 0x000e620008004c00 */
        /* <DEDUP_REMOVED lines=8> */
[----:B------:R-:W-:Y:S01]  /*8010*/  FFMA R62, R74, R46, R65 ;  /* 0x0000002e4a3e7223 */ /* 0x000fe20000000041 */
[----:B------:R-:W-:-:S02]  /*8020*/  FFMA R61, R73, R41, R58 ;  /* 0x00000029493d7223 */ /* 0x000fc4000000003a */
        /* <DEDUP_REMOVED lines=17> */
[----:B------:R-:W-:Y:S01]  /*8140*/  FFMA R73, R73, R5, R72 ;  /* 0x0000000549497223 */ /* 0x000fe20000000048 */
[-C--:B------:R-:W-:Y:S01]  /*8150*/  FFMA R61, R47, R99.reuse, R66 ;  /* 0x000000632f3d7223 */ /* 0x080fe20000000042 */
[-C--:B------:R-:W-:Y:S01]  /*8160*/  FFMA R33, R39, R99.reuse, R68 ;  /* 0x0000006327217223 */ /* 0x080fe20000000044 */
[-C--:B------:R-:W-:Y:S01]  /*8170*/  FFMA R62, R43, R99.reuse, R62 ;  /* 0x000000632b3e7223 */ /* 0x080fe2000000003e */
[----:B------:R-:W-:Y:S01]  /*8180*/  FFMA R64, R7, R99, R64 ;  /* 0x0000006307407223 */ /* 0x000fe20000000040 */
[C---:B------:R-:W-:Y:S01]  /*8190*/  FFMA R190, R100.reuse, R36, R190 ;  /* 0x0000002464be7223 */ /* 0x040fe200000000be */
[C---:B------:R-:W-:Y:S01]  /*81a0*/  FFMA R66, R100.reuse, R40, R189 ;  /* 0x0000002864427223 */ /* 0x040fe200000000bd */
[C---:B------:R-:W-:Y:S01]  /*81b0*/  FFMA R188, R100.reuse, R44, R188 ;  /* 0x0000002c64bc7223 */ /* 0x040fe200000000bc */
[----:B------:R-:W-:Y:S01]  /*81c0*/  FFMA R34, R100, R4, R34 ;  /* 0x0000000464227223 */ /* 0x000fe20000000022 */
[----:B------:R-:W2:Y:S01]  /*81d0*/  LDS.128 R96, [R0.X4+UR5+0x3320] ;  /* 0x0033200500607984 */ /* 0x000ea20008004c00 */
[-C--:B------:R-:W-:Y:S01]  /*81e0*/  FFMA R70, R70, R6.reuse, R69 ;  /* 0x0000000646467223 */ /* 0x080fe20000000045 */
[----:B------:R-:W-:Y:S01]  /*81f0*/  FFMA R74, R74, R6, R73 ;  /* 0x000000064a4a7223 */ /* 0x000fe20000000049 */
[C---:B------:R-:W-:Y:S01]  /*8200*/  FFMA R65, R101.reuse, R37, R190 ;  /* 0x0000002565417223 */ /* 0x040fe200000000be */
[C---:B------:R-:W-:Y:S01]  /*8210*/  FFMA R69, R101.reuse, R41, R66 ;  /* 0x0000002965457223 */ /* 0x040fe20000000042 */
[C---:B------:R-:W-:Y:S01]  /*8220*/  FFMA R73, R101.reuse, R45, R188 ;  /* 0x0000002d65497223 */ /* 0x040fe200000000bc */
[----:B------:R-:W-:Y:S01]  /*8230*/  FFMA R101, R101, R5, R34 ;  /* 0x0000000565657223 */ /* 0x000fe20000000022 */
[-C--:B------:R-:W-:Y:S01]  /*8240*/  FFMA R48, R47, R71.reuse, R48 ;  /* 0x000000472f307223 */ /* 0x080fe20000000030 */
[----:B------:R-:W-:Y:S01]  /*8250*/  FFMA R71, R7, R71, R70 ;  /* 0x0000004707477223 */ /* 0x000fe20000000046 */
        /* <DEDUP_REMOVED lines=8> */
[C---:B-1----:R-:W-:Y:S01]  /*82e0*/  FFMA R70, R76.reuse, R44, R185 ;  /* 0x0000002c4c467223 */ /* 0x042fe200000000b9 */
[----:B------:R-:W1:Y:S01]  /*82f0*/  LDS.128 R100, [R0.X4+UR5+0x4020] ;  /* 0x0040200500647984 */ /* 0x000e620008004c00 */
        /* <DEDUP_REMOVED lines=9> */
[----:B------:R-:W-:Y:S01]  /*8390*/  FFMA R75, R7, R75, R74 ;  /* 0x0000004b074b7223 */ /* 0x000fe2000000004a */
[C---:B------:R-:W-:Y:S01]  /*83a0*/  FFMA R74, R78.reuse, R46, R73 ;  /* 0x0000002e4e4a7223 */ /* 0x040fe20000000049 */
[C---:B------:R-:W-:Y:S01]  /*83b0*/  FFMA R76, R78.reuse, R38, R35 ;  /* 0x000000264e4c7223 */ /* 0x040fe20000000023 */
[C---:B------:R-:W-:Y:S01]  /*83c0*/  FFMA R70, R78.reuse, R42, R69 ;  /* 0x0000002a4e467223 */ /* 0x040fe20000000045 */
[----:B------:R-:W-:Y:S01]  /*83d0*/  FFMA R72, R78, R6, R77 ;  /* 0x000000064e487223 */ /* 0x000fe2000000004d */
[----:B------:R-:W-:Y:S01]  /*83e0*/  FFMA R81, R81, R37, R80 ;  /* 0x0000002551517223 */ /* 0x000fe20000000050 */
[-C--:B------:R-:W-:Y:S01]  /*83f0*/  FFMA R69, R47, R79.reuse, R74 ;  /* 0x0000004f2f457223 */ /* 0x080fe2000000004a */
[C---:B------:R-:W-:Y:S01]  /*8400*/  FFMA R184, R104.reuse, R36, R184 ;  /* 0x0000002468b87223 */ /* 0x040fe200000000b8 */
[C---:B------:R-:W-:Y:S01]  /*8410*/  FFMA R74, R104.reuse, R40, R183 ;  /* 0x00000028684a7223 */ /* 0x040fe200000000b7 */
[C---:B------:R-:W-:Y:S01]  /*8420*/  FFMA R182, R104.reuse, R44, R182 ;  /* 0x0000002c68b67223 */ /* 0x040fe200000000b6 */
[-C--:B------:R-:W-:Y:S01]  /*8430*/  FFMA R35, R39, R79.reuse, R76 ;  /* 0x0000004f27237223 */ /* 0x080fe2000000004c */
[-C--:B------:R-:W-:Y:S01]  /*8440*/  FFMA R70, R43, R79.reuse, R70 ;  /* 0x0000004f2b467223 */ /* 0x080fe20000000046 */
[----:B------:R-:W-:Y:S01]  /*8450*/  FFMA R72, R7, R79, R72 ;  /* 0x0000004f07487223 */ /* 0x000fe20000000048 */
[----:B------:R-:W-:Y:S01]  /*8460*/  FFMA R84, R104, R4, R84 ;  /* 0x0000000468547223 */ /* 0x000fe20000000054 */
[----:B------:R-:W3:Y:S01]  /*8470*/  LDS.128 R76, [R0.X4+UR5+0x4120] ;  /* 0x00412005004c7984 */ /* 0x000ee20008004c00 */
[-C--:B------:R-:W-:Y:S01]  /*8480*/  FFMA R82, R82, R38.reuse, R81 ;  /* 0x0000002652527223 */ /* 0x080fe20000000051 */
[C---:B------:R-:W-:Y:S01]  /*8490*/  FFMA R73, R105.reuse, R37, R184 ;  /* 0x0000002569497223 */ /* 0x040fe200000000b8 */
[C---:B------:R-:W-:Y:S01]  /*84a0*/  FFMA R81, R105.reuse, R41, R74 ;  /* 0x0000002969517223 */ /* 0x040fe2000000004a */
[C---:B------:R-:W-:Y:S01]  /*84b0*/  FFMA R87, R105.reuse, R45, R182 ;  /* 0x0000002d69577223 */ /* 0x040fe200000000b6 */
[----:B------:R-:W-:Y:S01]  /*84c0*/  FFMA R105, R105, R5, R84 ;  /* 0x0000000569697223 */ /* 0x000fe20000000054 */
[-C--:B------:R-:W-:Y:S01]  /*84d0*/  FFMA R12, R7, R83.reuse, R12 ;  /* 0x00000053070c7223 */ /* 0x080fe2000000000c */
[C---:B------:R-:W-:Y:S01]  /*84e0*/  FFMA R83, R39.reuse, R83, R82 ;  /* 0x0000005327537223 */ /* 0x040fe20000000052 */
        /* <DEDUP_REMOVED lines=9> */
[----:B------:R-:W2:Y:S01]  /*8580*/  LDS.128 R104, [R0.X4+UR5+0x4220] ;  /* 0x0042200500687984 */ /* 0x000ea20008004c00 */
[----:B------:R-:W-:Y:S01]  /*8590*/  FFMA R89, R89, R5, R88 ;  /* 0x0000000559597223 */ /* 0x000fe20000000058 */
        /* <DEDUP_REMOVED lines=9> */
[-C--:B------:R-:W-:Y:S01]  /*8630*/  FFMA R16, R39, R91.reuse, R16 ;  /* 0x0000005b27107223 */ /* 0x080fe20000000010 */
[-C--:B------:R-:W-:Y:S01]  /*8640*/  FFMA R14, R47, R91.reuse, R14 ;  /* 0x0000005b2f0e7223 */ /* 0x080fe2000000000e */
[----:B------:R-:W-:Y:S01]  /*8650*/  FFMA R91, R7, R91, R90 ;  /* 0x0000005b075b7223 */ /* 0x000fe2000000005a */
[C---:B------:R-:W-:Y:S01]  /*8660*/  FFMA R82, R98.reuse, R46, R89 ;  /* 0x0000002e62527223 */ /* 0x040fe20000000059 */
[----:B------:R-:W-:Y:S01]  /*8670*/  FFMA R93, R93, R5, R92 ;  /* 0x000000055d5d7223 */ /* 0x000fe2000000005c */
        /* <DEDUP_REMOVED lines=13> */
[C---:B------:R-:W-:Y:S01]  /*8750*/  FFMA R99, R101.reuse, R45, R176 ;  /* 0x0000002d65637223 */ /* 0x040fe200000000b0 */
[----:B------:R-:W-:-:S02]  /*8760*/  FFMA R101, R101, R5, R86 ;  /* 0x0000000565657223 */ /* 0x000fc40000000056 */
[----:B------:R-:W1:Y:S01]  /*8770*/  LDS.128 R84, [R0.X4+UR5+0x4320] ;  /* 0x0043200500547984 */ /* 0x000e620008004c00 */
[----:B------:R-:W-:Y:S01]  /*8780*/  FFMA R96, R102, R38, R93 ;  /* 0x0000002666607223 */ /* 0x000fe2000000005d */
[----:B---3--:R-:W-:-:S03]  /*8790*/  FFMA R98, R76, R36, R175 ;  /* 0x000000244c627223 */ /* 0x008fc600000000af */
[C---:B------:R-:W-:Y:S01]  /*87a0*/  FFMA R93, R39.reuse, R103, R96 ;  /* 0x00000067275d7223 */ /* 0x040fe20000000060 */
[----:B------:R-:W-:Y:S01]  /*87b0*/  FFMA R96, R76, R44, R173 ;  /* 0x0000002c4c607223 */ /* 0x000fe200000000ad */
[-C--:B------:R-:W-:Y:S01]  /*87c0*/  FFMA R52, R39, R95.reuse, R52 ;  /* 0x0000005f27347223 */ /* 0x080fe20000000034 */
        /* <DEDUP_REMOVED lines=8> */
[----:B------:R-:W-:Y:S01]  /*8850*/  FFMA R128, R76, R4, R128 ;  /* 0x000000044c807223 */ /* 0x000fe20000000080 */
[----:B------:R-:W3:Y:S01]  /*8860*/  LDS.128 R96, [R0.X4+UR5+0x5020] ;  /* 0x0050200500607984 */ /* 0x000ee20008004c00 */
[-C--:B------:R-:W-:Y:S01]  /*8870*/  FFMA R94, R43, R103.reuse, R94 ;  /* 0x000000672b5e7223 */ /* 0x080fe2000000005e */
[-C--:B------:R-:W-:Y:S01]  /*8880*/  FFMA R92, R47, R103.reuse, R92 ;  /* 0x000000672f5c7223 */ /* 0x080fe2000000005c */
[----:B------:R-:W-:Y:S01]  /*8890*/  FFMA R120, R7, R103, R120 ;  /* 0x0000006707787223 */ /* 0x000fe20000000078 */
[----:B------:R-:W-:Y:S01]  /*88a0*/  FFMA R76, R78, R46, R117 ;  /* 0x0000002e4e4c7223 */ /* 0x000fe20000000075 */
[C---:B------:R-:W-:Y:S01]  /*88b0*/  FFMA R103, R77.reuse, R41, R174 ;  /* 0x000000294d677223 */ /* 0x040fe200000000ae */
[----:B------:R-:W-:-:S02]  /*88c0*/  FFMA R77, R77, R5, R128 ;  /* 0x000000054d4d7223 */ /* 0x000fc40000000080 */
[-C--:B------:R-:W-:Y:S01]  /*88d0*/  FFMA R121, R47, R79.reuse, R76 ;  /* 0x0000004f2f797223 */ /* 0x080fe2000000004c */
[----:B--2---:R-:W-:Y:S01]  /*88e0*/  FFMA R76, R104, R44, R167 ;  /* 0x0000002c684c7223 */ /* 0x004fe200000000a7 */
[C---:B------:R-:W-:Y:S01]  /*88f0*/  FFMA R100, R78.reuse, R38, R101 ;  /* 0x000000264e647223 */ /* 0x040fe20000000065 */
[C---:B------:R-:W-:Y:S01]  /*8900*/  FFMA R122, R78.reuse, R42, R103 ;  /* 0x0000002a4e7a7223 */ /* 0x040fe20000000067 */
[----:B------:R-:W-:Y:S01]  /*8910*/  FFMA R124, R78, R6, R77 ;  /* 0x000000064e7c7223 */ /* 0x000fe2000000004d */
[C---:B------:R-:W-:Y:S01]  /*8920*/  FFMA R168, R104.reuse, R40, R168 ;  /* 0x0000002868a87223 */ /* 0x040fe200000000a8 */
[-C--:B------:R-:W-:Y:S01]  /*8930*/  FFMA R123, R39, R79.reuse, R100 ;  /* 0x0000004f277b7223 */ /* 0x080fe20000000064 */
[-C--:B------:R-:W-:Y:S01]  /*8940*/  FFMA R122, R43, R79.reuse, R122 ;  /* 0x0000004f2b7a7223 */ /* 0x080fe2000000007a */
[----:B------:R-:W-:Y:S01]  /*8950*/  FFMA R124, R7, R79, R124 ;  /* 0x0000004f077c7223 */ /* 0x000fe2000000007c */
[C---:B------:R-:W-:Y:S02]  /*8960*/  FFMA R117, R105.reuse, R45, R76 ;  /* 0x0000002d69757223 */ /* 0x040fe4000000004c */
[----:B------:R-:W2:Y:S01]  /*8970*/  LDS.128 R76, [R0.X4+UR5+0x5120] ;  /* 0x00512005004c7984 */ /* 0x000ea20008004c00 */
[C---:B------:R-:W-:Y:S01]  /*8980*/  FFMA R172, R104.reuse, R36, R172 ;  /* 0x0000002468ac7223 */ /* 0x040fe200000000ac */
[----:B------:R-:W-:Y:S01]  /*8990*/  FFMA R103, R105, R41, R168 ;  /* 0x0000002969677223 */ /* 0x000fe200000000a8 */
[----:B------:R-:W-:-:S02]  /*89a0*/  FFMA R138, R104, R4, R138 ;  /* 0x00000004688a7223 */ /* 0x000fc4000000008a */
[C---:B------:R-:W-:Y:S01]  /*89b0*/  FFMA R101, R105.reuse, R37, R172 ;  /* 0x0000002569657223 */ /* 0x040fe200000000ac */
[C---:B------:R-:W-:Y:S01]  /*89c0*/  FFMA R100, R106.reuse, R42, R103 ;  /* 0x0000002a6a647223 */ /* 0x040fe20000000067 */
[----:B------:R-:W-:Y:S01]  /*89d0*/  FFMA R105, R105, R5, R138 ;  /* 0x0000000569697223 */ /* 0x000fe2000000008a */
[C---:B------:R-:W-:Y:S01]  /*89e0*/  FFMA R126, R106.reuse, R46, R117 ;  /* 0x0000002e6a7e7223 */ /* 0x040fe20000000075 */
[C---:B------:R-:W-:Y:S01]  /*89f0*/  FFMA R102, R106.reuse, R38, R101 ;  /* 0x000000266a667223 */ /* 0x040fe20000000065 */
[-C--:B------:R-:W-:Y:S01]  /*8a00*/  FFMA R127, R43, R107.reuse, R100 ;  /* 0x0000006b2b7f7223 */ /* 0x080fe20000000064 */
[----:B------:R-:W-:Y:S01]  /*8a10*/  FFMA R128, R106, R6, R105 ;  /* 0x000000066a807223 */ /* 0x000fe20000000069 */
[C---:B-1----:R-:W-:Y:S01]  /*8a20*/  FFMA R100, R84.reuse, R40, R165 ;  /* 0x0000002854647223 */ /* 0x042fe200000000a5 */
        /* <DEDUP_REMOVED lines=8> */
[----:B------:R-:W-:Y:S01]  /*8ab0*/  FFMA R84, R86, R42, R107 ;  /* 0x0000002a56547223 */ /* 0x000fe2000000006b */
[C---:B------:R-:W-:Y:S01]  /*8ac0*/  FFMA R105, R85.reuse, R37, R166 ;  /* 0x0000002555697223 */ /* 0x040fe200000000a6 */
[C---:B------:R-:W-:Y:S01]  /*8ad0*/  FFMA R117, R85.reuse, R45, R164 ;  /* 0x0000002d55757223 */ /* 0x040fe200000000a4 */
[----:B------:R-:W-:Y:S01]  /*8ae0*/  FFMA R85, R85, R5, R134 ;  /* 0x0000000555557223 */ /* 0x000fe20000000086 */
[----:B------:R-:W-:Y:S01]  /*8af0*/  FFMA R129, R43, R87, R84 ;  /* 0x000000572b817223 */ /* 0x000fe20000000054 */
[C---:B---3--:R-:W-:Y:S01]  /*8b00*/  FFMA R136, R96.reuse, R40, R136 ;  /* 0x0000002860887223 */ /* 0x048fe20000000088 */
[----:B------:R-:W-:Y:S01]  /*8b10*/  FFMA R84, R96, R44, R135 ;  /* 0x0000002c60547223 */ /* 0x000fe20000000087 */
[C---:B------:R-:W-:Y:S01]  /*8b20*/  FFMA R104, R86.reuse, R38, R105 ;  /* 0x0000002656687223 */ /* 0x040fe20000000069 */
[C---:B------:R-:W-:Y:S01]  /*8b30*/  FFMA R130, R86.reuse, R46, R117 ;  /* 0x0000002e56827223 */ /* 0x040fe20000000075 */
        /* <DEDUP_REMOVED lines=9> */
[----:B------:R-:W3:Y:S01]  /*8bd0*/  LDS.128 R84, [R0.X4+UR5+0x5320] ;  /* 0x0053200500547984 */ /* 0x000ee20008004c00 */
[----:B------:R-:W-:Y:S01]  /*8be0*/  FFMA R97, R97, R5, R96 ;  /* 0x0000000561617223 */ /* 0x000fe20000000060 */
[C---:B------:R-:W-:Y:S01]  /*8bf0*/  FFMA R96, R98.reuse, R42, R107 ;  /* 0x0000002a62607223 */ /* 0x040fe2000000006b */
[C---:B------:R-:W-:Y:S01]  /*8c00*/  FFMA R104, R98.reuse, R38, R105 ;  /* 0x0000002662687223 */ /* 0x040fe20000000069 */
[----:B------:R-:W-:-:S02]  /*8c10*/  FFMA R134, R98, R46, R117 ;  /* 0x0000002e62867223 */ /* 0x000fc40000000075 */
[-C--:B------:R-:W-:Y:S01]  /*8c20*/  FFMA R133, R43, R99.reuse, R96 ;  /* 0x000000632b857223 */ /* 0x080fe20000000060 */
[----:B--2---:R-:W-:Y:S01]  /*8c30*/  FFMA R96, R76, R44, R139 ;  /* 0x0000002c4c607223 */ /* 0x004fe2000000008b */
[----:B------:R-:W-:Y:S01]  /*8c40*/  FFMA R136, R98, R6, R97 ;  /* 0x0000000662887223 */ /* 0x000fe20000000061 */
[-C--:B------:R-:W-:Y:S01]  /*8c50*/  FFMA R135, R39, R99.reuse, R104 ;  /* 0x0000006327877223 */ /* 0x080fe20000000068 */
[----:B------:R-:W-:Y:S01]  /*8c60*/  FFMA R134, R47, R99, R134 ;  /* 0x000000632f867223 */ /* 0x000fe20000000086 */
[----:B------:R-:W-:Y:S01]  /*8c70*/  FFMA R117, R77, R45, R96 ;  /* 0x0000002d4d757223 */ /* 0x000fe20000000060 */
[----:B------:R-:W-:Y:S01]  /*8c80*/  FFMA R136, R7, R99, R136 ;  /* 0x0000006307887223 */ /* 0x000fe20000000088 */
[C---:B------:R-:W-:Y:S01]  /*8c90*/  FFMA R156, R76.reuse, R36, R156 ;  /* 0x000000244c9c7223 */ /* 0x040fe2000000009c */
[----:B------:R-:W2:Y:S01]  /*8ca0*/  LDS.128 R96, [R0.X4+UR5+0x6020] ;  /* 0x0060200500607984 */ /* 0x000ea20008004c00 */
[C---:B------:R-:W-:Y:S01]  /*8cb0*/  FFMA R140, R76.reuse, R40, R140 ;  /* 0x000000284c8c7223 */ /* 0x040fe2000000008c */
[----:B------:R-:W-:Y:S01]  /*8cc0*/  FFMA R76, R76, R4, R137 ;  /* 0x000000044c4c7223 */ /* 0x000fe20000000089 */
[----:B------:R-:W-:-:S02]  /*8cd0*/  FFMA R105, R77, R37, R156 ;  /* 0x000000254d697223 */ /* 0x000fc4000000009c */
[C---:B------:R-:W-:Y:S01]  /*8ce0*/  FFMA R107, R77.reuse, R41, R140 ;  /* 0x000000294d6b7223 */ /* 0x040fe2000000008c */
[----:B------:R-:W-:Y:S01]  /*8cf0*/  FFMA R77, R77, R5, R76 ;  /* 0x000000054d4d7223 */ /* 0x000fe2000000004c */
[C---:B------:R-:W-:Y:S01]  /*8d00*/  FFMA R76, R78.reuse, R46, R117 ;  /* 0x0000002e4e4c7223 */ /* 0x040fe20000000075 */
[C---:B------:R-:W-:Y:S01]  /*8d10*/  FFMA R104, R78.reuse, R38, R105 ;  /* 0x000000264e687223 */ /* 0x040fe20000000069 */
[----:B------:R-:W-:Y:S02]  /*8d20*/  FFMA R138, R78, R42, R107 ;  /* 0x0000002a4e8a7223 */ /* 0x000fe4000000006b */
[-C--:B------:R-:W-:Y:S01]  /*8d30*/  FFMA R139, R47, R79.reuse, R76 ;  /* 0x0000004f2f8b7223 */ /* 0x080fe2000000004c */
[----:B-1----:R-:W-:Y:S01]  /*8d40*/  FFMA R76, R100, R40, R143 ;  /* 0x00000028644c7223 */ /* 0x002fe2000000008f */
[----:B------:R-:W-:Y:S01]  /*8d50*/  FFMA R140, R78, R6, R77 ;  /* 0x000000064e8c7223 */ /* 0x000fe2000000004d */
[C---:B------:R-:W-:Y:S01]  /*8d60*/  FFMA R142, R100.reuse, R44, R142 ;  /* 0x0000002c648e7223 */ /* 0x040fe2000000008e */
[C---:B------:R-:W-:Y:S01]  /*8d70*/  FFMA R144, R100.reuse, R36, R144 ;  /* 0x0000002464907223 */ /* 0x040fe20000000090 */
[-C--:B------:R-:W-:Y:S01]  /*8d80*/  FFMA R137, R39, R79.reuse, R104 ;  /* 0x0000004f27897223 */ /* 0x080fe20000000068 */
[-C--:B------:R-:W-:Y:S01]  /*8d90*/  FFMA R138, R43, R79.reuse, R138 ;  /* 0x0000004f2b8a7223 */ /* 0x080fe2000000008a */
[----:B------:R-:W-:Y:S01]  /*8da0*/  FFMA R140, R7, R79, R140 ;  /* 0x0000004f078c7223 */ /* 0x000fe2000000008c */
[----:B------:R-:W-:Y:S01]  /*8db0*/  FFMA R100, R100, R4, R141 ;  /* 0x0000000464647223 */ /* 0x000fe2000000008d */
[C---:B------:R-:W-:Y:S01]  /*8dc0*/  FFMA R107, R101.reuse, R41, R76 ;  /* 0x00000029656b7223 */ /* 0x040fe2000000004c */
[C---:B------:R-:W-:Y:S01]  /*8dd0*/  FFMA R117, R101.reuse, R45, R142 ;  /* 0x0000002d65757223 */ /* 0x040fe2000000008e */
[----:B------:R-:W1:Y:S01]  /*8de0*/  LDS.128 R76, [R0.X4+UR5+0x6120] ;  /* 0x00612005004c7984 */ /* 0x000e620008004c00 */
[C---:B------:R-:W-:Y:S01]  /*8df0*/  FFMA R105, R101.reuse, R37, R144 ;  /* 0x0000002565697223 */ /* 0x040fe20000000090 */
[----:B------:R-:W-:Y:S01]  /*8e00*/  FFMA R101, R101, R5, R100 ;  /* 0x0000000565657223 */ /* 0x000fe20000000064 */
[----:B------:R-:W-:Y:S01]  /*8e10*/  FFMA R100, R102, R46, R117 ;  /* 0x0000002e66647223 */ /* 0x000fe20000000075 */
[----:B---3--:R-:W-:Y:S01]  /*8e20*/  FFMA R146, R84, R44, R146 ;  /* 0x0000002c54927223 */ /* 0x008fe20000000092 */
[----:B------:R-:W-:-:S02]  /*8e30*/  FFMA R104, R102, R38, R105 ;  /* 0x0000002666687223 */ /* 0x000fc40000000069 */
[----:B------:R-:W-:Y:S01]  /*8e40*/  FFMA R141, R47, R103, R100 ;  /* 0x000000672f8d7223 */ /* 0x000fe20000000064 */
[----:B------:R-:W-:Y:S01]  /*8e50*/  FFMA R100, R84, R40, R147 ;  /* 0x0000002854647223 */ /* 0x000fe20000000093 */
        /* <DEDUP_REMOVED lines=19> */
[-C--:B------:R-:W-:Y:S01]  /*8f90*/  FFMA R147, R43, R87.reuse, R104 ;  /* 0x000000572b937223 */ /* 0x080fe20000000068 */
[C---:B------:R-:W-:Y:S01]  /*8fa0*/  FFMA R150, R96.reuse, R44, R150 ;  /* 0x0000002c60967223 */ /* 0x040fe20000000096 */
[----:B------:R-:W-:Y:S01]  /*8fb0*/  FFMA R148, R7, R87, R148 ;  /* 0x0000005707947223 */ /* 0x000fe20000000094 */
[C---:B------:R-:W-:Y:S01]  /*8fc0*/  FFMA R107, R97.reuse, R37, R84 ;  /* 0x00000025616b7223 */ /* 0x040fe20000000054 */
[C---:B------:R-:W-:Y:S01]  /*8fd0*/  FFMA R152, R96.reuse, R40, R152 ;  /* 0x0000002860987223 */ /* 0x040fe20000000098 */
[----:B------:R-:W2:Y:S01]  /*8fe0*/  LDS.128 R84, [R0.X4+UR5+0x6320] ;  /* 0x0063200500547984 */ /* 0x000ea20008004c00 */
[----:B------:R-:W-:Y:S01]  /*8ff0*/  FFMA R96, R96, R4, R149 ;  /* 0x0000000460607223 */ /* 0x000fe20000000095 */
[C---:B------:R-:W-:Y:S01]  /*9000*/  FFMA R117, R97.reuse, R45, R150 ;  /* 0x0000002d61757223 */ /* 0x040fe20000000096 */
[----:B------:R-:W-:-:S02]  /*9010*/  FFMA R105, R97, R41, R152 ;  /* 0x0000002961697223 */ /* 0x000fc40000000098 */
        /* <DEDUP_REMOVED lines=22> */
[C---:B---3--:R-:W-:Y:S01]  /*9180*/  FFMA R158, R100.reuse, R36, R158 ;  /* 0x00000024649e7223 */ /* 0x048fe2000000009e */
[----:B------:R-:W3:Y:S01]  /*9190*/  LDS.128 R116, [R0.X4+UR5+0x7120] ;  /* 0x0071200500747984 */ /* 0x000ee20008004c00 */
[-C--:B------:R-:W-:Y:S01]  /*91a0*/  FFMA R155, R43, R79.reuse, R104 ;  /* 0x0000004f2b9b7223 */ /* 0x080fe20000000068 */
[-C--:B------:R-:W-:Y:S01]  /*91b0*/  FFMA R154, R39, R79.reuse, R154 ;  /* 0x0000004f279a7223 */ /* 0x080fe2000000009a */
[-C--:B------:R-:W-:Y:S01]  /*91c0*/  FFMA R153, R7, R79.reuse, R76 ;  /* 0x0000004f07997223 */ /* 0x080fe2000000004c */
[----:B------:R-:W-:Y:S01]  /*91d0*/  FFMA R156, R47, R79, R156 ;  /* 0x0000004f2f9c7223 */ /* 0x000fe2000000009c */
[C---:B------:R-:W-:Y:S01]  /*91e0*/  FFMA R78, R100.reuse, R40, R159 ;  /* 0x00000028644e7223 */ /* 0x040fe2000000009f */
[----:B------:R-:W-:Y:S01]  /*91f0*/  FFMA R76, R100, R4, R157 ;  /* 0x00000004644c7223 */ /* 0x000fe2000000009d */
[----:B------:R-:W-:-:S02]  /*9200*/  FFMA R79, R101, R37, R158 ;  /* 0x00000025654f7223 */ /* 0x000fc4000000009e */
[C---:B------:R-:W-:Y:S01]  /*9210*/  FFMA R77, R101.reuse, R41, R78 ;  /* 0x00000029654d7223 */ /* 0x040fe2000000004e */
[----:B------:R-:W-:Y:S01]  /*9220*/  FFMA R105, R101, R5, R76 ;  /* 0x0000000565697223 */ /* 0x000fe2000000004c */
[----:B------:R-:W-:Y:S01]  /*9230*/  FFMA R78, R102, R38, R79 ;  /* 0x00000026664e7223 */ /* 0x000fe2000000004f */
[----:B------:R-:W-:Y:S01]  /*9240*/  FFMA R100, R100, R44, R111 ;  /* 0x0000002c64647223 */ /* 0x000fe2000000006f */
[----:B--2---:R-:W-:Y:S01]  /*9250*/  FFMA R162, R84, R40, R162 ;  /* 0x0000002854a27223 */ /* 0x004fe200000000a2 */
        /* <DEDUP_REMOVED lines=11> */
[C---:B------:R-:W-:Y:S01]  /*9310*/  FFMA R164, R86.reuse, R42, R79 ;  /* 0x0000002a56a47223 */ /* 0x040fe2000000004f */
[----:B------:R-:W-:Y:S01]  /*9320*/  FFMA R100, R86, R38, R77 ;  /* 0x0000002656647223 */ /* 0x000fe2000000004d */
[----:B------:R-:W-:Y:S01]  /*9330*/  FFMA R110, R84, R4, R110 ;  /* 0x00000004546e7223 */ /* 0x000fe2000000006e */
[----:B------:R-:W2:Y:S01]  /*9340*/  LDS.128 R76, [R0.X4+UR5+0x7220] ;  /* 0x00722005004c7984 */ /* 0x000ea20008004c00 */
[----:B------:R-:W-:-:S02]  /*9350*/  FFMA R84, R86, R46, R101 ;  /* 0x0000002e56547223 */ /* 0x000fc40000000065 */
[----:B------:R-:W-:Y:S01]  /*9360*/  FFMA R85, R85, R5, R110 ;  /* 0x0000000555557223 */ /* 0x000fe2000000006e */
[C---:B-1----:R-:W-:Y:S01]  /*9370*/  FFMA R114, R96.reuse, R40, R114 ;  /* 0x0000002860727223 */ /* 0x042fe20000000072 */
        /* <DEDUP_REMOVED lines=11> */
[----:B------:R-:W-:Y:S01]  /*9430*/  FFMA R97, R97, R5, R96 ;  /* 0x0000000561617223 */ /* 0x000fe20000000060 */
[----:B------:R-:W-:Y:S01]  /*9440*/  FFMA R84, R98, R46, R101 ;  /* 0x0000002e62547223 */ /* 0x000fe20000000065 */
[----:B------:R-:W1:Y:S01]  /*9450*/  LDS.128 R112, [R0.X4+UR5+0x7320] ;  /* 0x0073200500707984 */ /* 0x000e620008004c00 */
[----:B---3--:R-:W-:Y:S01]  /*9460*/  FFMA R108, R116, R4, R108 ;  /* 0x00000004746c7223 */ /* 0x008fe2000000006c */
[C---:B------:R-:W-:Y:S01]  /*9470*/  FFMA R168, R98.reuse, R42, R87 ;  /* 0x0000002a62a87223 */ /* 0x040fe20000000057 */
[C---:B------:R-:W-:Y:S01]  /*9480*/  FFMA R86, R98.reuse, R38, R85 ;  /* 0x0000002662567223 */ /* 0x040fe20000000055 */
[----:B------:R-:W-:Y:S01]  /*9490*/  FFMA R166, R98, R6, R97 ;  /* 0x0000000662a67223 */ /* 0x000fe20000000061 */
[-C--:B------:R-:W-:Y:S01]  /*94a0*/  FFMA R165, R47, R99.reuse, R84 ;  /* 0x000000632fa57223 */ /* 0x080fe20000000054 */
[C---:B------:R-:W-:Y:S01]  /*94b0*/  FFMA R84, R116.reuse, R44, R169 ;  /* 0x0000002c74547223 */ /* 0x040fe200000000a9 */
[C---:B------:R-:W-:Y:S01]  /*94c0*/  FFMA R170, R116.reuse, R40, R170 ;  /* 0x0000002874aa7223 */ /* 0x040fe200000000aa */
[----:B------:R-:W-:Y:S01]  /*94d0*/  FFMA R116, R116, R36, R171 ;  /* 0x0000002474747223 */ /* 0x000fe200000000ab */
[-C--:B------:R-:W-:Y:S01]  /*94e0*/  FFMA R168, R43, R99.reuse, R168 ;  /* 0x000000632ba87223 */ /* 0x080fe200000000a8 */
[-C--:B------:R-:W-:Y:S01]  /*94f0*/  FFMA R167, R39, R99.reuse, R86 ;  /* 0x0000006327a77223 */ /* 0x080fe20000000056 */
[----:B------:R-:W-:Y:S01]  /*9500*/  FFMA R166, R7, R99, R166 ;  /* 0x0000006307a67223 */ /* 0x000fe200000000a6 */
[C---:B------:R-:W-:Y:S01]  /*9510*/  FFMA R171, R117.reuse, R5, R108 ;  /* 0x0000000575ab7223 */ /* 0x040fe2000000006c */
[----:B------:R-:W-:Y:S01]  /*9520*/  LDS.128 R96, [R32+0x30] ;  /* 0x0000300020607984 */ /* 0x000fe20000000c00 */
[----:B------:R-:W-:-:S03]  /*9530*/  FFMA R169, R117, R45, R84 ;  /* 0x0000002d75a97223 */ /* 0x000fc60000000054 */
[----:B------:R-:W3:Y:S01]  /*9540*/  LDS.128 R108, [R0.X4+UR5+0x30] ;  /* 0x00003005006c7984 */ /* 0x000ee20008004c00 */
[C---:B------:R-:W-:Y:S01]  /*9550*/  FFMA R173, R117.reuse, R41, R170 ;  /* 0x0000002975ad7223 */ /* 0x040fe200000000aa */
[----:B------:R-:W-:Y:S02]  /*9560*/  FFMA R117, R117, R37, R116 ;  /* 0x0000002575757223 */ /* 0x000fe40000000074 */
[----:B------:R-:W4:Y:S04]  /*9570*/  LDS.128 R84, [R32+0x130] ;  /* 0x0001300020547984 */ /* 0x000f280000000c00 */
[----:B------:R-:W4:Y:S01]  /*9580*/  LDS.128 R104, [R32+0x230] ;  /* 0x0002300020687984 */ /* 0x000f220000000c00 */
[C---:B------:R-:W-:Y:S01]  /*9590*/  FFMA R169, R118.reuse, R46, R169 ;  /* 0x0000002e76a97223 */ /* 0x040fe200000000a9 */
[C---:B------:R-:W-:Y:S01]  /*95a0*/  FFMA R171, R118.reuse, R6, R171 ;  /* 0x0000000676ab7223 */ /* 0x040fe200000000ab */
[C---:B------:R-:W-:Y:S01]  /*95b0*/  FFMA R173, R118.reuse, R42, R173 ;  /* 0x0000002a76ad7223 */ /* 0x040fe200000000ad */
[----:B------:R-:W-:Y:S01]  /*95c0*/  FFMA R172, R118, R38, R117 ;  /* 0x0000002676ac7223 */ /* 0x000fe20000000075 */
[-C--:B------:R-:W-:Y:S01]  /*95d0*/  FFMA R158, R43, R103.reuse, R158 ;  /* 0x000000672b9e7223 */ /* 0x080fe2000000009e */
[----:B------:R-:W-:Y:S01]  /*95e0*/  FFMA R160, R47, R103, R160 ;  /* 0x000000672fa07223 */ /* 0x000fe200000000a0 */
[-C--:B------:R-:W-:Y:S01]  /*95f0*/  FFMA R173, R43, R119.reuse, R173 ;  /* 0x000000772bad7223 */ /* 0x080fe200000000ad */
[-C--:B------:R-:W-:Y:S01]  /*9600*/  FFMA R172, R39, R119.reuse, R172 ;  /* 0x0000007727ac7223 */ /* 0x080fe200000000ac */
[-C--:B------:R-:W-:Y:S01]  /*9610*/  FFMA R171, R7, R119.reuse, R171 ;  /* 0x0000007707ab7223 */ /* 0x080fe200000000ab */
[----:B------:R-:W-:Y:S01]  /*9620*/  FFMA R169, R47, R119, R169 ;  /* 0x000000772fa97223 */ /* 0x000fe200000000a9 */
[----:B------:R-:W-:Y:S01]  /*9630*/  LDS.128 R100, [R32+0x330] ;  /* 0x0003300020647984 */ /* 0x000fe20000000c00 */
[C---:B--2---:R-:W-:Y:S01]  /*9640*/  FFMA R209, R76.reuse, R36, R209 ;  /* 0x000000244cd17223 */ /* 0x044fe200000000d1 */
        /* <DEDUP_REMOVED lines=15> */
[----:B------:R-:W-:-:S02]  /*9740*/  FFMA R234, R7, R79, R234 ;  /* 0x0000004f07ea7223 */ /* 0x000fc400000000ea */
[----:B------:R-:W2:Y:S01]  /*9750*/  LDS.128 R76, [R0.X4+UR5+0x230] ;  /* 0x00023005004c7984 */ /* 0x000ea20008004c00 */
[----:B-1----:R-:W-:-:S04]  /*9760*/  FFMA R19, R112, R4, R19 ;  /* 0x0000000470137223 */ /* 0x002fc80000000013 */
[----:B------:R-:W-:Y:S01]  /*9770*/  FFMA R19, R113, R5, R19 ;  /* 0x0000000571137223 */ /* 0x000fe20000000013 */
[----:B---3--:R-:W-:-:S03]  /*9780*/  FFMA R12, R108, R96, R12 ;  /* 0x000000606c0c7223 */ /* 0x008fc6000000000c */
[----:B------:R-:W-:Y:S01]  /*9790*/  FFMA R19, R114, R6, R19 ;  /* 0x0000000672137223 */ /* 0x000fe20000000013 */
[C---:B----4-:R-:W-:Y:S01]  /*97a0*/  FFMA R4, R108.reuse, R84, R13 ;  /* 0x000000546c047223 */ /* 0x050fe2000000000d */
[----:B------:R-:W-:Y:S02]  /*97b0*/  FFMA R6, R108, R104, R3 ;  /* 0x000000686c067223 */ /* 0x000fe40000000003 */
[----:B------:R-:W-:Y:S01]  /*97c0*/  FFMA R230, R7, R115, R19 ;  /* 0x0000007307e67223 */ /* 0x000fe20000000013 */
[C---:B------:R-:W-:Y:S01]  /*97d0*/  FFMA R19, R109.reuse, R97, R12 ;  /* 0x000000616d137223 */ /* 0x040fe2000000000c */
[C---:B------:R-:W-:Y:S01]  /*97e0*/  FFMA R13, R109.reuse, R85, R4 ;  /* 0x000000556d0d7223 */ /* 0x040fe20000000004 */
[----:B------:R-:W-:Y:S02]  /*97f0*/  FFMA R3, R109, R105, R6 ;  /* 0x000000696d037223 */ /* 0x000fe40000000006 */
[----:B------:R-:W1:Y:S01]  /*9800*/  LDS.128 R4, [R0.X4+UR5+0x330] ;  /* 0x0003300500047984 */ /* 0x000e620008004c00 */
[----:B------:R-:W-:-:S04]  /*9810*/  FFMA R12, R110, R98, R19 ;  /* 0x000000626e0c7223 */ /* 0x000fc80000000013 */
[----:B------:R-:W-:Y:S01]  /*9820*/  FFMA R227, R99, R111, R12 ;  /* 0x0000006f63e37223 */ /* 0x000fe2000000000c */
[C---:B--2---:R-:W-:Y:S01]  /*9830*/  FFMA R12, R116.reuse, R100, R10 ;  /* 0x00000064740c7223 */ /* 0x044fe2000000000a */
[C---:B------:R-:W-:Y:S01]  /*9840*/  FFMA R10, R116.reuse, R104, R8 ;  /* 0x00000068740a7223 */ /* 0x040fe20000000008 */
[----:B------:R-:W-:Y:S01]  /*9850*/  FFMA R8, R116, R84, R9 ;  /* 0x0000005474087223 */ /* 0x000fe20000000009 */
[----:B------:R-:W-:Y:S01]  /*9860*/  FFMA R228, R110, R86, R13 ;  /* 0x000000566ee47223 */ /* 0x000fe2000000000d */
[----:B------:R-:W-:Y:S01]  /*9870*/  FFMA R205, R112, R36, R205 ;  /* 0x0000002470cd7223 */ /* 0x000fe200000000cd */
[C---:B------:R-:W-:Y:S01]  /*9880*/  FFMA R13, R117.reuse, R105, R10 ;  /* 0x00000069750d7223 */ /* 0x040fe2000000000a */
[----:B------:R-:W-:Y:S01]  /*9890*/  FFMA R116, R116, R96, R11 ;  /* 0x0000006074747223 */ /* 0x000fe2000000000b */
[C---:B------:R-:W-:Y:S01]  /*98a0*/  FFMA R19, R117.reuse, R85, R8 ;  /* 0x0000005575137223 */ /* 0x040fe20000000008 */
[-C--:B------:R-:W-:Y:S01]  /*98b0*/  FFMA R36, R110, R106.reuse, R3 ;  /* 0x0000006a6e247223 */ /* 0x080fe20000000003 */
[----:B------:R-:W2:Y:S01]  /*98c0*/  LDS.128 R8, [R0.X4+UR5+0x1030] ;  /* 0x0010300500087984 */ /* 0x000ea20008004c00 */
[----:B------:R-:W-:Y:S01]  /*98d0*/  FFMA R3, R117, R101, R12 ;  /* 0x0000006575037223 */ /* 0x000fe2000000000c */
[----:B------:R-:W-:-:S04]  /*98e0*/  FFMA R12, R118, R106, R13 ;  /* 0x0000006a760c7223 */ /* 0x000fc8000000000d */
[----:B------:R-:W-:Y:S01]  /*98f0*/  FFMA R225, R107, R119, R12 ;  /* 0x000000776be17223 */ /* 0x000fe2000000000c */
[C---:B------:R-:W-:Y:S01]  /*9900*/  FFMA R12, R76.reuse, R104, R15 ;  /* 0x000000684c0c7223 */ /* 0x040fe2000000000f */
[----:B------:R-:W-:Y:S01]  /*9910*/  FFMA R14, R76, R84, R14 ;  /* 0x000000544c0e7223 */ /* 0x000fe2000000000e */
[----:B------:R-:W-:Y:S01]  /*9920*/  FFMA R205, R113, R37, R205 ;  /* 0x0000002571cd7223 */ /* 0x000fe200000000cd */
[----:B------:R-:W-:Y:S01]  /*9930*/  FFMA R224, R118, R86, R19 ;  /* 0x0000005676e07223 */ /* 0x000fe20000000013 */
[C---:B------:R-:W-:Y:S01]  /*9940*/  FFMA R19, R77.reuse, R105, R12 ;  /* 0x000000694d137223 */ /* 0x040fe2000000000c */
[----:B------:R-:W-:Y:S02]  /*9950*/  FFMA R37, R77, R85, R14 ;  /* 0x000000554d257223 */ /* 0x000fe4000000000e */
[----:B------:R-:W3:Y:S01]  /*9960*/  LDS.128 R12, [R0.X4+UR5+0x1130] ;  /* 0x00113005000c7984 */ /* 0x000ee20008004c00 */
[----:B------:R-:W-:Y:S01]  /*9970*/  FFMA R16, R76, R100, R16 ;  /* 0x000000644c107223 */ /* 0x000fe20000000010 */
[----:B------:R-:W-:-:S03]  /*9980*/  FFMA R226, R118, R102, R3 ;  /* 0x0000006676e27223 */ /* 0x000fc60000000003 */
[----:B------:R-:W-:Y:S01]  /*9990*/  FFMA R3, R77, R101, R16 ;  /* 0x000000654d037223 */ /* 0x000fe20000000010 */
[----:B------:R-:W-:Y:S01]  /*99a0*/  FFMA R16, R78, R86, R37 ;  /* 0x000000564e107223 */ /* 0x000fe20000000025 */
[----:B------:R-:W-:-:S03]  /*99b0*/  FFMA R38, R114, R38, R205 ;  /* 0x0000002672267223 */ /* 0x000fc600000000cd */
[----:B------:R-:W-:Y:S01]  /*99c0*/  FFMA R221, R87, R79, R16 ;  /* 0x0000004f57dd7223 */ /* 0x000fe20000000010 */
[C---:B-1----:R-:W-:Y:S01]  /*99d0*/  FFMA R18, R4.reuse, R100, R18 ;  /* 0x0000006404127223 */ /* 0x042fe20000000012 */
[C---:B------:R-:W-:Y:S01]  /*99e0*/  FFMA R28, R4.reuse, R104, R28 ;  /* 0x00000068041c7223 */ /* 0x040fe2000000001c */
[C---:B------:R-:W-:Y:S01]  /*99f0*/  FFMA R16, R4.reuse, R84, R17 ;  /* 0x0000005404107223 */ /* 0x040fe20000000011 */
[----:B------:R-:W-:Y:S01]  /*9a00*/  FFMA R229, R107, R111, R36 ;  /* 0x0000006f6be57223 */ /* 0x000fe20000000024 */
[----:B------:R-:W-:Y:S01]  /*9a10*/  FFMA R4, R4, R96, R51 ;  /* 0x0000006004047223 */ /* 0x000fe20000000033 */
[----:B------:R-:W-:Y:S01]  /*9a20*/  FFMA R231, R39, R115, R38 ;  /* 0x0000007327e77223 */ /* 0x000fe20000000026 */
[C---:B------:R-:W-:Y:S01]  /*9a30*/  FFMA R36, R78.reuse, R102, R3 ;  /* 0x000000664e247223 */ /* 0x040fe20000000003 */
[C---:B------:R-:W-:Y:S01]  /*9a40*/  FFMA R37, R5.reuse, R105, R28 ;  /* 0x0000006905257223 */ /* 0x040fe2000000001c */
[-C--:B------:R-:W-:Y:S01]  /*9a50*/  FFMA R222, R78, R106.reuse, R19 ;  /* 0x0000006a4ede7223 */ /* 0x080fe20000000013 */
[C---:B------:R-:W-:Y:S01]  /*9a60*/  FFMA R3, R5.reuse, R101, R18 ;  /* 0x0000006505037223 */ /* 0x040fe20000000012 */
[C---:B------:R-:W-:Y:S01]  /*9a70*/  FFMA R39, R5.reuse, R85, R16 ;  /* 0x0000005505277223 */ /* 0x040fe20000000010 */
[----:B------:R-:W-:Y:S01]  /*9a80*/  FFMA R5, R5, R97, R4 ;  /* 0x0000006105057223 */ /* 0x000fe20000000004 */
[----:B------:R-:W1:Y:S01]  /*9a90*/  LDS.128 R16, [R0.X4+UR5+0x1230] ;  /* 0x0012300500107984 */ /* 0x000e620008004c00 */
[----:B------:R-:W-:Y:S01]  /*9aa0*/  FFMA R4, R6, R106, R37 ;  /* 0x0000006a06047223 */ /* 0x000fe20000000025 */
[C---:B------:R-:W-:Y:S01]  /*9ab0*/  FFMA R204, R112.reuse, R40, R204 ;  /* 0x0000002870cc7223 */ /* 0x040fe200000000cc */
[----:B------:R-:W-:Y:S01]  /*9ac0*/  FFMA R203, R112, R44, R203 ;  /* 0x0000002c70cb7223 */ /* 0x000fe200000000cb */
[C---:B--2---:R-:W-:Y:S01]  /*9ad0*/  FFMA R22, R8.reuse, R84, R22 ;  /* 0x0000005408167223 */ /* 0x044fe20000000016 */
[----:B------:R-:W-:Y:S01]  /*9ae0*/  FFMA R219, R107, R7, R4 ;  /* 0x000000076bdb7223 */ /* 0x000fe20000000004 */
[----:B------:R-:W-:Y:S01]  /*9af0*/  FFMA R4, R8, R104, R21 ;  /* 0x0000006808047223 */ /* 0x000fe20000000015 */
[C---:B------:R-:W-:Y:S01]  /*9b00*/  FFMA R220, R6.reuse, R102, R3 ;  /* 0x0000006606dc7223 */ /* 0x040fe20000000003 */
[C---:B------:R-:W-:Y:S01]  /*9b10*/  FFMA R218, R6.reuse, R86, R39 ;  /* 0x0000005606da7223 */ /* 0x040fe20000000027 */
[----:B------:R-:W-:Y:S01]  /*9b20*/  FFMA R112, R6, R98, R5 ;  /* 0x0000006206707223 */ /* 0x000fe20000000005 */
[C---:B------:R-:W-:Y:S01]  /*9b30*/  FFMA R20, R8.reuse, R100, R20 ;  /* 0x0000006408147223 */ /* 0x040fe20000000014 */
        /* <DEDUP_REMOVED lines=10> */
[----:B------:R-:W-:Y:S01]  /*9be0*/  FFMA R9, R9, R97, R8 ;  /* 0x0000006109097223 */ /* 0x000fe20000000008 */
[C---:B------:R-:W-:Y:S01]  /*9bf0*/  FFMA R8, R10.reuse, R86, R37 ;  /* 0x000000560a087223 */ /* 0x040fe20000000025 */
[-C--:B------:R-:W-:Y:S01]  /*9c00*/  FFMA R226, R103, R119.reuse, R226 ;  /* 0x0000007767e27223 */ /* 0x080fe200000000e2 */
[-C--:B------:R-:W-:Y:S01]  /*9c10*/  FFMA R224, R87, R119.reuse, R224 ;  /* 0x0000007757e07223 */ /* 0x080fe200000000e0 */
[----:B------:R-:W-:Y:S01]  /*9c20*/  FFMA R119, R99, R119, R118 ;  /* 0x0000007763777223 */ /* 0x000fe20000000076 */
[C---:B------:R-:W-:Y:S01]  /*9c30*/  FFMA R20, R10.reuse, R102, R3 ;  /* 0x000000660a147223 */ /* 0x040fe20000000003 */
[C---:B------:R-:W-:Y:S01]  /*9c40*/  FFMA R118, R10.reuse, R106, R21 ;  /* 0x0000006a0a767223 */ /* 0x040fe20000000015 */
[----:B------:R-:W-:Y:S01]  /*9c50*/  FFMA R116, R10, R98, R9 ;  /* 0x000000620a747223 */ /* 0x000fe20000000009 */
[-C--:B------:R-:W-:Y:S01]  /*9c60*/  FFMA R117, R87, R11.reuse, R8 ;  /* 0x0000000b57757223 */ /* 0x080fe20000000008 */
[C---:B---3--:R-:W-:Y:S01]  /*9c70*/  FFMA R10, R12.reuse, R100, R25 ;  /* 0x000000640c0a7223 */ /* 0x048fe20000000019 */
[----:B------:R-:W-:Y:S01]  /*9c80*/  FFMA R8, R12, R104, R23 ;  /* 0x000000680c087223 */ /* 0x000fe20000000017 */
[-C--:B------:R-:W-:Y:S01]  /*9c90*/  FFMA R217, R103, R11.reuse, R20 ;  /* 0x0000000b67d97223 */ /* 0x080fe20000000014 */
[-C--:B------:R-:W-:Y:S01]  /*9ca0*/  FFMA R118, R107, R11.reuse, R118 ;  /* 0x0000000b6b767223 */ /* 0x080fe20000000076 */
[----:B------:R-:W-:Y:S01]  /*9cb0*/  FFMA R116, R99, R11, R116 ;  /* 0x0000000b63747223 */ /* 0x000fe20000000074 */
[C---:B------:R-:W-:Y:S01]  /*9cc0*/  FFMA R3, R13.reuse, R101, R10 ;  /* 0x000000650d037223 */ /* 0x040fe2000000000a */
[----:B------:R-:W-:-:S02]  /*9cd0*/  FFMA R21, R13, R105, R8 ;  /* 0x000000690d157223 */ /* 0x000fc40000000008 */
[----:B------:R-:W3:Y:S01]  /*9ce0*/  LDS.128 R8, [R0.X4+UR5+0x2030] ;  /* 0x0020300500087984 */ /* 0x000ee20008004c00 */
[C---:B------:R-:W-:Y:S01]  /*9cf0*/  FFMA R24, R12.reuse, R84, R24 ;  /* 0x000000540c187223 */ /* 0x040fe20000000018 */
[----:B------:R-:W-:-:S03]  /*9d00*/  FFMA R12, R12, R96, R59 ;  /* 0x000000600c0c7223 */ /* 0x000fc6000000003b */
        /* <DEDUP_REMOVED lines=21> */
[C---:B------:R-:W-:Y:S01]  /*9e60*/  FFMA R212, R18.reuse, R106, R21 ;  /* 0x0000006a12d47223 */ /* 0x040fe20000000015 */
[----:B------:R-:W-:Y:S01]  /*9e70*/  FFMA R188, R18, R98, R17 ;  /* 0x0000006212bc7223 */ /* 0x000fe20000000011 */
[-C--:B------:R-:W-:Y:S01]  /*9e80*/  FFMA R211, R87, R19.reuse, R16 ;  /* 0x0000001357d37223 */ /* 0x080fe20000000010 */
        /* <DEDUP_REMOVED lines=23> */
[----:B------:R-:W3:Y:S01]  /*a000*/  LDS.128 R4, [R0.X4+UR5+0x2330] ;  /* 0x0023300500047984 */ /* 0x000ee20008004c00 */
        /* <DEDUP_REMOVED lines=21> */
[----:B------:R-:W1:Y:S01]  /*a160*/  LDS.128 R8, [R0.X4+UR5+0x3030] ;  /* 0x0030300500087984 */ /* 0x000e620008004c00 */
[----:B------:R-:W-:Y:S01]  /*a170*/  FFMA R203, R113, R45, R203 ;  /* 0x0000002d71cb7223 */ /* 0x000fe200000000cb */
        /* <DEDUP_REMOVED lines=9> */
[C---:B--2---:R-:W-:Y:S01]  /*a210*/  FFMA R12, R16.reuse, R84, R57 ;  /* 0x00000054100c7223 */ /* 0x044fe20000000039 */
        /* <DEDUP_REMOVED lines=17> */
[C---:B------:R-:W-:Y:S01]  /*a330*/  FFMA R16, R4.reuse, R84, R61 ;  /* 0x0000005404107223 */ /* 0x040fe2000000003d */
[-C--:B------:R-:W-:Y:S01]  /*a340*/  FFMA R201, R103, R19.reuse, R20 ;  /* 0x0000001367c97223 */ /* 0x080fe20000000014 */
[-C--:B------:R-:W-:Y:S01]  /*a350*/  FFMA R200, R107, R19.reuse, R200 ;  /* 0x000000136bc87223 */ /* 0x080fe200000000c8 */
[----:B------:R-:W-:Y:S01]  /*a360*/  FFMA R184, R99, R19, R184 ;  /* 0x0000001363b87223 */ /* 0x000fe200000000b8 */
[C---:B------:R-:W-:Y:S01]  /*a370*/  FFMA R3, R5.reuse, R101, R18 ;  /* 0x0000006505037223 */ /* 0x040fe20000000012 */
[----:B------:R-:W-:Y:S01]  /*a380*/  FFMA R23, R5, R85, R16 ;  /* 0x0000005505177223 */ /* 0x000fe20000000010 */
[C---:B------:R-:W-:Y:S01]  /*a390*/  FFMA R62, R4.reuse, R104, R62 ;  /* 0x00000068043e7223 */ /* 0x040fe2000000003e */
[----:B------:R-:W3:Y:S01]  /*a3a0*/  LDS.128 R16, [R0.X4+UR5+0x3230] ;  /* 0x0032300500107984 */ /* 0x000ee20008004c00 */
[----:B------:R-:W-:-:S02]  /*a3b0*/  FFMA R64, R4, R96, R64 ;  /* 0x0000006004407223 */ /* 0x000fc40000000040 */
[C---:B------:R-:W-:Y:S01]  /*a3c0*/  FFMA R21, R5.reuse, R105, R62 ;  /* 0x0000006905157223 */ /* 0x040fe2000000003e */
[----:B-1----:R-:W-:Y:S01]  /*a3d0*/  FFMA R66, R8, R84, R66 ;  /* 0x0000005408427223 */ /* 0x002fe20000000042 */
[----:B------:R-:W-:Y:S01]  /*a3e0*/  FFMA R5, R5, R97, R64 ;  /* 0x0000006105057223 */ /* 0x000fe20000000040 */
[C---:B------:R-:W-:Y:S01]  /*a3f0*/  FFMA R198, R6.reuse, R102, R3 ;  /* 0x0000006606c67223 */ /* 0x040fe20000000003 */
[C---:B------:R-:W-:Y:S01]  /*a400*/  FFMA R4, R6.reuse, R106, R21 ;  /* 0x0000006a06047223 */ /* 0x040fe20000000015 */
[C---:B------:R-:W-:Y:S01]  /*a410*/  FFMA R196, R6.reuse, R86, R23 ;  /* 0x0000005606c47223 */ /* 0x040fe20000000017 */
[----:B------:R-:W-:Y:S01]  /*a420*/  FFMA R6, R6, R98, R5 ;  /* 0x0000006206067223 */ /* 0x000fe20000000005 */
[C---:B------:R-:W-:Y:S01]  /*a430*/  FFMA R34, R8.reuse, R104, R34 ;  /* 0x0000006808227223 */ /* 0x040fe20000000022 */
[----:B------:R-:W-:Y:S01]  /*a440*/  FFMA R197, R107, R7, R4 ;  /* 0x000000076bc57223 */ /* 0x000fe20000000004 */
[C---:B------:R-:W-:Y:S01]  /*a450*/  FFMA R4, R8.reuse, R100, R65 ;  /* 0x0000006408047223 */ /* 0x040fe20000000041 */
        /* <DEDUP_REMOVED lines=8> */
[C---:B------:R-:W-:Y:S01]  /*a4e0*/  FFMA R8, R10.reuse, R86, R23 ;  /* 0x000000560a087223 */ /* 0x040fe20000000017 */
[----:B------:R-:W1:Y:S01]  /*a4f0*/  LDS.128 R4, [R0.X4+UR5+0x3330] ;  /* 0x0033300500047984 */ /* 0x000e620008004c00 */
[C---:B------:R-:W-:Y:S01]  /*a500*/  FFMA R20, R10.reuse, R102, R3 ;  /* 0x000000660a147223 */ /* 0x040fe20000000003 */
[C---:B------:R-:W-:Y:S01]  /*a510*/  FFMA R194, R10.reuse, R106, R21 ;  /* 0x0000006a0ac27223 */ /* 0x040fe20000000015 */
[----:B------:R-:W-:Y:S01]  /*a520*/  FFMA R182, R10, R98, R9 ;  /* 0x000000620ab67223 */ /* 0x000fe20000000009 */
[-C--:B------:R-:W-:Y:S01]  /*a530*/  FFMA R193, R87, R11.reuse, R8 ;  /* 0x0000000b57c17223 */ /* 0x080fe20000000008 */
[C---:B--2---:R-:W-:Y:S01]  /*a540*/  FFMA R10, R12.reuse, R100, R35 ;  /* 0x000000640c0a7223 */ /* 0x044fe20000000023 */
[C---:B------:R-:W-:Y:S01]  /*a550*/  FFMA R70, R12.reuse, R104, R70 ;  /* 0x000000680c467223 */ /* 0x040fe20000000046 */
[C---:B------:R-:W-:Y:S01]  /*a560*/  FFMA R8, R12.reuse, R84, R69 ;  /* 0x000000540c087223 */ /* 0x040fe20000000045 */
[-C--:B------:R-:W-:Y:S01]  /*a570*/  FFMA R195, R103, R11.reuse, R20 ;  /* 0x0000000b67c37223 */ /* 0x080fe20000000014 */
[----:B------:R-:W-:Y:S01]  /*a580*/  FFMA R194, R107, R11, R194 ;  /* 0x0000000b6bc27223 */ /* 0x000fe200000000c2 */
[----:B------:R-:W-:Y:S01]  /*a590*/  FFMA R21, R13, R105, R70 ;  /* 0x000000690d157223 */ /* 0x000fe20000000046 */
[----:B------:R-:W-:Y:S01]  /*a5a0*/  FFMA R182, R99, R11, R182 ;  /* 0x0000000b63b67223 */ /* 0x000fe200000000b6 */
[----:B------:R-:W-:Y:S01]  /*a5b0*/  FFMA R72, R12, R96, R72 ;  /* 0x000000600c487223 */ /* 0x000fe20000000048 */
[C---:B------:R-:W-:Y:S01]  /*a5c0*/  FFMA R3, R13.reuse, R101, R10 ;  /* 0x000000650d037223 */ /* 0x040fe2000000000a */
[----:B------:R-:W-:Y:S01]  /*a5d0*/  FFMA R23, R13, R85, R8 ;  /* 0x000000550d177223 */ /* 0x000fe20000000008 */
[----:B------:R-:W-:Y:S01]  /*a5e0*/  LDS.128 R24, [R0.X4+UR5+0x5030] ;  /* 0x0050300500187984 */ /* 0x000fe20008004c00 */
[----:B------:R-:W-:-:S03]  /*a5f0*/  FFMA R12, R14, R106, R21 ;  /* 0x0000006a0e0c7223 */ /* 0x000fc60000000015 */
[----:B------:R-:W2:Y:S01]  /*a600*/  LDS.128 R8, [R0.X4+UR5+0x4030] ;  /* 0x0040300500087984 */ /* 0x000ea20008004c00 */
        /* <DEDUP_REMOVED lines=23> */
[C---:B------:R-:W-:Y:S01]  /*a780*/  FFMA R16, R4.reuse, R100, R89 ;  /* 0x0000006404107223 */ /* 0x040fe20000000059 */
[----:B------:R-:W-:Y:S01]  /*a790*/  FFMA R82, R4, R84, R82 ;  /* 0x0000005404527223 */ /* 0x000fe20000000052 */
        /* <DEDUP_REMOVED lines=10> */
[----:B------:R-:W1:Y:S01]  /*a840*/  LDS.128 R16, [R0.X4+UR5+0x4230] ;  /* 0x0042300500107984 */ /* 0x000e620008004c00 */
[C---:B------:R-:W-:Y:S01]  /*a850*/  FFMA R176, R6.reuse, R102, R3 ;  /* 0x0000006606b07223 */ /* 0x040fe20000000003 */
[C---:B------:R-:W-:Y:S01]  /*a860*/  FFMA R174, R6.reuse, R86, R23 ;  /* 0x0000005606ae7223 */ /* 0x040fe20000000017 */
[----:B------:R-:W-:Y:S01]  /*a870*/  FFMA R170, R6, R98, R5 ;  /* 0x0000006206aa7223 */ /* 0x000fe20000000005 */
[C---:B--2---:R-:W-:Y:S01]  /*a880*/  FFMA R92, R8.reuse, R84, R92 ;  /* 0x00000054085c7223 */ /* 0x044fe2000000005c */
[-C--:B------:R-:W-:Y:S01]  /*a890*/  FFMA R175, R107, R7.reuse, R4 ;  /* 0x000000076baf7223 */ /* 0x080fe20000000004 */
[-C--:B------:R-:W-:Y:S01]  /*a8a0*/  FFMA R176, R103, R7.reuse, R176 ;  /* 0x0000000767b07223 */ /* 0x080fe200000000b0 */
[-C--:B------:R-:W-:Y:S01]  /*a8b0*/  FFMA R174, R87, R7.reuse, R174 ;  /* 0x0000000757ae7223 */ /* 0x080fe200000000ae */
[----:B------:R-:W-:Y:S01]  /*a8c0*/  FFMA R170, R99, R7, R170 ;  /* 0x0000000763aa7223 */ /* 0x000fe200000000aa */
[----:B------:R-:W-:Y:S01]  /*a8d0*/  FFMA R4, R8, R100, R93 ;  /* 0x0000006408047223 */ /* 0x000fe2000000005d */
[C---:B------:R-:W-:Y:S01]  /*a8e0*/  FFMA R7, R9.reuse, R85, R92 ;  /* 0x0000005509077223 */ /* 0x040fe2000000005c */
[----:B------:R-:W2:Y:S02]  /*a8f0*/  LDS.128 R20, [R0.X4+UR5+0x4330] ;  /* 0x0043300500147984 */ /* 0x000ea40008004c00 */
[----:B------:R-:W-:Y:S01]  /*a900*/  FFMA R3, R9, R101, R4 ;  /* 0x0000006509037223 */ /* 0x000fe20000000004 */
[----:B------:R-:W-:Y:S01]  /*a910*/  FFMA R6, R10, R86, R7 ;  /* 0x000000560a067223 */ /* 0x000fe20000000007 */
[C---:B------:R-:W-:Y:S01]  /*a920*/  FFMA R94, R8.reuse, R104, R94 ;  /* 0x00000068085e7223 */ /* 0x040fe2000000005e */
[----:B------:R-:W-:Y:S01]  /*a930*/  FFMA R120, R8, R96, R120 ;  /* 0x0000006008787223 */ /* 0x000fe20000000078 */
[----:B------:R-:W-:Y:S01]  /*a940*/  FFMA R8, R10, R102, R3 ;  /* 0x000000660a087223 */ /* 0x000fe20000000003 */
[----:B------:R-:W-:Y:S01]  /*a950*/  FFMA R3, R87, R11, R6 ;  /* 0x0000000b57037223 */ /* 0x000fe20000000006 */
[C---:B---3--:R-:W-:Y:S01]  /*a960*/  FFMA R6, R12.reuse, R84, R121 ;  /* 0x000000540c067223 */ /* 0x048fe20000000079 */
[----:B------:R-:W-:Y:S01]  /*a970*/  FFMA R5, R9, R105, R94 ;  /* 0x0000006909057223 */ /* 0x000fe2000000005e */
[C---:B------:R-:W-:Y:S01]  /*a980*/  FFMA R122, R12.reuse, R104, R122 ;  /* 0x000000680c7a7223 */ /* 0x040fe2000000007a */
[----:B------:R-:W-:Y:S01]  /*a990*/  FFMA R124, R12, R96, R124 ;  /* 0x000000600c7c7223 */ /* 0x000fe2000000007c */
[----:B------:R-:W-:Y:S01]  /*a9a0*/  FFMA R29, R13, R85, R6 ;  /* 0x000000550d1d7223 */ /* 0x000fe20000000006 */
[----:B------:R-:W-:Y:S01]  /*a9b0*/  FFMA R4, R10, R106, R5 ;  /* 0x0000006a0a047223 */ /* 0x000fe20000000005 */
[----:B------:R-:W-:Y:S01]  /*a9c0*/  FFMA R9, R9, R97, R120 ;  /* 0x0000006109097223 */ /* 0x000fe20000000078 */
[----:B------:R-:W-:Y:S01]  /*a9d0*/  FFMA R5, R103, R11, R8 ;  /* 0x0000000b67057223 */ /* 0x000fe20000000008 */
[----:B------:R-:W-:Y:S01]  /*a9e0*/  FFMA R6, R14, R86, R29 ;  /* 0x000000560e067223 */ /* 0x000fe2000000001d */
[----:B------:R-:W-:Y:S01]  /*a9f0*/  FFMA R8, R12, R100, R123 ;  /* 0x000000640c087223 */ /* 0x000fe2000000007b */
[----:B------:R-:W3:Y:S01]  /*aa00*/  LDS.128 R28, [R0.X4+UR5+0x5130] ;  /* 0x00513005001c7984 */ /* 0x000ee20008004c00 */
[----:B------:R-:W-:-:S02]  /*aa10*/  FFMA R10, R10, R98, R9 ;  /* 0x000000620a0a7223 */ /* 0x000fc40000000009 */
[----:B------:R-:W-:Y:S01]  /*aa20*/  FFMA R7, R13, R101, R8 ;  /* 0x000000650d077223 */ /* 0x000fe20000000008 */
[-C--:B------:R-:W-:Y:S01]  /*aa30*/  FFMA R4, R107, R11.reuse, R4 ;  /* 0x0000000b6b047223 */ /* 0x080fe20000000004 */
[----:B------:R-:W-:Y:S01]  /*aa40*/  FFMA R11, R99, R11, R10 ;  /* 0x0000000b630b7223 */ /* 0x000fe2000000000a */
[----:B------:R-:W4:Y:S01]  /*aa50*/  LDS.128 R36, [R0.X4+UR5+0x5230] ;  /* 0x0052300500247984 */ /* 0x000f220008004c00 */
[----:B------:R-:W-:Y:S01]  /*aa60*/  FFMA R10, R14, R102, R7 ;  /* 0x000000660e0a7223 */ /* 0x000fe20000000007 */
[C---:B------:R-:W-:Y:S01]  /*aa70*/  FFMA R9, R13.reuse, R105, R122 ;  /* 0x000000690d097223 */ /* 0x040fe2000000007a */
[----:B------:R-:W-:Y:S01]  /*aa80*/  FFMA R13, R13, R97, R124 ;  /* 0x000000610d0d7223 */ /* 0x000fe2000000007c */
[----:B------:R-:W3:Y:S01]  /*aa90*/  LDS.128 R40, [R0.X4+UR5+0x5330] ;  /* 0x0053300500287984 */ /* 0x000ee20008004c00 */
[----:B------:R-:W-:Y:S01]  /*aaa0*/  FFMA R7, R103, R15, R10 ;  /* 0x0000000f67077223 */ /* 0x000fe2000000000a */
[C---:B-1----:R-:W-:Y:S01]  /*aab0*/  FFMA R10, R16.reuse, R104, R127 ;  /* 0x00000068100a7223 */ /* 0x042fe2000000007f */
[C---:B------:R-:W-:Y:S01]  /*aac0*/  FFMA R12, R16.reuse, R100, R125 ;  /* 0x00000064100c7223 */ /* 0x040fe2000000007d */
[----:B------:R-:W-:Y:S01]  /*aad0*/  FFMA R126, R16, R84, R126 ;  /* 0x00000054107e7223 */ /* 0x000fe2000000007e */
[----:B------:R-:W-:Y:S01]  /*aae0*/  FFMA R8, R14, R106, R9 ;  /* 0x0000006a0e087223 */ /* 0x000fe20000000009 */
[----:B------:R-:W-:Y:S01]  /*aaf0*/  FFMA R128, R16, R96, R128 ;  /* 0x0000006010807223 */ /* 0x000fe20000000080 */
        /* <DEDUP_REMOVED lines=8> */
[----:B--2---:R-:W-:Y:S01]  /*ab80*/  FFMA R16, R20, R100, R131 ;  /* 0x0000006414107223 */ /* 0x004fe20000000083 */
        /* <DEDUP_REMOVED lines=8> */
[C---:B------:R-:W-:Y:S01]  /*ac10*/  FFMA R14, R20.reuse, R104, R129 ;  /* 0x00000068140e7223 */ /* 0x040fe20000000081 */
        /* <DEDUP_REMOVED lines=8> */
[----:B------:R-:W1:Y:S01]  /*aca0*/  LDS.128 R44, [R0.X4+UR5+0x6030] ;  /* 0x00603005002c7984 */ /* 0x000e620008004c00 */
        /* <DEDUP_REMOVED lines=15> */
[----:B---3--:R-:W-:Y:S01]  /*ada0*/  FFMA R138, R28, R104, R138 ;  /* 0x000000681c8a7223 */ /* 0x008fe2000000008a */
[C---:B------:R-:W-:Y:S01]  /*adb0*/  FFMA R22, R26.reuse, R102, R17 ;  /* 0x000000661a167223 */ /* 0x040fe20000000011 */
[C---:B------:R-:W-:Y:S01]  /*adc0*/  FFMA R18, R26.reuse, R106, R21 ;  /* 0x0000006a1a127223 */ /* 0x040fe20000000015 */
[C---:B------:R-:W-:Y:S01]  /*add0*/  FFMA R20, R26.reuse, R86, R33 ;  /* 0x000000561a147223 */ /* 0x040fe20000000021 */
[----:B------:R-:W-:Y:S01]  /*ade0*/  FFMA R26, R26, R98, R25 ;  /* 0x000000621a1a7223 */ /* 0x000fe20000000019 */
[C---:B------:R-:W-:Y:S01]  /*adf0*/  FFMA R24, R28.reuse, R100, R137 ;  /* 0x000000641c187223 */ /* 0x040fe20000000089 */
[----:B------:R-:W2:Y:S01]  /*ae00*/  LDS.128 R48, [R0.X4+UR5+0x6130] ;  /* 0x0061300500307984 */ /* 0x000ea20008004c00 */
[----:B------:R-:W-:Y:S01]  /*ae10*/  FFMA R25, R29, R105, R138 ;  /* 0x000000691d197223 */ /* 0x000fe2000000008a */
[-C--:B------:R-:W-:Y:S01]  /*ae20*/  FFMA R17, R103, R27.reuse, R22 ;  /* 0x0000001b67117223 */ /* 0x080fe20000000016 */
[-C--:B------:R-:W-:Y:S01]  /*ae30*/  FFMA R18, R107, R27.reuse, R18 ;  /* 0x0000001b6b127223 */ /* 0x080fe20000000012 */
[-C--:B------:R-:W-:Y:S01]  /*ae40*/  FFMA R20, R87, R27.reuse, R20 ;  /* 0x0000001b57147223 */ /* 0x080fe20000000014 */
[C---:B------:R-:W-:Y:S01]  /*ae50*/  FFMA R22, R28.reuse, R84, R139 ;  /* 0x000000541c167223 */ /* 0x040fe2000000008b */
[----:B------:R-:W-:Y:S01]  /*ae60*/  FFMA R27, R99, R27, R26 ;  /* 0x0000001b631b7223 */ /* 0x000fe2000000001a */
[C---:B------:R-:W-:Y:S01]  /*ae70*/  FFMA R21, R29.reuse, R101, R24 ;  /* 0x000000651d157223 */ /* 0x040fe20000000018 */
[----:B------:R-:W-:Y:S01]  /*ae80*/  FFMA R140, R28, R96, R140 ;  /* 0x000000601c8c7223 */ /* 0x000fe2000000008c */
[C---:B------:R-:W-:Y:S01]  /*ae90*/  FFMA R26, R30.reuse, R106, R25 ;  /* 0x0000006a1e1a7223 */ /* 0x040fe20000000019 */
[C---:B------:R-:W-:Y:S01]  /*aea0*/  FFMA R33, R29.reuse, R85, R22 ;  /* 0x000000551d217223 */ /* 0x040fe20000000016 */
[----:B------:R-:W3:Y:S01]  /*aeb0*/  LDS.128 R52, [R0.X4+UR5+0x6230] ;  /* 0x0062300500347984 */ /* 0x000ee20008004c00 */
[----:B------:R-:W-:Y:S01]  /*aec0*/  FFMA R22, R30, R102, R21 ;  /* 0x000000661e167223 */ /* 0x000fe20000000015 */
[----:B------:R-:W-:Y:S01]  /*aed0*/  FFMA R29, R29, R97, R140 ;  /* 0x000000611d1d7223 */ /* 0x000fe2000000008c */
[----:B------:R-:W-:Y:S01]  /*aee0*/  FFMA R21, R107, R31, R26 ;  /* 0x0000001f6b157223 */ /* 0x000fe2000000001a */
[----:B----4-:R-:W-:Y:S01]  /*aef0*/  FFMA R26, R36, R84, R141 ;  /* 0x00000054241a7223 */ /* 0x010fe2000000008d */
[C---:B------:R-:W-:Y:S01]  /*af00*/  FFMA R24, R30.reuse, R86, R33 ;  /* 0x000000561e187223 */ /* 0x040fe20000000021 */
[----:B------:R-:W-:Y:S01]  /*af10*/  FFMA R30, R30, R98, R29 ;  /* 0x000000621e1e7223 */ /* 0x000fe2000000001d */
[----:B------:R-:W-:Y:S01]  /*af20*/  FFMA R28, R36, R100, R143 ;  /* 0x00000064241c7223 */ /* 0x000fe2000000008f */
[----:B------:R-:W-:Y:S01]  /*af30*/  FFMA R33, R37, R85, R26 ;  /* 0x0000005525217223 */ /* 0x000fe2000000001a */
[-C--:B------:R-:W-:Y:S01]  /*af40*/  FFMA R22, R103, R31.reuse, R22 ;  /* 0x0000001f67167223 */ /* 0x080fe20000000016 */
[-C--:B------:R-:W-:Y:S01]  /*af50*/  FFMA R24, R87, R31.reuse, R24 ;  /* 0x0000001f57187223 */ /* 0x080fe20000000018 */
[----:B------:R-:W-:Y:S01]  /*af60*/  FFMA R31, R99, R31, R30 ;  /* 0x0000001f631f7223 */ /* 0x000fe2000000001e */
[----:B------:R-:W-:Y:S01]  /*af70*/  FFMA R25, R37, R101, R28 ;  /* 0x0000006525197223 */ /* 0x000fe2000000001c */
[----:B------:R-:W4:Y:S01]  /*af80*/  LDS.128 R56, [R0.X4+UR5+0x6330] ;  /* 0x0063300500387984 */ /* 0x000f220008004c00 */
[----:B------:R-:W-:Y:S01]  /*af90*/  FFMA R30, R38, R86, R33 ;  /* 0x00000056261e7223 */ /* 0x000fe20000000021 */
[----:B------:R-:W-:Y:S01]  /*afa0*/  FFMA R142, R36, R104, R142 ;  /* 0x00000068248e7223 */ /* 0x000fe2000000008e */
[----:B------:R-:W-:Y:S01]  /*afb0*/  FFMA R26, R38, R102, R25 ;  /* 0x00000066261a7223 */ /* 0x000fe20000000019 */
[C---:B------:R-:W-:Y:S01]  /*afc0*/  FFMA R34, R40.reuse, R104, R147 ;  /* 0x0000006828227223 */ /* 0x040fe20000000093 */
[----:B------:R-:W-:Y:S01]  /*afd0*/  FFMA R25, R87, R39, R30 ;  /* 0x0000002757197223 */ /* 0x000fe2000000001e */
[----:B------:R-:W-:Y:S01]  /*afe0*/  FFMA R30, R40, R84, R145 ;  /* 0x00000054281e7223 */ /* 0x000fe20000000091 */
        /* <DEDUP_REMOVED lines=8> */
[----:B-1----:R-:W-:Y:S01]  /*b070*/  FFMA R150, R44, R104, R150 ;  /* 0x000000682c967223 */ /* 0x002fe20000000096 */
        /* <DEDUP_REMOVED lines=20> */
[C---:B--2---:R-:W-:Y:S01]  /*b1c0*/  FFMA R40, R48.reuse, R104, R155 ;  /* 0x0000006830287223 */ /* 0x044fe2000000009b */
[----:B------:R-:W-:Y:S01]  /*b1d0*/  FFMA R45, R45, R97, R152 ;  /* 0x000000612d2d7223 */ /* 0x000fe20000000098 */
[----:B------:R-:W-:Y:S01]  /*b1e0*/  FFMA R35, R107, R47, R38 ;  /* 0x0000002f6b237223 */ /* 0x000fe20000000026 */
[----:B------:R-:W-:Y:S01]  /*b1f0*/  FFMA R38, R48, R96, R153 ;  /* 0x0000006030267223 */ /* 0x000fe20000000099 */
[C---:B------:R-:W-:Y:S01]  /*b200*/  FFMA R36, R46.reuse, R102, R37 ;  /* 0x000000662e247223 */ /* 0x040fe20000000025 */
[----:B------:R-:W2:Y:S01]  /*b210*/  LDS.128 R64, [R0.X4+UR5+0x7130] ;  /* 0x0071300500407984 */ /* 0x000ea20008004c00 */
[C---:B------:R-:W-:Y:S01]  /*b220*/  FFMA R34, R46.reuse, R86, R41 ;  /* 0x000000562e227223 */ /* 0x040fe20000000029 */
[----:B------:R-:W-:Y:S01]  /*b230*/  FFMA R37, R49, R105, R40 ;  /* 0x0000006931257223 */ /* 0x000fe20000000028 */
[----:B------:R-:W-:Y:S01]  /*b240*/  FFMA R46, R46, R98, R45 ;  /* 0x000000622e2e7223 */ /* 0x000fe2000000002d */
[-C--:B------:R-:W-:Y:S01]  /*b250*/  FFMA R154, R48, R100.reuse, R154 ;  /* 0x00000064309a7223 */ /* 0x080fe2000000009a */
[----:B------:R-:W-:Y:S01]  /*b260*/  FFMA R30, R103, R43, R30 ;  /* 0x0000002b671e7223 */ /* 0x000fe2000000001e */
[----:B------:R-:W-:Y:S01]  /*b270*/  FFMA R45, R49, R97, R38 ;  /* 0x00000061312d7223 */ /* 0x000fe20000000026 */
[----:B------:R-:W-:Y:S01]  /*b280*/  FFMA R43, R99, R43, R42 ;  /* 0x0000002b632b7223 */ /* 0x000fe2000000002a */
[----:B---3--:R-:W-:Y:S01]  /*b290*/  FFMA R44, R52, R100, R157 ;  /* 0x00000064342c7223 */ /* 0x008fe2000000009d */
[----:B------:R-:W-:Y:S01]  /*b2a0*/  FFMA R156, R48, R84, R156 ;  /* 0x00000054309c7223 */ /* 0x000fe2000000009c */
[C---:B------:R-:W-:Y:S01]  /*b2b0*/  FFMA R42, R50.reuse, R106, R37 ;  /* 0x0000006a322a7223 */ /* 0x040fe20000000025 */
[-C--:B------:R-:W-:Y:S01]  /*b2c0*/  FFMA R41, R49, R101.reuse, R154 ;  /* 0x0000006531297223 */ /* 0x080fe2000000009a */
[----:B------:R-:W-:Y:S01]  /*b2d0*/  FFMA R40, R50, R98, R45 ;  /* 0x0000006232287223 */ /* 0x000fe2000000002d */
[----:B------:R-:W-:Y:S01]  /*b2e0*/  FFMA R158, R52, R104, R158 ;  /* 0x00000068349e7223 */ /* 0x000fe2000000009e */
[----:B------:R-:W-:Y:S01]  /*b2f0*/  FFMA R45, R53, R101, R44 ;  /* 0x00000065352d7223 */ /* 0x000fe2000000002c */
[----:B------:R-:W-:Y:S01]  /*b300*/  FFMA R49, R49, R85, R156 ;  /* 0x0000005531317223 */ /* 0x000fe2000000009c */
[----:B------:R-:W-:Y:S01]  /*b310*/  FFMA R37, R107, R51, R42 ;  /* 0x000000336b257223 */ /* 0x000fe2000000002a */
[-C--:B------:R-:W-:Y:S01]  /*b320*/  FFMA R36, R103, R47.reuse, R36 ;  /* 0x0000002f67247223 */ /* 0x080fe20000000024 */
[-C--:B------:R-:W-:Y:S01]  /*b330*/  FFMA R34, R87, R47.reuse, R34 ;  /* 0x0000002f57227223 */ /* 0x080fe20000000022 */
        /* <DEDUP_REMOVED lines=8> */
[----:B----4-:R-:W-:Y:S01]  /*b3c0*/  FFMA R48, R56, R100, R163 ;  /* 0x0000006438307223 */ /* 0x010fe200000000a3 */
[----:B------:R-:W-:Y:S01]  /*b3d0*/  FFMA R42, R54, R106, R41 ;  /* 0x0000006a362a7223 */ /* 0x000fe20000000029 */
[----:B------:R-:W-:Y:S01]  /*b3e0*/  FFMA R53, R53, R85, R160 ;  /* 0x0000005535357223 */ /* 0x000fe200000000a0 */
        /* <DEDUP_REMOVED lines=8> */
[C---:B------:R-:W-:Y:S01]  /*b470*/  FFMA R52, R58.reuse, R102, R45 ;  /* 0x000000663a347223 */ /* 0x040fe2000000002d */
[-C--:B------:R-:W-:Y:S01]  /*b480*/  FFMA R38, R103, R51.reuse, R38 ;  /* 0x0000003367267223 */ /* 0x080fe20000000026 */
[-C--:B------:R-:W-:Y:S01]  /*b490*/  FFMA R40, R99, R51.reuse, R40 ;  /* 0x0000003363287223 */ /* 0x080fe20000000028 */
[----:B------:R-:W-:Y:S01]  /*b4a0*/  FFMA R51, R87, R51, R50 ;  /* 0x0000003357337223 */ /* 0x000fe20000000032 */
[C---:B------:R-:W-:Y:S01]  /*b4b0*/  FFMA R49, R57.reuse, R105, R164 ;  /* 0x0000006939317223 */ /* 0x040fe200000000a4 */
[----:B------:R-:W-:Y:S01]  /*b4c0*/  FFMA R57, R57, R97, R162 ;  /* 0x0000006139397223 */ /* 0x000fe200000000a2 */
[----:B------:R-:W-:Y:S01]  /*b4d0*/  FFMA R50, R58, R86, R53 ;  /* 0x000000563a327223 */ /* 0x000fe20000000035 */
[----:B------:R-:W3:Y:S01]  /*b4e0*/  LDS.128 R68, [R0.X4+UR5+0x7230] ;  /* 0x0072300500447984 */ /* 0x000ee20008004c00 */
[-C--:B------:R-:W-:Y:S01]  /*b4f0*/  FFMA R45, R103, R59.reuse, R52 ;  /* 0x0000003b672d7223 */ /* 0x080fe20000000034 */
[----:B-1----:R-:W-:Y:S01]  /*b500*/  FFMA R52, R60, R100, R167 ;  /* 0x000000643c347223 */ /* 0x002fe200000000a7 */
[C---:B------:R-:W-:Y:S01]  /*b510*/  FFMA R46, R58.reuse, R106, R49 ;  /* 0x0000006a3a2e7223 */ /* 0x040fe20000000031 */
[----:B------:R-:W-:Y:S01]  /*b520*/  FFMA R48, R58, R98, R57 ;  /* 0x000000623a307223 */ /* 0x000fe20000000039 */
[----:B------:R-:W-:Y:S01]  /*b530*/  FFMA R49, R87, R59, R50 ;  /* 0x0000003b57317223 */ /* 0x000fe20000000032 */
[C---:B------:R-:W-:Y:S01]  /*b540*/  FFMA R50, R60.reuse, R84, R165 ;  /* 0x000000543c327223 */ /* 0x040fe200000000a5 */
[C---:B------:R-:W-:Y:S01]  /*b550*/  FFMA R168, R60.reuse, R104, R168 ;  /* 0x000000683ca87223 */ /* 0x040fe200000000a8 */
[----:B------:R-:W-:Y:S01]  /*b560*/  FFMA R166, R60, R96, R166 ;  /* 0x000000603ca67223 */ /* 0x000fe200000000a6 */
[----:B------:R-:W-:Y:S01]  /*b570*/  FFMA R53, R61, R101, R52 ;  /* 0x000000653d357223 */ /* 0x000fe20000000034 */
[-C--:B------:R-:W-:Y:S01]  /*b580*/  FFMA R46, R107, R59.reuse, R46 ;  /* 0x0000003b6b2e7223 */ /* 0x080fe2000000002e */
        /* <DEDUP_REMOVED lines=12> */
[-C--:B------:R-:W-:Y:S01]  /*b650*/  FFMA R76, R76, R96.reuse, R91 ;  /* 0x000000604c4c7223 */ /* 0x080fe2000000005b */
[C---:B--2---:R-:W-:Y:S01]  /*b660*/  FFMA R60, R64.reuse, R96, R171 ;  /* 0x00000060403c7223 */ /* 0x044fe200000000ab */
[C---:B------:R-:W-:Y:S01]  /*b670*/  FFMA R72, R64.reuse, R104, R173 ;  /* 0x0000006840487223 */ /* 0x040fe200000000ad */
[----:B------:R-:W1:Y:S01]  /*b680*/  LDS.128 R56, [R0.X4+UR5+0x7330] ;  /* 0x0073300500387984 */ /* 0x000e620008004c00 */
[-C--:B------:R-:W-:Y:S01]  /*b690*/  FFMA R50, R107, R63.reuse, R50 ;  /* 0x0000003f6b327223 */ /* 0x080fe20000000032 */
[-C--:B------:R-:W-:Y:S01]  /*b6a0*/  FFMA R52, R99, R63.reuse, R52 ;  /* 0x0000003f63347223 */ /* 0x080fe20000000034 */
[----:B------:R-:W-:Y:S01]  /*b6b0*/  FFMA R54, R87, R63, R54 ;  /* 0x0000003f57367223 */ /* 0x000fe20000000036 */
[-C--:B------:R-:W-:Y:S01]  /*b6c0*/  FFMA R77, R77, R97.reuse, R76 ;  /* 0x000000614d4d7223 */ /* 0x080fe2000000004c */
[----:B------:R-:W-:Y:S01]  /*b6d0*/  FFMA R62, R64, R84, R169 ;  /* 0x00000054403e7223 */ /* 0x000fe200000000a9 */
[C---:B------:R-:W-:Y:S01]  /*b6e0*/  FFMA R63, R65.reuse, R97, R60 ;  /* 0x00000061413f7223 */ /* 0x040fe2000000003c */
[C---:B------:R-:W-:Y:S01]  /*b6f0*/  FFMA R61, R65.reuse, R105, R72 ;  /* 0x00000069413d7223 */ /* 0x040fe20000000048 */
[----:B------:R-:W-:Y:S01]  /*b700*/  FFMA R78, R78, R98, R77 ;  /* 0x000000624e4e7223 */ /* 0x000fe2000000004d */
[----:B------:R-:W-:Y:S01]  /*b710*/  FFMA R108, R108, R100, R83 ;  /* 0x000000646c6c7223 */ /* 0x000fe20000000053 */
[----:B------:R-:W-:Y:S01]  /*b720*/  FFMA R95, R65, R85, R62 ;  /* 0x00000055415f7223 */ /* 0x000fe2000000003e */
[C---:B------:R-:W-:Y:S01]  /*b730*/  FFMA R94, R66.reuse, R98, R63 ;  /* 0x00000062425e7223 */ /* 0x040fe2000000003f */
[----:B------:R-:W-:Y:S01]  /*b740*/  FFMA R92, R66, R106, R61 ;  /* 0x0000006a425c7223 */ /* 0x000fe2000000003d */
[----:B------:R-:W-:Y:S01]  /*b750*/  LDS.128 R88, [R0.X4+UR5+0x40] ;  /* 0x0000400500587984 */ /* 0x000fe20008004c00 */
[----:B------:R-:W-:-:S03]  /*b760*/  FFMA R172, R64, R100, R172 ;  /* 0x0000006440ac7223 */ /* 0x000fc600000000ac */
[----:B------:R-:W2:Y:S01]  /*b770*/  LDS.128 R60, [R32+0x240] ;  /* 0x00024000203c7984 */ /* 0x000ea20000000c00 */
[----:B------:R-:W-:-:S03]  /*b780*/  FFMA R222, R107, R79, R222 ;  /* 0x0000004f6bde7223 */ /* 0x000fc600000000de */
[----:B------:R-:W4:Y:S01]  /*b790*/  LDS.128 R80, [R32+0x40] ;  /* 0x0000400020507984 */ /* 0x000f220000000c00 */
[----:B------:R-:W-:Y:S01]  /*b7a0*/  FFMA R113, R99, R79, R78 ;  /* 0x0000004f63717223 */ /* 0x000fe2000000004e */
[-C--:B------:R-:W-:Y:S02]  /*b7b0*/  FFMA R93, R65, R101.reuse, R172 ;  /* 0x00000065415d7223 */ /* 0x080fe400000000ac */
[----:B------:R-:W2:Y:S01]  /*b7c0*/  LDS.128 R72, [R32+0x140] ;  /* 0x0001400020487984 */ /* 0x000ea20000000c00 */
[----:B------:R-:W-:-:S03]  /*b7d0*/  FFMA R109, R109, R101, R108 ;  /* 0x000000656d6d7223 */ /* 0x000fc6000000006c */
[----:B------:R-:W2:Y:S01]  /*b7e0*/  LDS.128 R76, [R32+0x340] ;  /* 0x00034000204c7984 */ /* 0x000ea20000000c00 */
[C---:B------:R-:W-:Y:S01]  /*b7f0*/  FFMA R95, R66.reuse, R86, R95 ;  /* 0x00000056425f7223 */ /* 0x040fe2000000005f */
[-C--:B------:R-:W-:Y:S01]  /*b800*/  FFMA R93, R66, R102.reuse, R93 ;  /* 0x00000066425d7223 */ /* 0x080fe2000000005d */
[----:B------:R-:W-:Y:S01]  /*b810*/  FFMA R114, R110, R102, R109 ;  /* 0x000000666e727223 */ /* 0x000fe2000000006d */
[-C--:B------:R-:W-:Y:S01]  /*b820*/  FFMA R92, R107, R67.reuse, R92 ;  /* 0x000000436b5c7223 */ /* 0x080fe2000000005c */
[-C--:B------:R-:W-:Y:S01]  /*b830*/  FFMA R94, R99, R67.reuse, R94 ;  /* 0x00000043635e7223 */ /* 0x080fe2000000005e */
[-C--:B------:R-:W-:Y:S01]  /*b840*/  FFMA R93, R103, R67.reuse, R93 ;  /* 0x00000043675d7223 */ /* 0x080fe2000000005d */
[C---:B------:R-:W-:Y:S01]  /*b850*/  FFMA R95, R87.reuse, R67, R95 ;  /* 0x00000043575f7223 */ /* 0x040fe2000000005f */
[-C--:B------:R-:W-:Y:S01]  /*b860*/  FFMA R228, R87, R111.reuse, R228 ;  /* 0x0000006f57e47223 */ /* 0x080fe200000000e4 */
[----:B------:R-:W-:Y:S01]  /*b870*/  FFMA R114, R103, R111, R114 ;  /* 0x0000006f67727223 */ /* 0x000fe20000000072 */
[----:B------:R-:W4:Y:S01]  /*b880*/  LDS.128 R64, [R0.X4+UR5+0x140] ;  /* 0x0001400500407984 */ /* 0x000f220008004c00 */
        /* <DEDUP_REMOVED lines=16> */
[----:B------:R-:W3:Y:S01]  /*b990*/  LDS.128 R68, [R0.X4+UR5+0x240] ;  /* 0x0002400500447984 */ /* 0x000ee20008004c00 */
[C---:B-1----:R-:W-:Y:S01]  /*b9a0*/  FFMA R230, R56.reuse, R96, R230 ;  /* 0x0000006038e67223 */ /* 0x042fe200000000e6 */
        /* <DEDUP_REMOVED lines=12> */
[C---:B----4-:R-:W-:Y:S01]  /*ba70*/  FFMA R56, R88.reuse, R80, R227 ;  /* 0x0000005058387223 */ /* 0x050fe200000000e3 */
        /* <DEDUP_REMOVED lines=24> */
[----:B------:R-:W-:Y:S01]  /*bc00*/  FFMA R65, R65, R81, R64 ;  /* 0x0000005141417223 */ /* 0x000fe20000000040 */
[-C--:B------:R-:W-:Y:S01]  /*bc10*/  FFMA R88, R63, R91.reuse, R88 ;  /* 0x0000005b3f587223 */ /* 0x080fe20000000058 */
[----:B------:R-:W2:Y:S01]  /*bc20*/  LDS.128 R84, [R0.X4+UR5+0x1040] ;  /* 0x0010400500547984 */ /* 0x000ea20008004c00 */
[----:B------:R-:W-:Y:S01]  /*bc30*/  FFMA R91, R79, R91, R98 ;  /* 0x0000005b4f5b7223 */ /* 0x000fe20000000062 */
[C---:B------:R-:W-:Y:S01]  /*bc40*/  FFMA R100, R66.reuse, R78, R97 ;  /* 0x0000004e42647223 */ /* 0x040fe20000000061 */
[C---:B------:R-:W-:Y:S01]  /*bc50*/  FFMA R64, R66.reuse, R62, R101 ;  /* 0x0000003e42407223 */ /* 0x040fe20000000065 */
[C---:B------:R-:W-:Y:S01]  /*bc60*/  FFMA R98, R66.reuse, R74, R105 ;  /* 0x0000004a42627223 */ /* 0x040fe20000000069 */
[----:B------:R-:W-:-:S02]  /*bc70*/  FFMA R66, R66, R82, R65 ;  /* 0x0000005242427223 */ /* 0x000fc40000000041 */
[-C--:B------:R-:W-:Y:S01]  /*bc80*/  FFMA R97, R63, R67.reuse, R64 ;  /* 0x000000433f617223 */ /* 0x080fe20000000040 */
[C---:B---3--:R-:W-:Y:S01]  /*bc90*/  FFMA R64, R68.reuse, R72, R221 ;  /* 0x0000004844407223 */ /* 0x048fe200000000dd */
[-C--:B------:R-:W-:Y:S01]  /*bca0*/  FFMA R101, R83, R67.reuse, R66 ;  /* 0x0000004353657223 */ /* 0x080fe20000000042 */
[C---:B------:R-:W-:Y:S01]  /*bcb0*/  FFMA R66, R68.reuse, R76, R223 ;  /* 0x0000004c44427223 */ /* 0x040fe200000000df */
[-C--:B------:R-:W-:Y:S01]  /*bcc0*/  FFMA R100, R79, R67.reuse, R100 ;  /* 0x000000434f647223 */ /* 0x080fe20000000064 */
[----:B------:R-:W-:Y:S01]  /*bcd0*/  FFMA R98, R75, R67, R98 ;  /* 0x000000434b627223 */ /* 0x000fe20000000062 */
[C---:B------:R-:W-:Y:S01]  /*bce0*/  FFMA R222, R68.reuse, R60, R222 ;  /* 0x0000003c44de7223 */ /* 0x040fe200000000de */
[C---:B------:R-:W-:Y:S01]  /*bcf0*/  FFMA R105, R69.reuse, R77, R66 ;  /* 0x0000004d45697223 */ /* 0x040fe20000000042 */
[C---:B------:R-:W-:Y:S02]  /*bd00*/  FFMA R115, R69.reuse, R73, R64 ;  /* 0x0000004945737223 */ /* 0x040fe40000000040 */
[----:B------:R-:W3:Y:S01]  /*bd10*/  LDS.128 R64, [R0.X4+UR5+0x1140] ;  /* 0x0011400500407984 */ /* 0x000ee20008004c00 */
[----:B------:R-:W-:Y:S01]  /*bd20*/  FFMA R68, R68, R80, R113 ;  /* 0x0000005044447223 */ /* 0x000fe20000000071 */
[----:B------:R-:W-:-:S03]  /*bd30*/  FFMA R113, R69, R61, R222 ;  /* 0x0000003d45717223 */ /* 0x000fc600000000de */
[----:B------:R-:W-:Y:S01]  /*bd40*/  FFMA R69, R69, R81, R68 ;  /* 0x0000005145457223 */ /* 0x000fe20000000044 */
[C---:B------:R-:W-:Y:S01]  /*bd50*/  FFMA R68, R70.reuse, R62, R113 ;  /* 0x0000003e46447223 */ /* 0x040fe20000000071 */
[----:B------:R-:W-:Y:S01]  /*bd60*/  FFMA R104, R70, R78, R105 ;  /* 0x0000004e46687223 */ /* 0x000fe20000000069 */
[C---:B-1----:R-:W-:Y:S01]  /*bd70*/  FFMA R220, R56.reuse, R76, R220 ;  /* 0x0000004c38dc7223 */ /* 0x042fe200000000dc */
[C---:B------:R-:W-:Y:S01]  /*bd80*/  FFMA R218, R56.reuse, R72, R218 ;  /* 0x0000004838da7223 */ /* 0x040fe200000000da */
[----:B------:R-:W-:Y:S01]  /*bd90*/  FFMA R105, R63, R71, R68 ;  /* 0x000000473f697223 */ /* 0x000fe20000000044 */
[----:B------:R-:W-:Y:S01]  /*bda0*/  FFMA R68, R56, R60, R219 ;  /* 0x0000003c38447223 */ /* 0x000fe200000000db */
        /* <DEDUP_REMOVED lines=14> */
[----:B------:R-:W-:-:S02]  /*be90*/  FFMA R58, R58, R82, R57 ;  /* 0x000000523a3a7223 */ /* 0x000fc40000000039 */
[-C--:B------:R-:W-:Y:S01]  /*bea0*/  FFMA R113, R63, R59.reuse, R56 ;  /* 0x0000003b3f717223 */ /* 0x080fe20000000038 */
[C---:B--2---:R-:W-:Y:S01]  /*beb0*/  FFMA R56, R84.reuse, R72, R117 ;  /* 0x0000004854387223 */ /* 0x044fe20000000075 */
        /* <DEDUP_REMOVED lines=14> */
[-C--:B------:R-:W-:Y:S01]  /*bfa0*/  FFMA R117, R75, R87.reuse, R84 ;  /* 0x000000574b757223 */ /* 0x080fe20000000054 */
[----:B------:R-:W-:Y:S01]  /*bfb0*/  FFMA R86, R86, R82, R85 ;  /* 0x0000005256567223 */ /* 0x000fe20000000055 */
[C---:B---3--:R-:W-:Y:S01]  /*bfc0*/  FFMA R84, R64.reuse, R60, R215 ;  /* 0x0000003c40547223 */ /* 0x048fe200000000d7 */
[C---:B------:R-:W-:Y:S01]  /*bfd0*/  FFMA R216, R64.reuse, R76, R216 ;  /* 0x0000004c40d87223 */ /* 0x040fe200000000d8 */
[C---:B------:R-:W-:Y:S01]  /*bfe0*/  FFMA R214, R64.reuse, R72, R214 ;  /* 0x0000004840d67223 */ /* 0x040fe200000000d6 */
[-C--:B------:R-:W-:Y:S01]  /*bff0*/  FFMA R118, R79, R87.reuse, R118 ;  /* 0x000000574f767223 */ /* 0x080fe20000000076 */
[-C--:B------:R-:W-:Y:S01]  /*c000*/  FFMA R116, R63, R87.reuse, R116 ;  /* 0x000000573f747223 */ /* 0x080fe20000000074 */
[----:B------:R-:W-:Y:S01]  /*c010*/  FFMA R119, R83, R87, R86 ;  /* 0x0000005753777223 */ /* 0x000fe20000000056 */
[----:B------:R-:W-:Y:S01]  /*c020*/  FFMA R64, R64, R80, R189 ;  /* 0x0000005040407223 */ /* 0x000fe200000000bd */
[----:B------:R-:W-:-:S02]  /*c030*/  FFMA R123, R65, R61, R84 ;  /* 0x0000003d417b7223 */ /* 0x000fc40000000054 */
[----:B------:R-:W3:Y:S01]  /*c040*/  LDS.128 R84, [R0.X4+UR5+0x2040] ;  /* 0x0020400500547984 */ /* 0x000ee20008004c00 */
[C---:B------:R-:W-:Y:S01]  /*c050*/  FFMA R121, R65.reuse, R77, R216 ;  /* 0x0000004d41797223 */ /* 0x040fe200000000d8 */
[C---:B------:R-:W-:Y:S01]  /*c060*/  FFMA R125, R65.reuse, R73, R214 ;  /* 0x00000049417d7223 */ /* 0x040fe200000000d6 */
[----:B------:R-:W-:Y:S01]  /*c070*/  FFMA R65, R65, R81, R64 ;  /* 0x0000005141417223 */ /* 0x000fe20000000040 */
[C---:B------:R-:W-:Y:S01]  /*c080*/  FFMA R120, R66.reuse, R62, R123 ;  /* 0x0000003e42787223 */ /* 0x040fe2000000007b */
[C---:B------:R-:W-:Y:S01]  /*c090*/  FFMA R64, R66.reuse, R78, R121 ;  /* 0x0000004e42407223 */ /* 0x040fe20000000079 */
[C---:B------:R-:W-:Y:S01]  /*c0a0*/  FFMA R122, R66.reuse, R74, R125 ;  /* 0x0000004a427a7223 */ /* 0x040fe2000000007d */
[----:B------:R-:W-:Y:S02]  /*c0b0*/  FFMA R66, R66, R82, R65 ;  /* 0x0000005242427223 */ /* 0x000fe40000000041 */
[-C--:B------:R-:W-:Y:S01]  /*c0c0*/  FFMA R121, R79, R67.reuse, R64 ;  /* 0x000000434f797223 */ /* 0x080fe20000000040 */
[C---:B-1----:R-:W-:Y:S01]  /*c0d0*/  FFMA R64, R68.reuse, R72, R211 ;  /* 0x0000004844407223 */ /* 0x042fe200000000d3 */
[-C--:B------:R-:W-:Y:S01]  /*c0e0*/  FFMA R123, R83, R67.reuse, R66 ;  /* 0x00000043537b7223 */ /* 0x080fe20000000042 */
[C---:B------:R-:W-:Y:S01]  /*c0f0*/  FFMA R66, R68.reuse, R76, R213 ;  /* 0x0000004c44427223 */ /* 0x040fe200000000d5 */
[C---:B------:R-:W-:Y:S01]  /*c100*/  FFMA R212, R68.reuse, R60, R212 ;  /* 0x0000003c44d47223 */ /* 0x040fe200000000d4 */
[-C--:B------:R-:W-:Y:S01]  /*c110*/  FFMA R120, R63, R67.reuse, R120 ;  /* 0x000000433f787223 */ /* 0x080fe20000000078 */
[----:B------:R-:W-:Y:S01]  /*c120*/  FFMA R122, R75, R67, R122 ;  /* 0x000000434b7a7223 */ /* 0x000fe2000000007a */
[C---:B------:R-:W-:Y:S01]  /*c130*/  FFMA R125, R69.reuse, R77, R66 ;  /* 0x0000004d457d7223 */ /* 0x040fe20000000042 */
[C---:B------:R-:W-:Y:S01]  /*c140*/  FFMA R127, R69.reuse, R61, R212 ;  /* 0x0000003d457f7223 */ /* 0x040fe200000000d4 */
[----:B------:R-:W-:Y:S01]  /*c150*/  FFMA R129, R69, R73, R64 ;  /* 0x0000004945817223 */ /* 0x000fe20000000040 */
[----:B------:R-:W-:Y:S01]  /*c160*/  FFMA R188, R68, R80, R188 ;  /* 0x0000005044bc7223 */ /* 0x000fe200000000bc */
[----:B------:R-:W1:Y:S01]  /*c170*/  LDS.128 R64, [R0.X4+UR5+0x2140] ;  /* 0x0021400500407984 */ /* 0x000e620008004c00 */
[----:B------:R-:W-:-:S02]  /*c180*/  FFMA R68, R70, R62, R127 ;  /* 0x0000003e46447223 */ /* 0x000fc4000000007f */
        /* <DEDUP_REMOVED lines=16> */
[----:B------:R-:W2:Y:S01]  /*c290*/  LDS.128 R68, [R0.X4+UR5+0x2240] ;  /* 0x0022400500447984 */ /* 0x000ea20008004c00 */
[C---:B------:R-:W-:Y:S01]  /*c2a0*/  FFMA R130, R58.reuse, R78, R129 ;  /* 0x0000004e3a827223 */ /* 0x040fe20000000081 */
        /* <DEDUP_REMOVED lines=15> */
[C---:B------:R-:W-:Y:S01]  /*c3a0*/  FFMA R84, R86.reuse, R62, R135 ;  /* 0x0000003e56547223 */ /* 0x040fe20000000087 */
[----:B------:R-:W-:Y:S01]  /*c3b0*/  FFMA R85, R85, R81, R186 ;  /* 0x0000005155557223 */ /* 0x000fe200000000ba */
[C---:B------:R-:W-:Y:S01]  /*c3c0*/  FFMA R134, R86.reuse, R78, R133 ;  /* 0x0000004e56867223 */ /* 0x040fe20000000085 */
[C---:B------:R-:W-:Y:S01]  /*c3d0*/  FFMA R132, R86.reuse, R74, R137 ;  /* 0x0000004a56847223 */ /* 0x040fe20000000089 */
[----:B------:R-:W-:Y:S01]  /*c3e0*/  FFMA R133, R63, R87, R84 ;  /* 0x000000573f857223 */ /* 0x000fe20000000054 */
[----:B------:R-:W-:Y:S01]  /*c3f0*/  FFMA R86, R86, R82, R85 ;  /* 0x0000005256567223 */ /* 0x000fe20000000055 */
[C---:B-1----:R-:W-:Y:S01]  /*c400*/  FFMA R204, R64.reuse, R76, R204 ;  /* 0x0000004c40cc7223 */ /* 0x042fe200000000cc */
        /* <DEDUP_REMOVED lines=15> */
[----:B------:R-:W-:Y:S01]  /*c500*/  FFMA R137, R79, R67, R64 ;  /* 0x000000434f897223 */ /* 0x000fe20000000040 */
[----:B--2---:R-:W-:-:S02]  /*c510*/  FFMA R64, R68, R72, R199 ;  /* 0x0000004844407223 */ /* 0x004fc400000000c7 */
        /* <DEDUP_REMOVED lines=23> */
[----:B------:R-:W3:Y:S01]  /*c690*/  LDS.128 R68, [R0.X4+UR5+0x3240] ;  /* 0x0032400500447984 */ /* 0x000ee20008004c00 */
        /* <DEDUP_REMOVED lines=21> */
[----:B------:R-:W-:Y:S01]  /*c7f0*/  FFMA R152, R86, R78, R149 ;  /* 0x0000004e56987223 */ /* 0x000fe20000000095 */
[----:B------:R-:W-:Y:S01]  /*c800*/  FFMA R85, R85, R81, R182 ;  /* 0x0000005155557223 */ /* 0x000fe200000000b6 */
[-C--:B------:R-:W-:Y:S01]  /*c810*/  FFMA R149, R75, R87.reuse, R84 ;  /* 0x000000574b957223 */ /* 0x080fe20000000054 */
[----:B--2---:R-:W-:Y:S01]  /*c820*/  FFMA R84, R64, R60, R191 ;  /* 0x0000003c40547223 */ /* 0x004fe200000000bf */
        /* <DEDUP_REMOVED lines=20> */
[-C--:B------:R-:W-:Y:S01]  /*c970*/  FFMA R182, R63, R67.reuse, R182 ;  /* 0x000000433fb67223 */ /* 0x080fe200000000b6 */
[C---:B------:R-:W-:Y:S01]  /*c980*/  FFMA R178, R68.reuse, R72, R178 ;  /* 0x0000004844b27223 */ /* 0x040fe200000000b2 */
[----:B------:R-:W-:Y:S01]  /*c990*/  FFMA R152, R83, R67, R152 ;  /* 0x0000004353987223 */ /* 0x000fe20000000098 */
[C---:B------:R-:W-:Y:S01]  /*c9a0*/  FFMA R155, R69.reuse, R61, R64 ;  /* 0x0000003d459b7223 */ /* 0x040fe20000000040 */
[C---:B------:R-:W-:Y:S01]  /*c9b0*/  FFMA R180, R68.reuse, R76, R180 ;  /* 0x0000004c44b47223 */ /* 0x040fe200000000b4 */
[----:B------:R-:W3:Y:S01]  /*c9c0*/  LDS.128 R64, [R0.X4+UR5+0x4140] ;  /* 0x0041400500407984 */ /* 0x000ee20008004c00 */
[----:B------:R-:W-:Y:S01]  /*c9d0*/  FFMA R68, R68, R80, R177 ;  /* 0x0000005044447223 */ /* 0x000fe200000000b1 */
[C---:B------:R-:W-:Y:S01]  /*c9e0*/  FFMA R157, R69.reuse, R73, R178 ;  /* 0x00000049459d7223 */ /* 0x040fe200000000b2 */
[----:B------:R-:W-:-:S02]  /*c9f0*/  FFMA R153, R69, R77, R180 ;  /* 0x0000004d45997223 */ /* 0x000fc400000000b4 */
[----:B------:R-:W-:Y:S01]  /*ca00*/  FFMA R69, R69, R81, R68 ;  /* 0x0000005145457223 */ /* 0x000fe20000000044 */
[----:B------:R-:W-:Y:S01]  /*ca10*/  FFMA R68, R70, R74, R157 ;  /* 0x0000004a46447223 */ /* 0x000fe2000000009d */
[C---:B-1----:R-:W-:Y:S01]  /*ca20*/  FFMA R176, R56.reuse, R76, R176 ;  /* 0x0000004c38b07223 */ /* 0x042fe200000000b0 */
[C---:B------:R-:W-:Y:S02]  /*ca30*/  FFMA R174, R56.reuse, R72, R174 ;  /* 0x0000004838ae7223 */ /* 0x040fe400000000ae */
[----:B------:R-:W-:Y:S01]  /*ca40*/  FFMA R171, R75, R71, R68 ;  /* 0x000000474bab7223 */ /* 0x000fe20000000044 */
        /* <DEDUP_REMOVED lines=16> */
[----:B------:R-:W-:-:S03]  /*cb50*/  FFMA R58, R58, R82, R57 ;  /* 0x000000523a3a7223 */ /* 0x000fc60000000039 */
[-C--:B------:R-:W-:Y:S01]  /*cb60*/  FFMA R167, R75, R59.reuse, R56 ;  /* 0x0000003b4ba77223 */ /* 0x080fe20000000038 */
[-C--:B------:R-:W-:Y:S01]  /*cb70*/  FFMA R153, R83, R59.reuse, R58 ;  /* 0x0000003b53997223 */ /* 0x080fe2000000003a */
[C---:B--2---:R-:W-:Y:S01]  /*cb80*/  FFMA R58, R84.reuse, R76, R5 ;  /* 0x0000004c543a7223 */ /* 0x044fe20000000005 */
[C---:B------:R-:W-:Y:S01]  /*cb90*/  FFMA R56, R84.reuse, R60, R4 ;  /* 0x0000003c54387223 */ /* 0x040fe20000000004 */
[C---:B------:R-:W-:Y:S01]  /*cba0*/  FFMA R4, R84.reuse, R72, R3 ;  /* 0x0000004854047223 */ /* 0x040fe20000000003 */
[-C--:B------:R-:W-:Y:S01]  /*cbb0*/  FFMA R169, R79, R59.reuse, R156 ;  /* 0x0000003b4fa97223 */ /* 0x080fe2000000009c */
[----:B------:R-:W-:Y:S01]  /*cbc0*/  FFMA R168, R63, R59, R168 ;  /* 0x0000003b3fa87223 */ /* 0x000fe200000000a8 */
[C---:B------:R-:W-:Y:S01]  /*cbd0*/  FFMA R3, R85.reuse, R77, R58 ;  /* 0x0000004d55037223 */ /* 0x040fe2000000003a */
[C---:B------:R-:W-:Y:S01]  /*cbe0*/  FFMA R5, R85.reuse, R61, R56 ;  /* 0x0000003d55057223 */ /* 0x040fe20000000038 */
[----:B------:R-:W-:Y:S01]  /*cbf0*/  FFMA R84, R84, R80, R11 ;  /* 0x0000005054547223 */ /* 0x000fe2000000000b */
[----:B------:R-:W2:Y:S01]  /*cc00*/  LDS.128 R56, [R0.X4+UR5+0x4340] ;  /* 0x0043400500387984 */ /* 0x000ea20008004c00 */
[----:B------:R-:W-:Y:S01]  /*cc10*/  FFMA R11, R85, R73, R4 ;  /* 0x00000049550b7223 */ /* 0x000fe20000000004 */
[----:B------:R-:W-:Y:S01]  /*cc20*/  FFMA R4, R86, R62, R5 ;  /* 0x0000003e56047223 */ /* 0x000fe20000000005 */
[----:B---3--:R-:W-:-:S03]  /*cc30*/  FFMA R6, R64, R72, R6 ;  /* 0x0000004840067223 */ /* 0x008fc60000000006 */
[----:B------:R-:W-:Y:S01]  /*cc40*/  FFMA R165, R63, R87, R4 ;  /* 0x000000573fa57223 */ /* 0x000fe20000000004 */
[C---:B------:R-:W-:Y:S01]  /*cc50*/  FFMA R4, R64.reuse, R76, R7 ;  /* 0x0000004c40047223 */ /* 0x040fe20000000007 */
[----:B------:R-:W-:Y:S01]  /*cc60*/  FFMA R8, R64, R60, R8 ;  /* 0x0000003c40087223 */ /* 0x000fe20000000008 */
[----:B------:R-:W-:Y:S01]  /*cc70*/  FFMA R166, R86, R78, R3 ;  /* 0x0000004e56a67223 */ /* 0x000fe20000000003 */
[----:B------:R-:W-:Y:S01]  /*cc80*/  FFMA R64, R64, R80, R15 ;  /* 0x0000005040407223 */ /* 0x000fe2000000000f */
[C---:B------:R-:W-:Y:S01]  /*cc90*/  FFMA R3, R65.reuse, R77, R4 ;  /* 0x0000004d41037223 */ /* 0x040fe20000000004 */
[C---:B------:R-:W-:Y:S02]  /*cca0*/  FFMA R15, R65.reuse, R73, R6 ;  /* 0x00000049410f7223 */ /* 0x040fe40000000006 */
[----:B------:R-:W3:Y:S01]  /*ccb0*/  LDS.128 R4, [R0.X4+UR5+0x5040] ;  /* 0x0050400500047984 */ /* 0x000ee20008004c00 */
[-C--:B------:R-:W-:Y:S01]  /*ccc0*/  FFMA R164, R86, R74.reuse, R11 ;  /* 0x0000004a56a47223 */ /* 0x080fe2000000000b */
[----:B------:R-:W-:Y:S01]  /*ccd0*/  FFMA R11, R65, R61, R8 ;  /* 0x0000003d410b7223 */ /* 0x000fe20000000008 */
[----:B------:R-:W-:-:S04]  /*cce0*/  FFMA R8, R66, R74, R15 ;  /* 0x0000004a42087223 */ /* 0x000fc8000000000f */
        /* <DEDUP_REMOVED lines=12> */
[----:B------:R-:W-:-:S04]  /*cdb0*/  FFMA R12, R70, R62, R15 ;  /* 0x0000003e460c7223 */ /* 0x000fc8000000000f */
[----:B------:R-:W-:Y:S01]  /*cdc0*/  FFMA R159, R63, R71, R12 ;  /* 0x000000473f9f7223 */ /* 0x000fe2000000000c */
[C---:B--2---:R-:W-:Y:S01]  /*cdd0*/  FFMA R12, R56.reuse, R76, R13 ;  /* 0x0000004c380c7223 */ /* 0x044fe2000000000d */
[C---:B------:R-:W-:Y:S01]  /*cde0*/  FFMA R14, R56.reuse, R60, R14 ;  /* 0x0000003c380e7223 */ /* 0x040fe2000000000e */
[----:B------:R-:W-:Y:S01]  /*cdf0*/  FFMA R16, R56, R72, R16 ;  /* 0x0000004838107223 */ /* 0x000fe20000000010 */
[C---:B------:R-:W-:Y:S01]  /*ce00*/  FFMA R160, R70.reuse, R78, R3 ;  /* 0x0000004e46a07223 */ /* 0x040fe20000000003 */
[----:B------:R-:W-:Y:S01]  /*ce10*/  FFMA R158, R70, R74, R19 ;  /* 0x0000004a469e7223 */ /* 0x000fe20000000013 */
[----:B------:R-:W-:Y:S01]  /*ce20*/  FFMA R56, R56, R80, R23 ;  /* 0x0000005038387223 */ /* 0x000fe20000000017 */
[C---:B------:R-:W-:Y:S01]  /*ce30*/  FFMA R3, R57.reuse, R77, R12 ;  /* 0x0000004d39037223 */ /* 0x040fe2000000000c */
[C---:B------:R-:W-:Y:S01]  /*ce40*/  FFMA R19, R57.reuse, R61, R14 ;  /* 0x0000003d39137223 */ /* 0x040fe2000000000e */
[----:B------:R-:W-:Y:S01]  /*ce50*/  FFMA R23, R57, R73, R16 ;  /* 0x0000004939177223 */ /* 0x000fe20000000010 */
[----:B------:R-:W2:Y:S03]  /*ce60*/  LDS.128 R12, [R0.X4+UR5+0x5240] ;  /* 0x00524005000c7984 */ /* 0x000ea60008004c00 */
[----:B------:R-:W-:Y:S01]  /*ce70*/  FFMA R16, R58, R74, R23 ;  /* 0x0000004a3a107223 */ /* 0x000fe20000000017 */
[----:B---3--:R-:W-:-:S03]  /*ce80*/  FFMA R18, R4, R60, R18 ;  /* 0x0000003c04127223 */ /* 0x008fc60000000012 */
[----:B------:R-:W-:Y:S01]  /*ce90*/  FFMA R155, R75, R59, R16 ;  /* 0x0000003b4b9b7223 */ /* 0x000fe20000000010 */
[----:B------:R-:W-:Y:S01]  /*cea0*/  FFMA R16, R4, R76, R17 ;  /* 0x0000004c04107223 */ /* 0x000fe20000000011 */
[----:B------:R-:W-:Y:S01]  /*ceb0*/  FFMA R57, R57, R81, R56 ;  /* 0x0000005139397223 */ /* 0x000fe20000000038 */
[C---:B------:R-:W-:Y:S01]  /*cec0*/  FFMA R56, R58.reuse, R78, R3 ;  /* 0x0000004e3a387223 */ /* 0x040fe20000000003 */
[----:B------:R-:W-:Y:S01]  /*ced0*/  FFMA R156, R58, R62, R19 ;  /* 0x0000003e3a9c7223 */ /* 0x000fe20000000013 */
[C---:B------:R-:W-:Y:S01]  /*cee0*/  FFMA R3, R5.reuse, R77, R16 ;  /* 0x0000004d05037223 */ /* 0x040fe20000000010 */
[----:B------:R-:W-:Y:S02]  /*cef0*/  FFMA R23, R5, R61, R18 ;  /* 0x0000003d05177223 */ /* 0x000fe40000000012 */
[----:B------:R-:W3:Y:S01]  /*cf00*/  LDS.128 R16, [R0.X4+UR5+0x5340] ;  /* 0x0053400500107984 */ /* 0x000ee20008004c00 */
[C---:B------:R-:W-:Y:S01]  /*cf10*/  FFMA R20, R4.reuse, R72, R20 ;  /* 0x0000004804147223 */ /* 0x040fe20000000014 */
[----:B------:R-:W-:-:S03]  /*cf20*/  FFMA R4, R4, R80, R27 ;  /* 0x0000005004047223 */ /* 0x000fc6000000001b */
[C---:B------:R-:W-:Y:S01]  /*cf30*/  FFMA R27, R5.reuse, R73, R20 ;  /* 0x00000049051b7223 */ /* 0x040fe20000000014 */
[----:B------:R-:W-:Y:S01]  /*cf40*/  FFMA R5, R5, R81, R4 ;  /* 0x0000005105057223 */ /* 0x000fe20000000004 */
[----:B------:R-:W-:Y:S01]  /*cf50*/  FFMA R4, R6, R62, R23 ;  /* 0x0000003e06047223 */ /* 0x000fe20000000017 */
[----:B-1----:R-:W-:-:S03]  /*cf60*/  FFMA R24, R8, R72, R24 ;  /* 0x0000004808187223 */ /* 0x002fc60000000018 */
        /* <DEDUP_REMOVED lines=14> */
[----:B------:R-:W1:Y:S01]  /*d050*/  LDS.128 R4, [R0.X4+UR5+0x6040] ;  /* 0x0060400500047984 */ /* 0x000e620008004c00 */
[----:B------:R-:W-:Y:S01]  /*d060*/  FFMA R8, R10, R74, R23 ;  /* 0x0000004a0a087223 */ /* 0x000fe20000000017 */
[C---:B--2---:R-:W-:Y:S01]  /*d070*/  FFMA R26, R12.reuse, R76, R26 ;  /* 0x0000004c0c1a7223 */ /* 0x044fe2000000001a */
[----:B------:R-:W-:-:S02]  /*d080*/  FFMA R28, R12, R60, R28 ;  /* 0x0000003c0c1c7223 */ /* 0x000fc4000000001c */
        /* <DEDUP_REMOVED lines=17> */
[----:B------:R-:W-:Y:S01]  /*d1a0*/  FFMA R14, R14, R82, R13 ;  /* 0x000000520e0e7223 */ /* 0x000fe2000000000d */
[C---:B---3--:R-:W-:Y:S01]  /*d1b0*/  FFMA R30, R16.reuse, R76, R30 ;  /* 0x0000004c101e7223 */ /* 0x048fe2000000001e */
[-C--:B------:R-:W-:Y:S01]  /*d1c0*/  FFMA R239, R63, R15.reuse, R12 ;  /* 0x0000000f3fef7223 */ /* 0x080fe2000000000c */
[C---:B------:R-:W-:Y:S01]  /*d1d0*/  FFMA R12, R16.reuse, R72, R33 ;  /* 0x00000048100c7223 */ /* 0x040fe20000000021 */
[-C--:B------:R-:W-:Y:S01]  /*d1e0*/  FFMA R237, R83, R15.reuse, R14 ;  /* 0x0000000f53ed7223 */ /* 0x080fe2000000000e */
[C---:B------:R-:W-:Y:S01]  /*d1f0*/  FFMA R14, R16.reuse, R60, R29 ;  /* 0x0000003c100e7223 */ /* 0x040fe2000000001d */
[-C--:B------:R-:W-:Y:S01]  /*d200*/  FFMA R240, R79, R15.reuse, R240 ;  /* 0x0000000f4ff07223 */ /* 0x080fe200000000f0 */
[----:B------:R-:W-:Y:S01]  /*d210*/  FFMA R238, R75, R15, R238 ;  /* 0x0000000f4bee7223 */ /* 0x000fe200000000ee */
[C---:B------:R-:W-:Y:S01]  /*d220*/  FFMA R23, R17.reuse, R73, R12 ;  /* 0x0000004911177223 */ /* 0x040fe2000000000c */
[C---:B------:R-:W-:Y:S01]  /*d230*/  FFMA R21, R17.reuse, R61, R14 ;  /* 0x0000003d11157223 */ /* 0x040fe2000000000e */
[----:B------:R-:W-:Y:S04]  /*d240*/  LDS.128 R24, [R32+0x250] ;  /* 0x0002500020187984 */ /* 0x000fe80000000c00 */
[----:B------:R-:W3:Y:S01]  /*d250*/  LDS.128 R12, [R0.X4+UR5+0x6240] ;  /* 0x00624005000c7984 */ /* 0x000ee20008004c00 */
[----:B------:R-:W-:Y:S01]  /*d260*/  FFMA R16, R16, R80, R43 ;  /* 0x0000005010107223 */ /* 0x000fe2000000002b */
[C---:B------:R-:W-:Y:S01]  /*d270*/  FFMA R3, R17.reuse, R77, R30 ;  /* 0x0000004d11037223 */ /* 0x040fe2000000001e */
[----:B------:R-:W-:Y:S01]  /*d280*/  FFMA R234, R18, R74, R23 ;  /* 0x0000004a12ea7223 */ /* 0x000fe20000000017 */
[----:B-1----:R-:W-:Y:S01]  /*d290*/  FFMA R36, R4, R76, R36 ;  /* 0x0000004c04247223 */ /* 0x002fe20000000024 */
[----:B------:R-:W-:Y:S01]  /*d2a0*/  FFMA R17, R17, R81, R16 ;  /* 0x0000005111117223 */ /* 0x000fe20000000010 */
[C---:B------:R-:W-:Y:S01]  /*d2b0*/  FFMA R16, R18.reuse, R62, R21 ;  /* 0x0000003e12107223 */ /* 0x040fe20000000015 */
[----:B------:R-:W-:Y:S01]  /*d2c0*/  FFMA R236, R18, R78, R3 ;  /* 0x0000004e12ec7223 */ /* 0x000fe20000000003 */
        /* <DEDUP_REMOVED lines=44> */
[C---:B------:R-:W-:Y:S01]  /*d590*/  FFMA R3, R13.reuse, R61, R42 ;  /* 0x0000003d0d037223 */ /* 0x040fe2000000002a */
[----:B------:R-:W-:Y:S01]  /*d5a0*/  LDS.128 R28, [R32+0x50] ;  /* 0x00005000201c7984 */ /* 0x000fe20000000c00 */
        /* <DEDUP_REMOVED lines=20> */
[----:B------:R-:W1:Y:S01]  /*d6f0*/  LDS.128 R12, [R0.X4+UR5+0x7240] ;  /* 0x00724005000c7984 */ /* 0x000e620008004c00 */
[----:B------:R-:W-:Y:S01]  /*d700*/  FFMA R217, R75, R19, R16 ;  /* 0x000000134bd97223 */ /* 0x000fe20000000010 */
        /* <DEDUP_REMOVED lines=15> */
[----:B------:R-:W-:Y:S01]  /*d800*/  FFMA R216, R6, R62, R17 ;  /* 0x0000003e06d87223 */ /* 0x000fe20000000011 */
[-C--:B------:R-:W-:Y:S01]  /*d810*/  FFMA R215, R79, R7.reuse, R4 ;  /* 0x000000074fd77223 */ /* 0x080fe20000000004 */
[----:B------:R-:W2:Y:S01]  /*d820*/  LDS.128 R16, [R0.X4+UR5+0x7340] ;  /* 0x0073400500107984 */ /* 0x000ea20008004c00 */
[----:B---3--:R-:W-:Y:S01]  /*d830*/  FFMA R4, R8, R72, R95 ;  /* 0x0000004808047223 */ /* 0x008fe2000000005f */
[----:B------:R-:W-:Y:S01]  /*d840*/  FFMA R214, R6, R82, R5 ;  /* 0x0000005206d67223 */ /* 0x000fe20000000005 */
[-C--:B------:R-:W-:Y:S01]  /*d850*/  FFMA R216, R63, R7.reuse, R216 ;  /* 0x000000073fd87223 */ /* 0x080fe200000000d8 */
[----:B------:R-:W-:Y:S01]  /*d860*/  FFMA R200, R75, R7, R200 ;  /* 0x000000074bc87223 */ /* 0x000fe200000000c8 */
[----:B------:R-:W-:Y:S01]  /*d870*/  FFMA R3, R9, R73, R4 ;  /* 0x0000004909037223 */ /* 0x000fe20000000004 */
[----:B------:R-:W-:Y:S01]  /*d880*/  FFMA R214, R83, R7, R214 ;  /* 0x0000000753d67223 */ /* 0x000fe200000000d6 */
[----:B------:R-:W-:Y:S01]  /*d890*/  LDS.128 R20, [R32+0x150] ;  /* 0x0001500020147984 */ /* 0x000fe20000000c00 */
[C---:B------:R-:W-:Y:S01]  /*d8a0*/  FFMA R94, R8.reuse, R80, R94 ;  /* 0x00000050085e7223 */ /* 0x040fe2000000005e */
[----:B------:R-:W-:-:S02]  /*d8b0*/  FFMA R92, R8, R60, R92 ;  /* 0x0000003c085c7223 */ /* 0x000fc4000000005c */
[----:B------:R-:W3:Y:S01]  /*d8c0*/  LDS.128 R4, [R0.X4+UR5+0x50] ;  /* 0x0000500500047984 */ /* 0x000ee20008004c00 */
[----:B------:R-:W-:-:S03]  /*d8d0*/  FFMA R8, R8, R76, R93 ;  /* 0x0000004c08087223 */ /* 0x000fc6000000005d */
[----:B------:R-:W4:Y:S01]  /*d8e0*/  LDS.128 R36, [R32+0x350] ;  /* 0x0003500020247984 */ /* 0x000f220000000c00 */
        /* <DEDUP_REMOVED lines=11> */
[----:B------:R-:W4:Y:S01]  /*d9a0*/  LDS.128 R8, [R0.X4+UR5+0x150] ;  /* 0x0001500500087984 */ /* 0x000f220008004c00 */
        /* <DEDUP_REMOVED lines=16> */
[----:B------:R-:W1:Y:S01]  /*dab0*/  LDS.128 R12, [R0.X4+UR5+0x250] ;  /* 0x00025005000c7984 */ /* 0x000e620008004c00 */
        /* <DEDUP_REMOVED lines=8> */
[----:B---3--:R-:W-:Y:S01]  /*db40*/  FFMA R16, R4, R20, R89 ;  /* 0x0000001404107223 */ /* 0x008fe20000000059 */
[C---:B------:R-:W-:Y:S01]  /*db50*/  FFMA R99, R18.reuse, R82, R99 ;  /* 0x0000005212637223 */ /* 0x040fe20000000063 */
[C---:B------:R-:W-:Y:S01]  /*db60*/  FFMA R62, R18.reuse, R62, R107 ;  /* 0x0000003e123e7223 */ /* 0x040fe2000000006b */
[C---:B------:R-:W-:Y:S01]  /*db70*/  FFMA R190, R18.reuse, R78, R103 ;  /* 0x0000004e12be7223 */ /* 0x040fe20000000067 */
[----:B------:R-:W-:Y:S01]  /*db80*/  FFMA R96, R18, R74, R96 ;  /* 0x0000004a12607223 */ /* 0x000fe20000000060 */
[C---:B------:R-:W-:Y:S01]  /*db90*/  FFMA R88, R4.reuse, R24, R88 ;  /* 0x0000001804587223 */ /* 0x040fe20000000058 */
[C---:B------:R-:W-:Y:S01]  /*dba0*/  FFMA R90, R4.reuse, R28, R90 ;  /* 0x0000001c045a7223 */ /* 0x040fe2000000005a */
[----:B----4-:R-:W-:Y:S01]  /*dbb0*/  FFMA R4, R4, R36, R91 ;  /* 0x0000002404047223 */ /* 0x010fe2000000005b */
[-C--:B------:R-:W-:Y:S01]  /*dbc0*/  FFMA R191, R63, R19.reuse, R62 ;  /* 0x000000133fbf7223 */ /* 0x080fe2000000003e */
[-C--:B------:R-:W-:Y:S01]  /*dbd0*/  FFMA R190, R79, R19.reuse, R190 ;  /* 0x000000134fbe7223 */ /* 0x080fe200000000be */
[-C--:B------:R-:W-:Y:S01]  /*dbe0*/  FFMA R189, R83, R19.reuse, R99 ;  /* 0x0000001353bd7223 */ /* 0x080fe20000000063 */
        /* <DEDUP_REMOVED lines=51> */
[C---:B------:R-:W-:Y:S01]  /*df20*/  FFMA R112, R16.reuse, R20, R112 ;  /* 0x0000001410707223 */ /* 0x040fe20000000070 */
[----:B------:R-:W-:Y:S01]  /*df30*/  FFMA R16, R16, R28, R115 ;  /* 0x0000001c10107223 */ /* 0x000fe20000000073 */
[----:B------:R-:W2:Y:S01]  /*df40*/  LDS.128 R48, [R0.X4+UR5+0x1250] ;  /* 0x0012500500307984 */ /* 0x000ea20008004c00 */
        /* <DEDUP_REMOVED lines=13> */
[C---:B---3--:R-:W-:Y:S01]  /*e020*/  FFMA R116, R40.reuse, R24, R116 ;  /* 0x0000001828747223 */ /* 0x048fe20000000074 */
[C---:B------:R-:W-:Y:S01]  /*e030*/  FFMA R118, R40.reuse, R36, R118 ;  /* 0x0000002428767223 */ /* 0x040fe20000000076 */
[C---:B------:R-:W-:Y:S01]  /*e040*/  FFMA R18, R40.reuse, R20, R117 ;  /* 0x0000001428127223 */ /* 0x040fe20000000075 */
[----:B------:R-:W-:Y:S01]  /*e050*/  FFMA R40, R40, R28, R119 ;  /* 0x0000001c28287223 */ /* 0x000fe20000000077 */
[----:B------:R-:W3:Y:S01]  /*e060*/  LDS.128 R52, [R0.X4+UR5+0x1350] ;  /* 0x0013500500347984 */ /* 0x000ee20008004c00 */
        /* <DEDUP_REMOVED lines=8> */
[C---:B------:R-:W-:Y:S01]  /*e0f0*/  FFMA R40, R42.reuse, R30, R41 ;  /* 0x0000001e2a287223 */ /* 0x040fe20000000029 */
[----:B------:R-:W-:Y:S01]  /*e100*/  FFMA R84, R83, R59, R84 ;  /* 0x0000003b53547223 */ /* 0x000fe20000000054 */
[----:B------:R-:W-:Y:S01]  /*e110*/  FFMA R42, R42, R22, R57 ;  /* 0x000000162a2a7223 */ /* 0x000fe20000000039 */
[C---:B-1----:R-:W-:Y:S01]  /*e120*/  FFMA R120, R44.reuse, R24, R120 ;  /* 0x000000182c787223 */ /* 0x042fe20000000078 */
[----:B------:R-:W-:Y:S01]  /*e130*/  FFMA R33, R31, R43, R40 ;  /* 0x0000002b1f217223 */ /* 0x000fe20000000028 */
[----:B------:R-:W1:Y:S01]  /*e140*/  LDS.128 R56, [R0.X4+UR5+0x2050] ;  /* 0x0020500500387984 */ /* 0x000e620008004c00 */
        /* <DEDUP_REMOVED lines=18> */
[----:B------:R-:W-:Y:S01]  /*e270*/  FFMA R41, R31, R47, R42 ;  /* 0x0000002f1f297223 */ /* 0x000fe2000000002a */
[C---:B--2---:R-:W-:Y:S01]  /*e280*/  FFMA R124, R48.reuse, R36, R124 ;  /* 0x00000024307c7223 */ /* 0x044fe2000000007c */
[----:B------:R-:W2:Y:S01]  /*e290*/  LDS.128 R60, [R0.X4+UR5+0x2150] ;  /* 0x00215005003c7984 */ /* 0x000ea20008004c00 */
[----:B------:R-:W-:Y:S01]  /*e2a0*/  FFMA R87, R83, R87, R86 ;  /* 0x0000005753577223 */ /* 0x000fe20000000056 */
[----:B------:R-:W-:Y:S01]  /*e2b0*/  FFMA R42, R48, R24, R125 ;  /* 0x00000018302a7223 */ /* 0x000fe2000000007d */
[----:B------:R-:W-:Y:S01]  /*e2c0*/  FFMA R86, R66, R82, R65 ;  /* 0x0000005242567223 */ /* 0x000fe20000000041 */
[C---:B------:R-:W-:Y:S01]  /*e2d0*/  FFMA R126, R48.reuse, R20, R126 ;  /* 0x00000014307e7223 */ /* 0x040fe2000000007e */
[----:B------:R-:W-:Y:S01]  /*e2e0*/  FFMA R48, R48, R28, R127 ;  /* 0x0000001c30307223 */ /* 0x000fe2000000007f */
[C---:B------:R-:W-:Y:S01]  /*e2f0*/  FFMA R65, R49.reuse, R37, R124 ;  /* 0x0000002531417223 */ /* 0x040fe2000000007c */
[----:B------:R-:W-:Y:S01]  /*e300*/  FFMA R45, R49, R25, R42 ;  /* 0x00000019312d7223 */ /* 0x000fe2000000002a */
[-C--:B------:R-:W-:Y:S01]  /*e310*/  FFMA R163, R79, R67.reuse, R64 ;  /* 0x000000434fa37223 */ /* 0x080fe20000000040 */
[----:B------:R-:W-:Y:S01]  /*e320*/  FFMA R86, R83, R67, R86 ;  /* 0x0000004353567223 */ /* 0x000fe20000000056 */
[-C--:B------:R-:W-:Y:S01]  /*e330*/  FFMA R40, R39, R47.reuse, R40 ;  /* 0x0000002f27287223 */ /* 0x080fe20000000028 */
[----:B------:R-:W-:Y:S01]  /*e340*/  FFMA R35, R27, R47, R44 ;  /* 0x0000002f1b237223 */ /* 0x000fe2000000002c */
        /* <DEDUP_REMOVED lines=9> */
[----:B------:R-:W-:Y:S01]  /*e3e0*/  FFMA R50, R50, R22, R67 ;  /* 0x0000001632327223 */ /* 0x000fe20000000043 */
[----:B------:R-:W-:Y:S01]  /*e3f0*/  FFMA R42, R27, R51, R46 ;  /* 0x000000331b2a7223 */ /* 0x000fe2000000002e */
[C---:B---3--:R-:W-:Y:S01]  /*e400*/  FFMA R128, R52.reuse, R24, R128 ;  /* 0x0000001834807223 */ /* 0x048fe20000000080 */
[C---:B------:R-:W-:Y:S01]  /*e410*/  FFMA R130, R52.reuse, R36, R130 ;  /* 0x0000002434827223 */ /* 0x040fe20000000082 */
[C---:B------:R-:W-:Y:S01]  /*e420*/  FFMA R46, R52.reuse, R20, R129 ;  /* 0x00000014342e7223 */ /* 0x040fe20000000081 */
[----:B------:R-:W3:Y:S01]  /*e430*/  LDS.128 R64, [R0.X4+UR5+0x2250] ;  /* 0x0022500500407984 */ /* 0x000ee20008004c00 */
        /* <DEDUP_REMOVED lines=14> */
[----:B------:R-:W-:Y:S01]  /*e520*/  FFMA R49, R27, R55, R50 ;  /* 0x000000371b317223 */ /* 0x000fe20000000032 */
        /* <DEDUP_REMOVED lines=17> */
[----:B------:R-:W1:Y:S01]  /*e640*/  LDS.128 R72, [R0.X4+UR5+0x3050] ;  /* 0x0030500500487984 */ /* 0x000e620008004c00 */
        /* <DEDUP_REMOVED lines=10> */
[----:B------:R-:W-:Y:S01]  /*e6f0*/  FFMA R59, R23, R59, R58 ;  /* 0x0000003b173b7223 */ /* 0x000fe2000000003a */
[----:B------:R-:W-:Y:S01]  /*e700*/  LDS.128 R96, [R0.X4+UR5+0x4350] ;  /* 0x0043500500607984 */ /* 0x000fe20008004c00 */
[C---:B------:R-:W-:Y:S01]  /*e710*/  FFMA R58, R62.reuse, R30, R61 ;  /* 0x0000001e3e3a7223 */ /* 0x040fe2000000003d */
[C---:B------:R-:W-:Y:S01]  /*e720*/  FFMA R56, R62.reuse, R38, R77 ;  /* 0x000000263e387223 */ /* 0x040fe2000000004d */
[C---:B------:R-:W-:Y:S01]  /*e730*/  FFMA R54, R62.reuse, R26, R57 ;  /* 0x0000001a3e367223 */ /* 0x040fe20000000039 */
[----:B------:R-:W-:Y:S01]  /*e740*/  FFMA R62, R62, R22, R79 ;  /* 0x000000163e3e7223 */ /* 0x000fe2000000004f */
[----:B------:R-:W-:Y:S01]  /*e750*/  FFMA R57, R31, R63, R58 ;  /* 0x0000003f1f397223 */ /* 0x000fe2000000003a */
[C---:B---3--:R-:W-:Y:S01]  /*e760*/  FFMA R58, R64.reuse, R36, R141 ;  /* 0x00000024403a7223 */ /* 0x048fe2000000008d */
[----:B------:R-:W2:Y:S01]  /*e770*/  LDS.128 R76, [R0.X4+UR5+0x3150] ;  /* 0x00315005004c7984 */ /* 0x000ea20008004c00 */
[C---:B------:R-:W-:Y:S01]  /*e780*/  FFMA R142, R64.reuse, R24, R142 ;  /* 0x00000018408e7223 */ /* 0x040fe2000000008e */
        /* <DEDUP_REMOVED lines=11> */
[----:B----4-:R-:W-:Y:S01]  /*e840*/  FFMA R146, R68, R24, R146 ;  /* 0x0000001844927223 */ /* 0x010fe20000000092 */
[-C--:B------:R-:W-:Y:S01]  /*e850*/  FFMA R61, R39, R67.reuse, R60 ;  /* 0x00000043273d7223 */ /* 0x080fe2000000003c */
[C---:B------:R-:W-:Y:S01]  /*e860*/  FFMA R58, R66.reuse, R30, R65 ;  /* 0x0000001e423a7223 */ /* 0x040fe20000000041 */
[----:B------:R-:W-:Y:S01]  /*e870*/  FFMA R60, R27, R67, R62 ;  /* 0x000000431b3c7223 */ /* 0x000fe2000000003e */
        /* <DEDUP_REMOVED lines=8> */
[----:B------:R-:W-:Y:S01]  /*e900*/  FFMA R69, R69, R29, R144 ;  /* 0x0000001d45457223 */ /* 0x000fe20000000090 */
[C---:B------:R-:W-:Y:S01]  /*e910*/  FFMA R68, R70.reuse, R26, R65 ;  /* 0x0000001a46447223 */ /* 0x040fe20000000041 */
[-C--:B------:R-:W-:Y:S01]  /*e920*/  FFMA R58, R31, R67.reuse, R58 ;  /* 0x000000431f3a7223 */ /* 0x080fe2000000003a */
[----:B------:R-:W-:Y:S01]  /*e930*/  FFMA R67, R23, R67, R66 ;  /* 0x0000004317437223 */ /* 0x000fe20000000042 */
        /* <DEDUP_REMOVED lines=31> */
[----:B------:R-:W-:-:S02]  /*eb30*/  FFMA R76, R78, R38, R91 ;  /* 0x000000264e4c7223 */ /* 0x000fc4000000005b */
[C---:B------:R-:W-:Y:S01]  /*eb40*/  FFMA R106, R78.reuse, R30, R77 ;  /* 0x0000001e4e6a7223 */ /* 0x040fe2000000004d */
[----:B------:R-:W-:Y:S01]  /*eb50*/  FFMA R78, R78, R22, R93 ;  /* 0x000000164e4e7223 */ /* 0x000fe2000000005d */
[-C--:B------:R-:W-:Y:S01]  /*eb60*/  FFMA R102, R39, R75.reuse, R102 ;  /* 0x0000004b27667223 */ /* 0x080fe20000000066 */
[----:B------:R-:W-:Y:S01]  /*eb70*/  FFMA R100, R27, R75, R100 ;  /* 0x0000004b1b647223 */ /* 0x000fe20000000064 */
[-C--:B------:R-:W-:Y:S01]  /*eb80*/  FFMA R105, R39, R79.reuse, R76 ;  /* 0x0000004f27697223 */ /* 0x080fe2000000004c */
[----:B------:R-:W2:Y:S01]  /*eb90*/  LDS.128 R72, [R0.X4+UR5+0x4050] ;  /* 0x0040500500487984 */ /* 0x000ea20008004c00 */
        /* <DEDUP_REMOVED lines=15> */
[----:B------:R-:W3:Y:S01]  /*ec90*/  LDS.128 R76, [R0.X4+UR5+0x4150] ;  /* 0x00415005004c7984 */ /* 0x000ee20008004c00 */
[-C--:B------:R-:W-:Y:S01]  /*eca0*/  FFMA R109, R39, R83.reuse, R80 ;  /* 0x00000053276d7223 */ /* 0x080fe20000000050 */
[C---:B-1----:R-:W-:Y:S01]  /*ecb0*/  FFMA R80, R68.reuse, R20, R167 ;  /* 0x0000001444507223 */ /* 0x042fe200000000a7 */
[-C--:B------:R-:W-:Y:S01]  /*ecc0*/  FFMA R111, R23, R83.reuse, R82 ;  /* 0x00000053176f7223 */ /* 0x080fe20000000052 */
[----:B------:R-:W-:Y:S01]  /*ecd0*/  FFMA R82, R68, R36, R169 ;  /* 0x0000002444527223 */ /* 0x000fe200000000a9 */
[-C--:B------:R-:W-:Y:S01]  /*ece0*/  FFMA R110, R27, R83.reuse, R110 ;  /* 0x000000531b6e7223 */ /* 0x080fe2000000006e */
[----:B------:R-:W-:Y:S01]  /*ecf0*/  FFMA R108, R31, R83, R108 ;  /* 0x000000531f6c7223 */ /* 0x000fe2000000006c */
[C---:B------:R-:W-:Y:S01]  /*ed00*/  FFMA R93, R69.reuse, R21, R80 ;  /* 0x00000015455d7223 */ /* 0x040fe20000000050 */
[----:B------:R-:W-:-:S02]  /*ed10*/  FFMA R91, R69, R37, R82 ;  /* 0x00000025455b7223 */ /* 0x000fc40000000052 */
[----:B------:R-:W1:Y:S01]  /*ed20*/  LDS.128 R80, [R0.X4+UR5+0x4250] ;  /* 0x0042500500507984 */ /* 0x000e620008004c00 */
[C---:B------:R-:W-:Y:S01]  /*ed30*/  FFMA R168, R68.reuse, R24, R168 ;  /* 0x0000001844a87223 */ /* 0x040fe200000000a8 */
[----:B------:R-:W-:-:S03]  /*ed40*/  FFMA R68, R68, R28, R153 ;  /* 0x0000001c44447223 */ /* 0x000fc60000000099 */
[C---:B------:R-:W-:Y:S01]  /*ed50*/  FFMA R89, R69.reuse, R25, R168 ;  /* 0x0000001945597223 */ /* 0x040fe200000000a8 */
[----:B------:R-:W-:-:S04]  /*ed60*/  FFMA R69, R69, R29, R68 ;  /* 0x0000001d45457223 */ /* 0x000fc80000000044 */
[----:B------:R-:W-:-:S04]  /*ed70*/  FFMA R68, R70, R30, R69 ;  /* 0x0000001e46447223 */ /* 0x000fc80000000045 */
[----:B------:R-:W-:Y:S01]  /*ed80*/  FFMA R113, R31, R71, R68 ;  /* 0x000000471f717223 */ /* 0x000fe20000000044 */
[----:B--2---:R-:W-:Y:S01]  /*ed90*/  FFMA R68, R72, R24, R165 ;  /* 0x0000001848447223 */ /* 0x004fe200000000a5 */
[C---:B------:R-:W-:Y:S01]  /*eda0*/  FFMA R114, R70.reuse, R38, R91 ;  /* 0x0000002646727223 */ /* 0x040fe2000000005b */
[C---:B------:R-:W-:Y:S02]  /*edb0*/  FFMA R112, R70.reuse, R26, R89 ;  /* 0x0000001a46707223 */ /* 0x040fe40000000059 */
[----:B------:R-:W-:Y:S01]  /*edc0*/  FFMA R69, R73, R25, R68 ;  /* 0x0000001949457223 */ /* 0x000fe20000000044 */
[----:B------:R-:W-:Y:S01]  /*edd0*/  FFMA R70, R70, R22, R93 ;  /* 0x0000001646467223 */ /* 0x000fe2000000005d */
        /* <DEDUP_REMOVED lines=11> */
[----:B---3--:R-:W-:Y:S01]  /*ee90*/  FFMA R68, R76, R20, R161 ;  /* 0x000000144c447223 */ /* 0x008fe200000000a1 */
[----:B------:R-:W2:Y:S01]  /*eea0*/  LDS.128 R88, [R0.X4+UR5+0x5050] ;  /* 0x0050500500587984 */ /* 0x000ea20008004c00 */
[----:B------:R-:W-:-:S02]  /*eeb0*/  FFMA R118, R74, R30, R73 ;  /* 0x0000001e4a767223 */ /* 0x000fc40000000049 */
[C---:B------:R-:W-:Y:S01]  /*eec0*/  FFMA R73, R77.reuse, R21, R68 ;  /* 0x000000154d497223 */ /* 0x040fe20000000044 */
[C---:B------:R-:W-:Y:S01]  /*eed0*/  FFMA R70, R76.reuse, R36, R163 ;  /* 0x000000244c467223 */ /* 0x040fe200000000a3 */
[----:B------:R-:W-:Y:S01]  /*eee0*/  FFMA R162, R76, R24, R162 ;  /* 0x000000184ca27223 */ /* 0x000fe200000000a2 */
[----:B------:R-:W-:Y:S01]  /*eef0*/  FFMA R116, R74, R38, R71 ;  /* 0x000000264a747223 */ /* 0x000fe20000000047 */
[----:B------:R-:W-:Y:S01]  /*ef00*/  FFMA R68, R78, R22, R73 ;  /* 0x000000164e447223 */ /* 0x000fe20000000049 */
[C---:B------:R-:W-:Y:S01]  /*ef10*/  FFMA R71, R77.reuse, R37, R70 ;  /* 0x000000254d477223 */ /* 0x040fe20000000046 */
[C---:B-1----:R-:W-:Y:S01]  /*ef20*/  FFMA R158, R80.reuse, R20, R158 ;  /* 0x00000014509e7223 */ /* 0x042fe2000000009e */
[----:B------:R-:W-:Y:S01]  /*ef30*/  FFMA R69, R77, R25, R162 ;  /* 0x000000194d457223 */ /* 0x000fe200000000a2 */
[----:B------:R-:W-:Y:S01]  /*ef40*/  FFMA R123, R23, R79, R68 ;  /* 0x0000004f177b7223 */ /* 0x000fe20000000044 */
[----:B------:R-:W-:Y:S01]  /*ef50*/  FFMA R68, R80, R24, R159 ;  /* 0x0000001850447223 */ /* 0x000fe2000000009f */
        /* <DEDUP_REMOVED lines=13> */
[----:B------:R-:W1:Y:S01]  /*f030*/  LDS.128 R92, [R0.X4+UR5+0x5150] ;  /* 0x00515005005c7984 */ /* 0x000e620008004c00 */
[----:B------:R-:W-:Y:S01]  /*f040*/  FFMA R127, R23, R83, R68 ;  /* 0x00000053177f7223 */ /* 0x000fe20000000044 */
[----:B------:R-:W-:Y:S01]  /*f050*/  FFMA R81, R81, R29, R80 ;  /* 0x0000001d51517223 */ /* 0x000fe20000000050 */
[----:B------:R-:W-:Y:S01]  /*f060*/  FFMA R68, R96, R20, R155 ;  /* 0x0000001460447223 */ /* 0x000fe2000000009b */
[----:B------:R-:W-:Y:S01]  /*f070*/  FFMA R69, R97, R37, R70 ;  /* 0x0000002561457223 */ /* 0x000fe20000000046 */
[----:B------:R-:W-:Y:S01]  /*f080*/  FFMA R122, R78, R30, R77 ;  /* 0x0000001e4e7a7223 */ /* 0x000fe2000000004d */
[C---:B------:R-:W-:Y:S01]  /*f090*/  FFMA R126, R82.reuse, R38, R71 ;  /* 0x00000026527e7223 */ /* 0x040fe20000000047 */
[----:B------:R-:W-:Y:S01]  /*f0a0*/  FFMA R82, R82, R30, R81 ;  /* 0x0000001e52527223 */ /* 0x000fe20000000051 */
[-C--:B------:R-:W-:Y:S01]  /*f0b0*/  FFMA R120, R27, R79.reuse, R120 ;  /* 0x0000004f1b787223 */ /* 0x080fe20000000078 */
[----:B------:R-:W-:Y:S01]  /*f0c0*/  FFMA R122, R31, R79, R122 ;  /* 0x0000004f1f7a7223 */ /* 0x000fe2000000007a */
[----:B------:R-:W-:Y:S01]  /*f0d0*/  FFMA R131, R97, R21, R68 ;  /* 0x0000001561837223 */ /* 0x000fe20000000044 */
[----:B------:R-:W-:Y:S01]  /*f0e0*/  FFMA R130, R98, R38, R69 ;  /* 0x0000002662827223 */ /* 0x000fe20000000045 */
[----:B------:R-:W-:Y:S01]  /*f0f0*/  LDS.128 R76, [R32+0x260] ;  /* 0x00026000204c7984 */ /* 0x000fe20000000c00 */
[----:B------:R-:W-:Y:S01]  /*f100*/  FFMA R74, R74, R22, R87 ;  /* 0x000000164a4a7223 */ /* 0x000fe20000000057 */
[----:B------:R-:W-:-:S02]  /*f110*/  FFMA R84, R96, R28, R84 ;  /* 0x0000001c60547223 */ /* 0x000fc40000000054 */
[----:B------:R-:W3:Y:S01]  /*f120*/  LDS.128 R68, [R0.X4+UR5+0x60] ;  /* 0x0000600500447984 */ /* 0x000ee20008004c00 */
[-C--:B------:R-:W-:Y:S01]  /*f130*/  FFMA R126, R39, R83.reuse, R126 ;  /* 0x00000053277e7223 */ /* 0x080fe2000000007e */
[-C--:B------:R-:W-:Y:S01]  /*f140*/  FFMA R124, R27, R83.reuse, R124 ;  /* 0x000000531b7c7223 */ /* 0x080fe2000000007c */
[----:B------:R-:W-:Y:S01]  /*f150*/  FFMA R125, R31, R83, R82 ;  /* 0x000000531f7d7223 */ /* 0x000fe20000000052 */
[----:B------:R-:W-:Y:S01]  /*f160*/  FFMA R156, R96, R24, R156 ;  /* 0x00000018609c7223 */ /* 0x000fe2000000009c */
[----:B------:R-:W4:Y:S01]  /*f170*/  LDS.128 R80, [R32+0x60] ;  /* 0x0000600020507984 */ /* 0x000f220000000c00 */
[-C--:B------:R-:W-:Y:S01]  /*f180*/  FFMA R116, R39, R75.reuse, R116 ;  /* 0x0000004b27747223 */ /* 0x080fe20000000074 */
[-C--:B------:R-:W-:Y:S01]  /*f190*/  FFMA R118, R31, R75.reuse, R118 ;  /* 0x0000004b1f767223 */ /* 0x080fe20000000076 */
[----:B------:R-:W-:Y:S01]  /*f1a0*/  FFMA R119, R23, R75, R74 ;  /* 0x0000004b17777223 */ /* 0x000fe2000000004a */
[C---:B------:R-:W-:Y:S01]  /*f1b0*/  FFMA R129, R97.reuse, R29, R84 ;  /* 0x0000001d61817223 */ /* 0x040fe20000000054 */
[----:B------:R-:W3:Y:S01]  /*f1c0*/  LDS.128 R72, [R32+0x160] ;  /* 0x0001600020487984 */ /* 0x000ee20000000c00 */
[----:B------:R-:W-:-:S03]  /*f1d0*/  FFMA R97, R97, R25, R156 ;  /* 0x0000001961617223 */ /* 0x000fc6000000009c */
[----:B------:R-:W4:Y:S01]  /*f1e0*/  LDS.128 R84, [R32+0x360] ;  /* 0x0003600020547984 */ /* 0x000f220000000c00 */
        /* <DEDUP_REMOVED lines=38> */
[C---:B----4-:R-:W-:Y:S01]  /*f450*/  FFMA R4, R68.reuse, R80, R5 ;  /* 0x0000005044047223 */ /* 0x050fe20000000005 */
[-C--:B------:R-:W-:Y:S01]  /*f460*/  FFMA R136, R39, R95.reuse, R136 ;  /* 0x0000005f27887223 */ /* 0x080fe20000000088 */
        /* <DEDUP_REMOVED lines=38> */
[----:B------:R-:W-:-:S02]  /*f6d0*/  FFMA R89, R89, R81, R10 ;  /* 0x0000005159597223 */ /* 0x000fc4000000000a */
        /* <DEDUP_REMOVED lines=15> */
[----:B------:R-:W-:-:S02]  /*f7d0*/  FFMA R19, R93, R81, R14 ;  /* 0x000000515d137223 */ /* 0x000fc4000000000e */
[----:B------:R-:W1:Y:S01]  /*f7e0*/  LDS.128 R12, [R0.X4+UR5+0x1260] ;  /* 0x00126005000c7984 */ /* 0x000e620008004c00 */
[----:B------:R-:W-:Y:S01]  /*f7f0*/  FFMA R17, R93, R73, R17 ;  /* 0x000000495d117223 */ /* 0x000fe20000000011 */
[-C--:B------:R-:W-:Y:S01]  /*f800*/  FFMA R97, R87, R99.reuse, R97 ;  /* 0x0000006357617223 */ /* 0x080fe20000000061 */
[-C--:B------:R-:W-:Y:S01]  /*f810*/  FFMA R70, R79, R99.reuse, R70 ;  /* 0x000000634f467223 */ /* 0x080fe20000000046 */
[-C--:B------:R-:W-:Y:S01]  /*f820*/  FFMA R96, R83, R99.reuse, R96 ;  /* 0x0000006353607223 */ /* 0x080fe20000000060 */
[C---:B------:R-:W-:Y:S01]  /*f830*/  FFMA R93, R94.reuse, R78, R16 ;  /* 0x0000004e5e5d7223 */ /* 0x040fe20000000010 */
[----:B------:R-:W-:Y:S01]  /*f840*/  FFMA R99, R75, R99, R98 ;  /* 0x000000634b637223 */ /* 0x000fe20000000062 */
        /* <DEDUP_REMOVED lines=15> */
[----:B------:R-:W2:Y:S01]  /*f940*/  LDS.128 R16, [R0.X4+UR5+0x1360] ;  /* 0x0013600500107984 */ /* 0x000ea20008004c00 */
[----:B---3--:R-:W-:Y:S01]  /*f950*/  FFMA R4, R8, R76, R35 ;  /* 0x0000004c08047223 */ /* 0x008fe20000000023 */
[C---:B------:R-:W-:Y:S01]  /*f960*/  FFMA R34, R6.reuse, R86, R34 ;  /* 0x0000005606227223 */ /* 0x040fe20000000022 */
        /* <DEDUP_REMOVED lines=9> */
[----:B------:R-:W-:-:S02]  /*fa00*/  FFMA R41, R9, R77, R4 ;  /* 0x0000004d09297223 */ /* 0x000fc40000000004 */
[----:B------:R-:W3:Y:S01]  /*fa10*/  LDS.128 R4, [R0.X4+UR5+0x2060] ;  /* 0x0020600500047984 */ /* 0x000ee20008004c00 */
[----:B------:R-:W-:Y:S01]  /*fa20*/  FFMA R47, R8, R72, R47 ;  /* 0x00000048082f7223 */ /* 0x000fe2000000002f */
[C---:B------:R-:W-:Y:S01]  /*fa30*/  FFMA R35, R9.reuse, R85, R35 ;  /* 0x0000005509237223 */ /* 0x040fe20000000023 */
[C---:B------:R-:W-:Y:S02]  /*fa40*/  FFMA R40, R9.reuse, R81, R40 ;  /* 0x0000005109287223 */ /* 0x040fe40000000028 */
[----:B------:R-:W-:Y:S01]  /*fa50*/  FFMA R47, R9, R73, R47 ;  /* 0x00000049092f7223 */ /* 0x000fe2000000002f */
[----:B-1----:R-:W-:Y:S01]  /*fa60*/  FFMA R8, R12, R84, R45 ;  /* 0x000000540c087223 */ /* 0x002fe2000000002d */
[C---:B------:R-:W-:Y:S01]  /*fa70*/  FFMA R35, R10.reuse, R86, R35 ;  /* 0x000000560a237223 */ /* 0x040fe20000000023 */
        /* <DEDUP_REMOVED lines=15> */
[C---:B------:R-:W-:Y:S01]  /*fb70*/  FFMA R44, R14.reuse, R86, R44 ;  /* 0x000000560e2c7223 */ /* 0x040fe2000000002c */
[----:B------:R-:W-:Y:S01]  /*fb80*/  FFMA R45, R14, R78, R45 ;  /* 0x0000004e0e2d7223 */ /* 0x000fe2000000002d */
[C---:B--2---:R-:W-:Y:S01]  /*fb90*/  FFMA R49, R16.reuse, R76, R49 ;  /* 0x0000004c10317223 */ /* 0x044fe20000000031 */
        /* <DEDUP_REMOVED lines=24> */
[----:B------:R-:W-:-:S02]  /*fd20*/  FFMA R53, R5, R77, R16 ;  /* 0x0000004d05357223 */ /* 0x000fc40000000010 */
[----:B------:R-:W3:Y:S01]  /*fd30*/  LDS.128 R16, [R0.X4+UR5+0x2360] ;  /* 0x0023600500107984 */ /* 0x000ee20008004c00 */
[C---:B------:R-:W-:Y:S01]  /*fd40*/  FFMA R59, R4.reuse, R72, R59 ;  /* 0x00000048043b7223 */ /* 0x040fe2000000003b */
[----:B------:R-:W-:Y:S01]  /*fd50*/  FFMA R50, R4, R80, R50 ;  /* 0x0000005004327223 */ /* 0x000fe20000000032 */
[C---:B------:R-:W-:Y:S02]  /*fd60*/  FFMA R52, R5.reuse, R85, R52 ;  /* 0x0000005505347223 */ /* 0x040fe40000000034 */
[C---:B------:R-:W-:Y:S01]  /*fd70*/  FFMA R140, R5.reuse, R73, R59 ;  /* 0x00000049058c7223 */ /* 0x040fe2000000003b */
        /* <DEDUP_REMOVED lines=25> */
[----:B------:R-:W-:Y:S02]  /*ff10*/  FFMA R143, R75, R11, R143 ;  /* 0x0000000b4b8f7223 */ /* 0x000fe4000000008f */
[----:B------:R-:W4:Y:S01]  /*ff20*/  LDS.128 R8, [R0.X4+UR5+0x3160] ;  /* 0x0031600500087984 */ /* 0x000f220008004c00 */
        /* <DEDUP_REMOVED lines=42> */
[----:B----4-:R-:W-:Y:S01]  /*101d0*/  FFMA R4, R8, R76, R104 ;  /* 0x0000004c08047223 */ /* 0x010fe20000000068 */
        /* <DEDUP_REMOVED lines=12> */
[----:B------:R-:W3:Y:S01]  /*102a0*/  LDS.128 R4, [R0.X4+UR5+0x4060] ;  /* 0x0040600500047984 */ /* 0x000ee20008004c00 */
[C---:B------:R-:W-:Y:S01]  /*102b0*/  FFMA R104, R9.reuse, R85, R104 ;  /* 0x0000005509687223 */ /* 0x040fe20000000068 */
[C---:B------:R-:W-:Y:S01]  /*102c0*/  FFMA R105, R9.reuse, R81, R105 ;  /* 0x0000005109697223 */ /* 0x040fe20000000069 */
[----:B------:R-:W-:Y:S01]  /*102d0*/  FFMA R107, R9, R73, R107 ;  /* 0x00000049096b7223 */ /* 0x000fe2000000006b */
[----:B------:R-:W-:Y:S04]  /*102e0*/  LDS.128 R56, [R32+0x270] ;  /* 0x0002700020387984 */ /* 0x000fe80000000c00 */
[----:B------:R-:W-:Y:S01]  /*102f0*/  LDS.128 R64, [R32+0x70] ;  /* 0x0000700020407984 */ /* 0x000fe20000000c00 */
        /* <DEDUP_REMOVED lines=12> */
[----:B-1----:R-:W-:Y:S01]  /*103c0*/  FFMA R12, R16, R84, R114 ;  /* 0x00000054100c7223 */ /* 0x002fe20000000072 */
        /* <DEDUP_REMOVED lines=9> */
[----:B------:R-:W1:Y:S01]  /*10460*/  LDS.128 R8, [R0.X4+UR5+0x4160] ;  /* 0x0041600500087984 */ /* 0x000e620008004c00 */
[C---:B------:R-:W-:Y:S01]  /*10470*/  FFMA R115, R16.reuse, R72, R115 ;  /* 0x0000004810737223 */ /* 0x040fe20000000073 */
[----:B------:R-:W-:Y:S01]  /*10480*/  FFMA R16, R16, R80, R113 ;  /* 0x0000005010107223 */ /* 0x000fe20000000071 */
[-C--:B------:R-:W-:Y:S01]  /*10490*/  FFMA R109, R87, R15.reuse, R109 ;  /* 0x0000000f576d7223 */ /* 0x080fe2000000006d */
[-C--:B------:R-:W-:Y:S01]  /*104a0*/  FFMA R108, R79, R15.reuse, R108 ;  /* 0x0000000f4f6c7223 */ /* 0x080fe2000000006c */
[-C--:B------:R-:W-:Y:S01]  /*104b0*/  FFMA R110, R83, R15.reuse, R110 ;  /* 0x0000000f536e7223 */ /* 0x080fe2000000006e */
[----:B------:R-:W-:Y:S01]  /*104c0*/  FFMA R111, R75, R15, R111 ;  /* 0x0000000f4b6f7223 */ /* 0x000fe2000000006f */
[C---:B------:R-:W-:Y:S01]  /*104d0*/  FFMA R113, R17.reuse, R85, R12 ;  /* 0x0000005511717223 */ /* 0x040fe2000000000c */
[----:B------:R-:W-:Y:S04]  /*104e0*/  LDS.128 R100, [R32+0x370] ;  /* 0x0003700020647984 */ /* 0x000fe80000000c00 */
[----:B------:R-:W2:Y:S01]  /*104f0*/  LDS.128 R12, [R0.X4+UR5+0x4260] ;  /* 0x00426005000c7984 */ /* 0x000ea20008004c00 */
[C---:B------:R-:W-:Y:S01]  /*10500*/  FFMA R114, R17.reuse, R77, R112 ;  /* 0x0000004d11727223 */ /* 0x040fe20000000070 */
[C---:B------:R-:W-:Y:S01]  /*10510*/  FFMA R115, R17.reuse, R73, R115 ;  /* 0x0000004911737223 */ /* 0x040fe20000000073 */
[----:B------:R-:W-:Y:S01]  /*10520*/  FFMA R112, R17, R81, R16 ;  /* 0x0000005111707223 */ /* 0x000fe20000000010 */
[C---:B---3--:R-:W-:Y:S01]  /*10530*/  FFMA R117, R4.reuse, R76, R117 ;  /* 0x0000004c04757223 */ /* 0x048fe20000000075 */
[C---:B------:R-:W-:Y:S01]  /*10540*/  FFMA R116, R4.reuse, R84, R116 ;  /* 0x0000005404747223 */ /* 0x040fe20000000074 */
[----:B------:R-:W-:Y:S01]  /*10550*/  FFMA R119, R4, R72, R119 ;  /* 0x0000004804777223 */ /* 0x000fe20000000077 */
[C---:B------:R-:W-:Y:S01]  /*10560*/  FFMA R113, R18.reuse, R86, R113 ;  /* 0x0000005612717223 */ /* 0x040fe20000000071 */
[C---:B------:R-:W-:Y:S01]  /*10570*/  FFMA R114, R18.reuse, R78, R114 ;  /* 0x0000004e12727223 */ /* 0x040fe20000000072 */
        /* <DEDUP_REMOVED lines=20> */
[----:B------:R-:W-:Y:S04]  /*106c0*/  LDS.128 R60, [R0.X4+UR5+0x70] ;  /* 0x00007005003c7984 */ /* 0x000fe80008004c00 */
[----:B------:R-:W4:Y:S01]  /*106d0*/  LDS.128 R4, [R0.X4+UR5+0x5060] ;  /* 0x0050600500047984 */ /* 0x000f220008004c00 */
[C---:B-1----:R-:W-:Y:S01]  /*106e0*/  FFMA R123, R8.reuse, R72, R123 ;  /* 0x00000048087b7223 */ /* 0x042fe2000000007b */
[C---:B------:R-:W-:Y:S01]  /*106f0*/  FFMA R121, R8.reuse, R84, R121 ;  /* 0x0000005408797223 */ /* 0x040fe20000000079 */
[C---:B------:R-:W-:Y:S01]  /*10700*/  FFMA R120, R8.reuse, R76, R120 ;  /* 0x0000004c08787223 */ /* 0x040fe20000000078 */
[----:B------:R-:W-:Y:S01]  /*10710*/  FFMA R122, R8, R80, R122 ;  /* 0x00000050087a7223 */ /* 0x000fe2000000007a */
[C---:B------:R-:W-:Y:S01]  /*10720*/  FFMA R123, R9.reuse, R73, R123 ;  /* 0x00000049097b7223 */ /* 0x040fe2000000007b */
[C---:B------:R-:W-:Y:S01]  /*10730*/  FFMA R121, R9.reuse, R85, R121 ;  /* 0x0000005509797223 */ /* 0x040fe20000000079 */
[C---:B--2---:R-:W-:Y:S01]  /*10740*/  FFMA R124, R12.reuse, R76, R124 ;  /* 0x0000004c0c7c7223 */ /* 0x044fe2000000007c */
        /* <DEDUP_REMOVED lines=29> */
[C---:B------:R-:W-:Y:S01]  /*10920*/  FFMA R127, R14.reuse, R74, R127 ;  /* 0x0000004a0e7f7223 */ /* 0x040fe2000000007f */
[----:B------:R-:W-:Y:S01]  /*10930*/  FFMA R126, R14, R82, R13 ;  /* 0x000000520e7e7223 */ /* 0x000fe2000000000d */
[----:B----4-:R-:W-:Y:S01]  /*10940*/  FFMA R16, R4, R76, R134 ;  /* 0x0000004c04107223 */ /* 0x010fe20000000086 */
[C---:B------:R-:W-:Y:S01]  /*10950*/  FFMA R131, R18.reuse, R74, R131 ;  /* 0x0000004a12837223 */ /* 0x040fe20000000083 */
[C---:B------:R-:W-:Y:S01]  /*10960*/  FFMA R130, R18.reuse, R86, R130 ;  /* 0x0000005612827223 */ /* 0x040fe20000000082 */
[----:B------:R-:W-:Y:S01]  /*10970*/  FFMA R129, R18, R78, R17 ;  /* 0x0000004e12817223 */ /* 0x000fe20000000011 */
[C---:B------:R-:W-:Y:S01]  /*10980*/  FFMA R134, R4.reuse, R84, R132 ;  /* 0x0000005404867223 */ /* 0x040fe20000000084 */
[-C--:B------:R-:W-:Y:S01]  /*10990*/  FFMA R124, R87, R15.reuse, R124 ;  /* 0x0000000f577c7223 */ /* 0x080fe2000000007c */
[-C--:B------:R-:W-:Y:S01]  /*109a0*/  FFMA R125, R79, R15.reuse, R125 ;  /* 0x0000000f4f7d7223 */ /* 0x080fe2000000007d */
[-C--:B------:R-:W-:Y:S01]  /*109b0*/  FFMA R126, R83, R15.reuse, R126 ;  /* 0x0000000f537e7223 */ /* 0x080fe2000000007e */
        /* <DEDUP_REMOVED lines=9> */
[----:B------:R-:W-:Y:S01]  /*10a50*/  FFMA R133, R4, R80, R133 ;  /* 0x0000005004857223 */ /* 0x000fe20000000085 */
[----:B------:R-:W-:-:S02]  /*10a60*/  FFMA R134, R5, R85, R134 ;  /* 0x0000005505867223 */ /* 0x000fc40000000086 */
        /* <DEDUP_REMOVED lines=23> */
[-C--:B------:R-:W-:Y:S01]  /*10be0*/  FFMA R137, R87, R11.reuse, R137 ;  /* 0x0000000b57897223 */ /* 0x080fe20000000089 */
[-C--:B------:R-:W-:Y:S01]  /*10bf0*/  FFMA R138, R79, R11.reuse, R138 ;  /* 0x0000000b4f8a7223 */ /* 0x080fe2000000008a */
[-C--:B------:R-:W-:Y:S01]  /*10c00*/  FFMA R136, R83, R11.reuse, R136 ;  /* 0x0000000b53887223 */ /* 0x080fe20000000088 */
[----:B------:R-:W-:-:S02]  /*10c10*/  FFMA R139, R75, R11, R139 ;  /* 0x0000000b4b8b7223 */ /* 0x000fc4000000008b */
[----:B------:R-:W3:Y:S01]  /*10c20*/  LDS.128 R8, [R0.X4+UR5+0x370] ;  /* 0x0003700500087984 */ /* 0x000ee20008004c00 */
        /* <DEDUP_REMOVED lines=22> */
[-C--:B------:R-:W-:Y:S01]  /*10d90*/  FFMA R213, R61, R57.reuse, R69 ;  /* 0x000000393dd57223 */ /* 0x080fe20000000045 */
[C---:B-1----:R-:W-:Y:S01]  /*10da0*/  FFMA R90, R4.reuse, R56, R90 ;  /* 0x00000038045a7223 */ /* 0x042fe2000000005a */
[C---:B------:R-:W-:Y:S01]  /*10db0*/  FFMA R88, R4.reuse, R100, R88 ;  /* 0x0000006404587223 */ /* 0x040fe20000000058 */
[C---:B------:R-:W-:Y:S01]  /*10dc0*/  FFMA R91, R4.reuse, R12, R91 ;  /* 0x0000000c045b7223 */ /* 0x040fe2000000005b */
[----:B------:R-:W-:Y:S01]  /*10dd0*/  FFMA R89, R4, R64, R89 ;  /* 0x0000004004597223 */ /* 0x000fe20000000059 */
[C---:B------:R-:W-:Y:S01]  /*10de0*/  FFMA R205, R5.reuse, R57, R90 ;  /* 0x0000003905cd7223 */ /* 0x040fe2000000005a */
[C---:B------:R-:W-:Y:S01]  /*10df0*/  FFMA R204, R5.reuse, R101, R88 ;  /* 0x0000006505cc7223 */ /* 0x040fe20000000058 */
[C---:B------:R-:W-:Y:S01]  /*10e00*/  FFMA R202, R5.reuse, R13, R91 ;  /* 0x0000000d05ca7223 */ /* 0x040fe2000000005b */
[-C--:B------:R-:W-:Y:S01]  /*10e10*/  FFMA R203, R5, R65.reuse, R89 ;  /* 0x0000004105cb7223 */ /* 0x080fe20000000059 */
        /* <DEDUP_REMOVED lines=9> */
[-C--:B------:R-:W-:Y:S01]  /*10eb0*/  FFMA R202, R6, R14.reuse, R202 ;  /* 0x0000000e06ca7223 */ /* 0x080fe200000000ca */
        /* <DEDUP_REMOVED lines=11> */
[C---:B------:R-:W-:Y:S01]  /*10f70*/  FFMA R202, R15.reuse, R7, R202 ;  /* 0x000000070fca7223 */ /* 0x040fe200000000ca */
        /* <DEDUP_REMOVED lines=8> */
[----:B------:R-:W-:Y:S01]  /*11000*/  FFMA R210, R103, R63, R210 ;  /* 0x0000003f67d27223 */ /* 0x000fe200000000d2 */
[-C--:B------:R-:W-:Y:S01]  /*11010*/  FFMA R201, R59, R11.reuse, R201 ;  /* 0x0000000b3bc97223 */ /* 0x080fe200000000c9 */
[----:B------:R-:W3:Y:S01]  /*11020*/  LDS.128 R60, [R0.X4+UR5+0x1070] ;  /* 0x00107005003c7984 */ /* 0x000ee20008004c00 */
[-C--:B------:R-:W-:Y:S01]  /*11030*/  FFMA R187, R103, R11.reuse, R187 ;  /* 0x0000000b67bb7223 */ /* 0x080fe200000000bb */
[-C--:B------:R-:W-:Y:S01]  /*11040*/  FFMA R186, R67, R11.reuse, R186 ;  /* 0x0000000b43ba7223 */ /* 0x080fe200000000ba */
        /* <DEDUP_REMOVED lines=19> */
[----:B------:R-:W4:Y:S04]  /*11180*/  LDS.128 R16, [R0.X4+UR5+0x2170] ;  /* 0x0021700500107984 */ /* 0x000f280008004c00 */
[----:B------:R-:W-:Y:S01]  /*11190*/  LDS.128 R88, [R0.X4+UR5+0x4370] ;  /* 0x0043700500587984 */ /* 0x000fe20008004c00 */
[C---:B-1----:R-:W-:Y:S01]  /*111a0*/  FFMA R45, R4.reuse, R56, R45 ;  /* 0x00000038042d7223 */ /* 0x042fe2000000002d */
[C---:B------:R-:W-:Y:S01]  /*111b0*/  FFMA R44, R4.reuse, R100, R44 ;  /* 0x00000064042c7223 */ /* 0x040fe2000000002c */
[C---:B------:R-:W-:Y:S01]  /*111c0*/  FFMA R51, R4.reuse, R12, R51 ;  /* 0x0000000c04337223 */ /* 0x040fe20000000033 */
[----:B------:R-:W-:Y:S01]  /*111d0*/  FFMA R42, R4, R64, R42 ;  /* 0x00000040042a7223 */ /* 0x000fe2000000002a */
[C---:B------:R-:W-:Y:S01]  /*111e0*/  FFMA R176, R5.reuse, R57, R45 ;  /* 0x0000003905b07223 */ /* 0x040fe2000000002d */
[C---:B---3--:R-:W-:Y:S01]  /*111f0*/  FFMA R43, R60.reuse, R56, R43 ;  /* 0x000000383c2b7223 */ /* 0x048fe2000000002b */
[C---:B------:R-:W-:Y:S01]  /*11200*/  FFMA R34, R60.reuse, R100, R34 ;  /* 0x000000643c227223 */ /* 0x040fe20000000022 */
        /* <DEDUP_REMOVED lines=39> */
[----:B------:R-:W2:Y:S01]  /*11480*/  LDS.128 R60, [R0.X4+UR5+0x2070] ;  /* 0x00207005003c7984 */ /* 0x000ea20008004c00 */
[-C--:B------:R-:W-:Y:S01]  /*11490*/  FFMA R171, R103, R11.reuse, R171 ;  /* 0x0000000b67ab7223 */ /* 0x080fe200000000ab */
[-C--:B------:R-:W-:Y:S01]  /*114a0*/  FFMA R170, R67, R11.reuse, R170 ;  /* 0x0000000b43aa7223 */ /* 0x080fe200000000aa */
[----:B------:R-:W-:Y:S01]  /*114b0*/  FFMA R169, R15, R11, R169 ;  /* 0x0000000b0fa97223 */ /* 0x000fe200000000a9 */
[C---:B----4-:R-:W-:Y:S01]  /*114c0*/  FFMA R142, R16.reuse, R56, R142 ;  /* 0x00000038108e7223 */ /* 0x050fe2000000008e */
[----:B------:R-:W3:Y:S01]  /*114d0*/  LDS.128 R8, [R0.X4+UR5+0x2370] ;  /* 0x0023700500087984 */ /* 0x000ee20008004c00 */
[C---:B------:R-:W-:Y:S01]  /*114e0*/  FFMA R141, R16.reuse, R100, R141 ;  /* 0x00000064108d7223 */ /* 0x040fe2000000008d */
[C---:B------:R-:W-:Y:S01]  /*114f0*/  FFMA R143, R16.reuse, R12, R143 ;  /* 0x0000000c108f7223 */ /* 0x040fe2000000008f */
[----:B------:R-:W-:Y:S01]  /*11500*/  FFMA R54, R16, R64, R54 ;  /* 0x0000004010367223 */ /* 0x000fe20000000036 */
[----:B------:R-:W4:Y:S01]  /*11510*/  LDS.128 R40, [R0.X4+UR5+0x3070] ;  /* 0x0030700500287984 */ /* 0x000f220008004c00 */
        /* <DEDUP_REMOVED lines=17> */
[-C--:B------:R-:W-:Y:S01]  /*11630*/  FFMA R144, R4, R64.reuse, R144 ;  /* 0x0000004004907223 */ /* 0x080fe20000000090 */
[C---:B------:R-:W-:Y:S01]  /*11640*/  FFMA R160, R5.reuse, R57, R146 ;  /* 0x0000003905a07223 */ /* 0x040fe20000000092 */
[----:B--2---:R-:W-:Y:S01]  /*11650*/  FFMA R50, R60, R64, R50 ;  /* 0x000000403c327223 */ /* 0x004fe20000000032 */
[C---:B------:R-:W-:Y:S01]  /*11660*/  FFMA R159, R5.reuse, R101, R145 ;  /* 0x00000065059f7223 */ /* 0x040fe20000000091 */
[C---:B------:R-:W-:Y:S01]  /*11670*/  FFMA R157, R5.reuse, R13, R147 ;  /* 0x0000000d059d7223 */ /* 0x040fe20000000093 */
[-C--:B------:R-:W-:Y:S01]  /*11680*/  FFMA R158, R5, R65.reuse, R144 ;  /* 0x00000041059e7223 */ /* 0x080fe20000000090 */
[C---:B---3--:R-:W-:Y:S01]  /*11690*/  FFMA R148, R8.reuse, R56, R148 ;  /* 0x0000003808947223 */ /* 0x048fe20000000094 */
[C---:B------:R-:W-:Y:S01]  /*116a0*/  FFMA R4, R8.reuse, R100, R150 ;  /* 0x0000006408047223 */ /* 0x040fe20000000096 */
[C---:B------:R-:W-:Y:S01]  /*116b0*/  FFMA R3, R8.reuse, R64, R149 ;  /* 0x0000004008037223 */ /* 0x040fe20000000095 */
[----:B------:R-:W-:Y:S01]  /*116c0*/  FFMA R5, R8, R12, R151 ;  /* 0x0000000c08057223 */ /* 0x000fe20000000097 */
        /* <DEDUP_REMOVED lines=13> */
[----:B----4-:R-:W-:Y:S01]  /*117a0*/  FFMA R8, R40, R56, R154 ;  /* 0x0000003828087223 */ /* 0x010fe2000000009a */
[----:B------:R-:W-:Y:S01]  /*117b0*/  FFMA R10, R10, R14, R5 ;  /* 0x0000000e0a0a7223 */ /* 0x000fe20000000005 */
[-C--:B------:R-:W-:Y:S01]  /*117c0*/  FFMA R160, R59, R7.reuse, R160 ;  /* 0x000000073ba07223 */ /* 0x080fe200000000a0 */
        /* <DEDUP_REMOVED lines=15> */
[----:B------:R-:W2:Y:S01]  /*118c0*/  LDS.128 R52, [R0.X4+UR5+0x4070] ;  /* 0x0040700500347984 */ /* 0x000ea20008004c00 */
        /* <DEDUP_REMOVED lines=59> */
[-C--:B------:R-:W-:Y:S01]  /*11c80*/  FFMA R5, R103, R43.reuse, R5 ;  /* 0x0000002b67057223 */ /* 0x080fe20000000005 */
[-C--:B------:R-:W-:Y:S01]  /*11c90*/  FFMA R6, R67, R43.reuse, R6 ;  /* 0x0000002b43067223 */ /* 0x080fe20000000006 */
[----:B------:R-:W-:Y:S01]  /*11ca0*/  FFMA R50, R50, R14, R34 ;  /* 0x0000000e32327223 */ /* 0x000fe20000000022 */
        /* <DEDUP_REMOVED lines=19> */
[-C--:B------:R-:W-:Y:S01]  /*11de0*/  FFMA R18, R67, R47.reuse, R18 ;  /* 0x0000002f43127223 */ /* 0x080fe20000000012 */
[----:B------:R-:W1:Y:S01]  /*11df0*/  LDS.128 R52, [R0.X4+UR5+0x5070] ;  /* 0x0050700500347984 */ /* 0x000e620008004c00 */
        /* <DEDUP_REMOVED lines=135> */
[C---:B----4-:R-:W-:Y:S01]  /*12670*/  FFMA R122, R92.reuse, R36, R219 ;  /* 0x000000245c7a7223 */ /* 0x050fe200000000db */
        /* <DEDUP_REMOVED lines=67> */
[-C--:B------:R-:W-:Y:S01]  /*12ab0*/  FFMA R128, R88, R20.reuse, R200 ;  /* 0x0000001458807223 */ /* 0x080fe200000000c8 */
[----:B-1----:R-:W-:Y:S01]  /*12ac0*/  FFMA R188, R92, R20, R188 ;  /* 0x000000145cbc7223 */ /* 0x002fe200000000bc */
        /* <DEDUP_REMOVED lines=17> */
[----:B------:R-:W-:Y:S01]  /*12be0*/  FFMA R147, R94, R22, R188 ;  /* 0x000000165e937223 */ /* 0x000fe200000000bc */
[----:B------:R-:W1:Y:S01]  /*12bf0*/  LDS.128 R60, [R0.X4+UR5+0x6060] ;  /* 0x00606005003c7984 */ /* 0x000e620008004c00 */
[-C--:B------:R-:W-:Y:S01]  /*12c00*/  FFMA R126, R27, R91.reuse, R126 ;  /* 0x0000005b1b7e7223 */ /* 0x080fe2000000007e */
[-C--:B------:R-:W-:Y:S01]  /*12c10*/  FFMA R127, R39, R91.reuse, R127 ;  /* 0x0000005b277f7223 */ /* 0x080fe2000000007f */
[-C--:B------:R-:W-:Y:S01]  /*12c20*/  FFMA R128, R23, R91.reuse, R128 ;  /* 0x0000005b17807223 */ /* 0x080fe20000000080 */
[----:B------:R-:W-:Y:S01]  /*12c30*/  FFMA R129, R31, R91, R129 ;  /* 0x0000005b1f817223 */ /* 0x000fe20000000081 */
[----:B------:R-:W-:Y:S01]  /*12c40*/  FFMA R147, R23, R95, R147 ;  /* 0x0000005f17937223 */ /* 0x000fe20000000093 */
[----:B------:R-:W2:Y:S01]  /*12c50*/  LDS.128 R88, [R0.X4+UR5+0x5260] ;  /* 0x0052600500587984 */ /* 0x000ea20008004c00 */
[----:B------:R-:W-:-:S03]  /*12c60*/  FFMA R191, R92, R24, R191 ;  /* 0x000000185cbf7223 */ /* 0x000fc600000000bf */
[----:B------:R-:W3:Y:S01]  /*12c70*/  LDS.128 R20, [R0.X4+UR5+0x6160] ;  /* 0x0061600500147984 */ /* 0x000ee20008004c00 */
[----:B------:R-:W-:-:S04]  /*12c80*/  FFMA R191, R93, R25, R191 ;  /* 0x000000195dbf7223 */ /* 0x000fc800000000bf */
[----:B------:R-:W-:Y:S01]  /*12c90*/  FFMA R145, R94, R26, R191 ;  /* 0x0000001a5e917223 */ /* 0x000fe200000000bf */
[----:B------:R-:W-:-:S03]  /*12ca0*/  FFMA R189, R92, R28, R189 ;  /* 0x0000001c5cbd7223 */ /* 0x000fc600000000bd */
[----:B------:R-:W-:Y:S02]  /*12cb0*/  FFMA R145, R27, R95, R145 ;  /* 0x0000005f1b917223 */ /* 0x000fe40000000091 */
[----:B------:R-:W3:Y:S01]  /*12cc0*/  LDS.128 R24, [R0.X4+UR5+0x6260] ;  /* 0x0062600500187984 */ /* 0x000ee20008004c00 */
[C---:B----4-:R-:W-:Y:S01]  /*12cd0*/  FFMA R28, R52.reuse, R84, R106 ;  /* 0x00000054341c7223 */ /* 0x050fe2000000006a */
        /* <DEDUP_REMOVED lines=13> */
[C---:B------:R-:W-:Y:S01]  /*12db0*/  FFMA R52, R54.reuse, R78, R52 ;  /* 0x0000004e36347223 */ /* 0x040fe20000000034 */
[C---:B------:R-:W-:Y:S01]  /*12dc0*/  FFMA R108, R54.reuse, R82, R108 ;  /* 0x00000052366c7223 */ /* 0x040fe2000000006c */
[----:B------:R-:W-:Y:S01]  /*12dd0*/  FFMA R144, R54, R74, R144 ;  /* 0x0000004a36907223 */ /* 0x000fe20000000090 */
[----:B------:R-:W4:Y:S01]  /*12de0*/  LDS.128 R28, [R0.X4+UR5+0x6360] ;  /* 0x00636005001c7984 */ /* 0x000f220008004c00 */
        /* <DEDUP_REMOVED lines=8> */
[-C--:B------:R-:W-:Y:S01]  /*12e70*/  FFMA R55, R60, R80.reuse, R110 ;  /* 0x000000503c377223 */ /* 0x080fe2000000006e */
[----:B------:R-:W-:Y:S01]  /*12e80*/  FFMA R146, R39, R95, R146 ;  /* 0x0000005f27927223 */ /* 0x000fe20000000092 */
[----:B--2---:R-:W-:Y:S01]  /*12e90*/  FFMA R93, R88, R80, R97 ;  /* 0x00000050585d7223 */ /* 0x004fe20000000061 */
[C---:B------:R-:W-:Y:S01]  /*12ea0*/  FFMA R110, R61.reuse, R85, R112 ;  /* 0x000000553d6e7223 */ /* 0x040fe20000000070 */
[C---:B------:R-:W-:Y:S01]  /*12eb0*/  FFMA R54, R61.reuse, R77, R54 ;  /* 0x0000004d3d367223 */ /* 0x040fe20000000036 */
[C---:B------:R-:W-:Y:S01]  /*12ec0*/  FFMA R142, R61.reuse, R73, R113 ;  /* 0x000000493d8e7223 */ /* 0x040fe20000000071 */
[----:B------:R-:W-:Y:S01]  /*12ed0*/  FFMA R55, R61, R81, R55 ;  /* 0x000000513d377223 */ /* 0x000fe20000000037 */
        /* <DEDUP_REMOVED lines=43> */
[C---:B----4-:R-:W-:Y:S01]  /*13190*/  FFMA R107, R28.reuse, R84, R122 ;  /* 0x000000541c6b7223 */ /* 0x050fe2000000007a */
[C---:B------:R-:W-:Y:S01]  /*131a0*/  FFMA R62, R28.reuse, R76, R123 ;  /* 0x0000004c1c3e7223 */ /* 0x040fe2000000007b */
[C---:B------:R-:W-:Y:S01]  /*131b0*/  FFMA R118, R28.reuse, R80, R125 ;  /* 0x000000501c767223 */ /* 0x040fe2000000007d */
[-C--:B------:R-:W-:Y:S01]  /*131c0*/  FFMA R111, R28, R72.reuse, R124 ;  /* 0x000000481c6f7223 */ /* 0x080fe2000000007c */
[----:B------:R-:W-:Y:S01]  /*131d0*/  FFMA R105, R88, R72, R105 ;  /* 0x0000004858697223 */ /* 0x000fe20000000069 */
[C---:B------:R-:W-:Y:S01]  /*131e0*/  FFMA R107, R29.reuse, R85, R107 ;  /* 0x000000551d6b7223 */ /* 0x040fe2000000006b */
[C---:B------:R-:W-:Y:S01]  /*131f0*/  FFMA R62, R29.reuse, R77, R62 ;  /* 0x0000004d1d3e7223 */ /* 0x040fe2000000003e */
[C---:B------:R-:W-:Y:S01]  /*13200*/  FFMA R118, R29.reuse, R81, R118 ;  /* 0x000000511d767223 */ /* 0x040fe20000000076 */
[-C--:B------:R-:W-:Y:S01]  /*13210*/  FFMA R111, R29, R73.reuse, R111 ;  /* 0x000000491d6f7223 */ /* 0x080fe2000000006f */
[----:B------:R-:W-:Y:S01]  /*13220*/  FFMA R143, R89, R73, R105 ;  /* 0x00000049598f7223 */ /* 0x000fe20000000069 */
[C---:B------:R-:W-:Y:S01]  /*13230*/  FFMA R62, R30.reuse, R78, R62 ;  /* 0x0000004e1e3e7223 */ /* 0x040fe2000000003e */
[C---:B------:R-:W-:Y:S01]  /*13240*/  FFMA R107, R30.reuse, R86, R107 ;  /* 0x000000561e6b7223 */ /* 0x040fe2000000006b */
[C---:B------:R-:W-:Y:S01]  /*13250*/  FFMA R111, R30.reuse, R74, R111 ;  /* 0x0000004a1e6f7223 */ /* 0x040fe2000000006f */
[----:B------:R-:W-:Y:S01]  /*13260*/  FFMA R118, R30, R82, R118 ;  /* 0x000000521e767223 */ /* 0x000fe20000000076 */
[C---:B-1----:R-:W-:Y:S01]  /*13270*/  FFMA R113, R36.reuse, R84, R127 ;  /* 0x0000005424717223 */ /* 0x042fe2000000007f */
        /* <DEDUP_REMOVED lines=22> */
[-C--:B------:R-:W-:Y:S01]  /*133e0*/  FFMA R104, R89, R85.reuse, R96 ;  /* 0x0000005559687223 */ /* 0x080fe20000000060 */
        /* <DEDUP_REMOVED lines=17> */
[C---:B---3--:R-:W-:Y:S01]  /*13500*/  FFMA R120, R24.reuse, R84, R134 ;  /* 0x0000005418787223 */ /* 0x048fe20000000086 */
        /* <DEDUP_REMOVED lines=51> */
[----:B------:R-:W3:Y:S03]  /*13840*/  LDS.128 R28, [R0.X4+UR5+0x6070] ;  /* 0x00607005001c7984 */ /* 0x000ee60008004c00 */
        /* <DEDUP_REMOVED lines=16> */
[----:B------:R-:W2:Y:S03]  /*13950*/  LDS.128 R36, [R0.X4+UR5+0x6170] ;  /* 0x0061700500247984 */ /* 0x000ea60008004c00 */
[C---:B------:R-:W-:Y:S01]  /*13960*/  FFMA R20, R22.reuse, R66, R21 ;  /* 0x0000004216147223 */ /* 0x040fe20000000015 */
[C---:B------:R-:W-:Y:S01]  /*13970*/  FFMA R190, R22.reuse, R58, R73 ;  /* 0x0000003a16be7223 */ /* 0x040fe20000000049 */
[----:B------:R-:W-:Y:S01]  /*13980*/  FFMA R72, R22, R102, R75 ;  /* 0x0000006616487223 */ /* 0x000fe2000000004b */
[C---:B-1----:R-:W-:Y:S01]  /*13990*/  FFMA R52, R24.reuse, R56, R52 ;  /* 0x0000003818347223 */ /* 0x042fe20000000034 */
        /* <DEDUP_REMOVED lines=8> */
[----:B------:R-:W1:Y:S01]  /*13a20*/  LDS.128 R20, [R0.X4+UR5+0x6270] ;  /* 0x0062700500147984 */ /* 0x000e620008004c00 */
[----:B------:R-:W-:Y:S01]  /*13a30*/  FFMA R108, R24, R64, R108 ;  /* 0x00000040186c7223 */ /* 0x000fe2000000006c */
[C---:B------:R-:W-:Y:S01]  /*13a40*/  FFMA R53, R25.reuse, R57, R52 ;  /* 0x0000003919357223 */ /* 0x040fe20000000034 */
[C---:B------:R-:W-:Y:S01]  /*13a50*/  FFMA R75, R25.reuse, R13, R144 ;  /* 0x0000000d194b7223 */ /* 0x040fe20000000090 */
[----:B------:R-:W-:Y:S01]  /*13a60*/  LDS.128 R76, [R32+0x80] ;  /* 0x00008000204c7984 */ /* 0x000fe20000000c00 */
        /* <DEDUP_REMOVED lines=18> */
[----:B------:R-:W-:-:S02]  /*13b90*/  FFMA R26, R30, R58, R27 ;  /* 0x0000003a1e1a7223 */ /* 0x000fc4000000001b */
[----:B------:R-:W-:Y:S01]  /*13ba0*/  FFMA R24, R30, R66, R29 ;  /* 0x000000421e187223 */ /* 0x000fe2000000001d */
[----:B--2---:R-:W-:Y:S01]  /*13bb0*/  FFMA R28, R36, R56, R95 ;  /* 0x00000038241c7223 */ /* 0x004fe2000000005f */
[-C--:B------:R-:W-:Y:S01]  /*13bc0*/  FFMA R197, R59, R31.reuse, R26 ;  /* 0x0000001f3bc57223 */ /* 0x080fe2000000001a */
[C---:B------:R-:W-:Y:S01]  /*13bd0*/  FFMA R198, R30.reuse, R102, R25 ;  /* 0x000000661ec67223 */ /* 0x040fe20000000019 */
        /* <DEDUP_REMOVED lines=16> */
[C---:B-1----:R-:W-:Y:S01]  /*13ce0*/  FFMA R116, R20.reuse, R64, R116 ;  /* 0x0000004014747223 */ /* 0x042fe20000000074 */
[-C--:B------:R-:W-:Y:S01]  /*13cf0*/  FFMA R236, R59, R39.reuse, R26 ;  /* 0x000000273bec7223 */ /* 0x080fe2000000001a */
[-C--:B------:R-:W-:Y:S01]  /*13d00*/  FFMA R233, R15, R39.reuse, R24 ;  /* 0x000000270fe97223 */ /* 0x080fe20000000018 */
[C---:B------:R-:W-:Y:S01]  /*13d10*/  FFMA R24, R20.reuse, R100, R63 ;  /* 0x0000006414187223 */ /* 0x040fe2000000003f */
[C---:B------:R-:W-:Y:S01]  /*13d20*/  FFMA R26, R20.reuse, R56, R109 ;  /* 0x00000038141a7223 */ /* 0x040fe2000000006d */
        /* <DEDUP_REMOVED lines=8> */
[C---:B------:R-:W-:Y:S01]  /*13db0*/  FFMA R26, R22.reuse, R102, R25 ;  /* 0x00000066161a7223 */ /* 0x040fe20000000019 */
[C---:B------:R-:W-:Y:S01]  /*13dc0*/  FFMA R24, R22.reuse, R58, R27 ;  /* 0x0000003a16187223 */ /* 0x040fe2000000001b */
[----:B------:R-:W4:Y:S01]  /*13dd0*/  LDS.128 R92, [R0.X4+UR5+0x7370] ;  /* 0x00737005005c7984 */ /* 0x000f220008004c00 */
[----:B------:R-:W-:Y:S01]  /*13de0*/  FFMA R20, R22, R14, R21 ;  /* 0x0000000e16147223 */ /* 0x000fe20000000015 */
[-C--:B------:R-:W-:Y:S01]  /*13df0*/  FFMA R239, R103, R23.reuse, R26 ;  /* 0x0000001767ef7223 */ /* 0x080fe2000000001a */
[-C--:B------:R-:W-:Y:S01]  /*13e00*/  FFMA R242, R59, R23.reuse, R24 ;  /* 0x000000173bf27223 */ /* 0x080fe20000000018 */
[----:B---3--:R-:W-:Y:S01]  /*13e10*/  FFMA R62, R52, R56, R62 ;  /* 0x00000038343e7223 */ /* 0x008fe2000000003e */
[----:B------:R-:W3:Y:S01]  /*13e20*/  LDS.128 R24, [R0.X4+UR5+0x7270] ;  /* 0x0072700500187984 */ /* 0x000ee20008004c00 */
[----:B------:R-:W-:Y:S01]  /*13e30*/  FFMA R22, R22, R66, R61 ;  /* 0x0000004216167223 */ /* 0x000fe2000000003d */
[-C--:B------:R-:W-:Y:S01]  /*13e40*/  FFMA R243, R15, R23.reuse, R20 ;  /* 0x000000170ff37223 */ /* 0x080fe20000000014 */
        /* <DEDUP_REMOVED lines=8> */
[----:B------:R-:W-:Y:S01]  /*13ed0*/  LDS.128 R80, [R32+0x280] ;  /* 0x0002800020507984 */ /* 0x000fe20000000c00 */
[----:B------:R-:W-:-:S02]  /*13ee0*/  FFMA R22, R54, R58, R23 ;  /* 0x0000003a36167223 */ /* 0x000fc40000000017 */
[----:B------:R-:W-:Y:S01]  /*13ef0*/  FFMA R20, R54, R14, R53 ;  /* 0x0000000e36147223 */ /* 0x000fe20000000035 */
[C---:B--2---:R-:W-:Y:S01]  /*13f00*/  FFMA R60, R28.reuse, R56, R60 ;  /* 0x000000381c3c7223 */ /* 0x044fe2000000003c */
[-C--:B------:R-:W-:Y:S01]  /*13f10*/  FFMA R237, R59, R55.reuse, R22 ;  /* 0x000000373bed7223 */ /* 0x080fe20000000016 */
[C---:B------:R-:W-:Y:S01]  /*13f20*/  FFMA R22, R28.reuse, R100, R113 ;  /* 0x000000641c167223 */ /* 0x040fe20000000071 */
[----:B------:R-:W-:Y:S01]  /*13f30*/  FFMA R234, R15, R55, R20 ;  /* 0x000000370fea7223 */ /* 0x000fe20000000014 */
[C---:B------:R-:W-:Y:S01]  /*13f40*/  FFMA R20, R28.reuse, R12, R105 ;  /* 0x0000000c1c147223 */ /* 0x040fe20000000069 */
[----:B------:R-:W-:Y:S01]  /*13f50*/  FFMA R28, R28, R64, R117 ;  /* 0x000000401c1c7223 */ /* 0x000fe20000000075 */
        /* <DEDUP_REMOVED lines=9> */
[----:B------:R2:W-:Y:S01]  /*13ff0*/  STL [R1+0x6c], R2 ;  /* 0x00006c0201007387 */ /* 0x0005e20000100800 */
[C---:B-1----:R-:W-:Y:S01]  /*14000*/  FFMA R96, R36.reuse, R100, R96 ;  /* 0x0000006424607223 */ /* 0x042fe20000000060 */
[C---:B------:R-:W-:Y:S01]  /*14010*/  FFMA R112, R36.reuse, R56, R112 ;  /* 0x0000003824707223 */ /* 0x040fe20000000070 */
[C---:B------:R-:W-:Y:S01]  /*14020*/  FFMA R106, R36.reuse, R12, R106 ;  /* 0x0000000c246a7223 */ /* 0x040fe2000000006a */
[----:B------:R-:W-:Y:S01]  /*14030*/  FFMA R114, R36, R64, R114 ;  /* 0x0000004024727223 */ /* 0x000fe20000000072 */
[C---:B------:R-:W-:Y:S01]  /*14040*/  FFMA R21, R37.reuse, R101, R96 ;  /* 0x0000006525157223 */ /* 0x040fe20000000060 */
[C---:B------:R-:W-:Y:S01]  /*14050*/  FFMA R23, R37.reuse, R57, R112 ;  /* 0x0000003925177223 */ /* 0x040fe20000000070 */
[----:B------:R-:W-:Y:S01]  /*14060*/  FFMA R29, R37, R13, R106 ;  /* 0x0000000d251d7223 */ /* 0x000fe2000000006a */
[----:B----4-:R-:W-:Y:S01]  /*14070*/  FFMA R88, R92, R56, R88 ;  /* 0x000000385c587223 */ /* 0x010fe20000000058 */
[----:B------:R-:W1:Y:S01]  /*14080*/  LDS.128 R72, [R0.X4+UR5+0x80] ;  /* 0x0000800500487984 */ /* 0x000e620008004c00 */
[-C--:B--2---:R-:W-:Y:S01]  /*14090*/  FFMA R2, R15, R31.reuse, R20 ;  /* 0x0000001f0f027223 */ /* 0x084fe20000000014 */
[----:B------:R-:W-:Y:S01]  /*140a0*/  FFMA R20, R67, R31, R30 ;  /* 0x0000001f43147223 */ /* 0x000fe2000000001e */
[----:B------:R-:W-:Y:S01]  /*140b0*/  FFMA R37, R37, R65, R114 ;  /* 0x0000004125257223 */ /* 0x000fe20000000072 */
[-C--:B------:R-:W-:Y:S01]  /*140c0*/  FFMA R241, R103, R31.reuse, R28 ;  /* 0x0000001f67f17223 */ /* 0x080fe2000000001c */
[----:B------:R-:W-:Y:S01]  /*140d0*/  FFMA R240, R59, R31, R22 ;  /* 0x0000001f3bf07223 */ /* 0x000fe20000000016 */
[C---:B------:R-:W-:Y:S01]  /*140e0*/  FFMA R28, R38.reuse, R102, R21 ;  /* 0x00000066261c7223 */ /* 0x040fe20000000015 */
[----:B------:R2:W-:Y:S01]  /*140f0*/  STL [R1+0xc], R20 ;  /* 0x00000c1401007387 */ /* 0x0005e20000100800 */
[----:B------:R-:W-:Y:S01]  /*14100*/  FFMA R22, R38, R58, R23 ;  /* 0x0000003a26167223 */ /* 0x000fe20000000017 */
[C---:B---3--:R-:W-:Y:S01]  /*14110*/  FFMA R36, R24.reuse, R100, R120 ;  /* 0x0000006418247223 */ /* 0x048fe20000000078 */
[----:B------:R-:W-:Y:S01]  /*14120*/  FFMA R122, R24, R64, R122 ;  /* 0x00000040187a7223 */ /* 0x000fe2000000007a */
[----:B------:R-:W-:Y:S01]  /*14130*/  FFMA R54, R54, R66, R61 ;  /* 0x0000004236367223 */ /* 0x000fe2000000003d */
[----:B------:R-:W-:Y:S01]  /*14140*/  FFMA R238, R103, R55, R52 ;  /* 0x0000003767ee7223 */ /* 0x000fe20000000034 */
[----:B------:R-:W-:Y:S01]  /*14150*/  LDS.128 R124, [R0.X4+UR5+0x3080] ;  /* 0x00308005007c7984 */ /* 0x000fe20008004c00 */
[C---:B--2---:R-:W-:Y:S01]  /*14160*/  FFMA R20, R38.reuse, R14, R29 ;  /* 0x0000000e26147223 */ /* 0x044fe2000000001d */
[----:B------:R-:W-:Y:S01]  /*14170*/  FFMA R38, R38, R66, R37 ;  /* 0x0000004226267223 */ /* 0x000fe20000000025 */
[C---:B------:R-:W-:Y:S01]  /*14180*/  FFMA R37, R24.reuse, R56, R119 ;  /* 0x0000003818257223 */ /* 0x040fe20000000077 */
[----:B------:R-:W-:Y:S01]  /*14190*/  FFMA R36, R25, R101, R36 ;  /* 0x0000006519247223 */ /* 0x000fe20000000024 */
[-C--:B------:R-:W-:Y:S01]  /*141a0*/  FFMA R21, R15, R39.reuse, R20 ;  /* 0x000000270f157223 */ /* 0x080fe20000000014 */
[----:B------:R-:W-:Y:S01]  /*141b0*/  FFMA R20, R67, R39, R38 ;  /* 0x0000002743147223 */ /* 0x000fe20000000026 */
[----:B------:R-:W-:Y:S01]  /*141c0*/  FFMA R38, R24, R12, R121 ;  /* 0x0000000c18267223 */ /* 0x000fe20000000079 */
        /* <DEDUP_REMOVED lines=9> */
[----:B------:R-:W-:Y:S01]  /*14260*/  FFMA R57, R93, R57, R88 ;  /* 0x000000395d397223 */ /* 0x000fe20000000058 */
[-C--:B------:R-:W-:Y:S01]  /*14270*/  FFMA R37, R103, R27.reuse, R36 ;  /* 0x0000001b67257223 */ /* 0x080fe20000000024 */
[----:B------:R-:W-:Y:S01]  /*14280*/  STL [R1+0x30], R23 ;  /* 0x0000301701007387 */ /* 0x000fe20000100800 */
[-C--:B------:R-:W-:Y:S01]  /*14290*/  FFMA R36, R59, R27.reuse, R25 ;  /* 0x0000001b3b247223 */ /* 0x080fe20000000019 */
[-C--:B------:R-:W-:Y:S01]  /*142a0*/  FFMA R25, R15, R27.reuse, R26 ;  /* 0x0000001b0f197223 */ /* 0x080fe2000000001a */
[----:B------:R-:W-:Y:S01]  /*142b0*/  FFMA R24, R67, R27, R24 ;  /* 0x0000001b43187223 */ /* 0x000fe20000000018 */
[----:B------:R-:W-:Y:S01]  /*142c0*/  STL [R1+0x2c], R22 ;  /* 0x00002c1601007387 */ /* 0x000fe20000100800 */
[----:B------:R-:W-:-:S03]  /*142d0*/  FFMA R57, R94, R58, R57 ;  /* 0x0000003a5e397223 */ /* 0x000fc60000000039 */
[----:B------:R-:W-:Y:S01]  /*142e0*/  STL [R1+0x28], R21 ;  /* 0x0000281501007387 */ /* 0x000fe20000100800 */
[----:B------:R-:W-:-:S03]  /*142f0*/  FFMA R235, R67, R55, R54 ;  /* 0x0000003743eb7223 */ /* 0x000fc60000000036 */
[----:B------:R-:W-:Y:S01]  /*14300*/  STL [R1+0x8], R20 ;  /* 0x0000081401007387 */ /* 0x000fe20000100800 */
[----:B------:R-:W-:-:S03]  /*14310*/  FFMA R226, R59, R95, R57 ;  /* 0x0000005f3be27223 */ /* 0x000fc60000000039 */
[----:B------:R-:W-:Y:S04]  /*14320*/  STL [R1+0x24], R37 ;  /* 0x0000242501007387 */ /* 0x000fe80000100800 */
[----:B------:R-:W-:Y:S04]  /*14330*/  STL [R1+0x20], R36 ;  /* 0x0000202401007387 */ /* 0x000fe80000100800 */
[----:B------:R-:W-:Y:S04]  /*14340*/  STL [R1+0x1c], R25 ;  /* 0x00001c1901007387 */ /* 0x000fe80000100800 */
[----:B------:R-:W-:Y:S04]  /*14350*/  LDS.128 R60, [R32+0x180] ;  /* 0x00018000203c7984 */ /* 0x000fe80000000c00 */
[----:B------:R-:W-:Y:S04]  /*14360*/  LDS.128 R52, [R32+0x380] ;  /* 0x0003800020347984 */ /* 0x000fe80000000c00 */
[----:B------:R-:W2:Y:S04]  /*14370*/  LDS.128 R28, [R0.X4+UR5+0x180] ;  /* 0x00018005001c7984 */ /* 0x000ea80008004c00 */
[----:B------:R-:W3:Y:S04]  /*14380*/  LDS.128 R36, [R0.X4+UR5+0x1080] ;  /* 0x0010800500247984 */ /* 0x000ee80008004c00 */
[----:B------:R-:W-:Y:S04]  /*14390*/  STL [R1+0x4], R24 ;  /* 0x0000041801007387 */ /* 0x000fe80000100800 */
[----:B------:R-:W4:Y:S04]  /*143a0*/  LDS.128 R24, [R0.X4+UR5+0x1180] ;  /* 0x0011800500187984 */ /* 0x000f280008004c00 */
[----:B------:R-:W4:Y:S04]  /*143b0*/  LDS.128 R56, [R0.X4+UR5+0x2080] ;  /* 0x0020800500387984 */ /* 0x000f280008004c00 */
[----:B------:R-:W4:Y:S04]  /*143c0*/  LDS.128 R20, [R0.X4+UR5+0x280] ;  /* 0x0002800500147984 */ /* 0x000f280008004c00 */
[----:B------:R-:W4:Y:S04]  /*143d0*/  LDS.128 R120, [R0.X4+UR5+0x2380] ;  /* 0x0023800500787984 */ /* 0x000f280008004c00 */
[----:B------:R-:W4:Y:S01]  /*143e0*/  LDS.128 R128, [R0.X4+UR5+0x3180] ;  /* 0x0031800500807984 */ /* 0x000f220008004c00 */
[C---:B------:R-:W-:Y:S01]  /*143f0*/  FFMA R91, R92.reuse, R100, R91 ;  /* 0x000000645c5b7223 */ /* 0x040fe2000000005b */
[C---:B------:R-:W-:Y:S01]  /*14400*/  FFMA R89, R92.reuse, R12, R89 ;  /* 0x0000000c5c597223 */ /* 0x040fe20000000059 */
[----:B------:R-:W-:Y:S01]  /*14410*/  FFMA R90, R92, R64, R90 ;  /* 0x000000405c5a7223 */ /* 0x000fe2000000005a */
[----:B------:R-:W4:Y:S01]  /*14420*/  LDS.128 R136, [R0.X4+UR5+0x3380] ;  /* 0x0033800500887984 */ /* 0x000f220008004c00 */
[C---:B------:R-:W-:Y:S01]  /*14430*/  FFMA R91, R93.reuse, R101, R91 ;  /* 0x000000655d5b7223 */ /* 0x040fe2000000005b */
[C---:B------:R-:W-:Y:S01]  /*14440*/  FFMA R13, R93.reuse, R13, R89 ;  /* 0x0000000d5d0d7223 */ /* 0x040fe20000000059 */
[----:B------:R-:W-:Y:S01]  /*14450*/  FFMA R97, R93, R65, R90 ;  /* 0x000000415d617223 */ /* 0x000fe2000000005a */
[----:B-1----:R-:W-:Y:S01]  /*14460*/  FFMA R212, R72, R76, R212 ;  /* 0x0000004c48d47223 */ /* 0x002fe200000000d4 */
[C---:B------:R-:W-:Y:S01]  /*14470*/  FFMA R227, R94.reuse, R102, R91 ;  /* 0x000000665ee37223 */ /* 0x040fe2000000005b */
[C---:B------:R-:W-:Y:S01]  /*14480*/  FFMA R13, R94.reuse, R14, R13 ;  /* 0x0000000e5e0d7223 */ /* 0x040fe2000000000d */
[----:B------:R-:W-:Y:S01]  /*14490*/  FFMA R97, R94, R66, R97 ;  /* 0x000000425e617223 */ /* 0x000fe20000000061 */
[C---:B--2---:R-:W-:Y:S01]  /*144a0*/  FFMA R206, R28.reuse, R60, R206 ;  /* 0x0000003c1cce7223 */ /* 0x044fe200000000ce */
[-C--:B------:R-:W-:Y:S01]  /*144b0*/  FFMA R227, R103, R95.reuse, R227 ;  /* 0x0000005f67e37223 */ /* 0x080fe200000000e3 */
[C---:B------:R-:W-:Y:S01]  /*144c0*/  FFMA R207, R28.reuse, R76, R207 ;  /* 0x0000004c1ccf7223 */ /* 0x040fe200000000cf */
[C---:B------:R-:W-:Y:S01]  /*144d0*/  FFMA R208, R28.reuse, R52, R208 ;  /* 0x000000341cd07223 */ /* 0x040fe200000000d0 */
[----:B------:R-:W-:Y:S01]  /*144e0*/  FFMA R209, R28, R80, R209 ;  /* 0x000000501cd17223 */ /* 0x000fe200000000d1 */
[C---:B---3--:R-:W-:Y:S01]  /*144f0*/  FFMA R181, R36.reuse, R60, R181 ;  /* 0x0000003c24b57223 */ /* 0x048fe200000000b5 */
[C---:B------:R-:W-:Y:S01]  /*14500*/  FFMA R182, R36.reuse, R76, R182 ;  /* 0x0000004c24b67223 */ /* 0x040fe200000000b6 */
[C---:B------:R-:W-:Y:S01]  /*14510*/  FFMA R183, R36.reuse, R52, R183 ;  /* 0x0000003424b77223 */ /* 0x040fe200000000b7 */
[----:B------:R-:W-:Y:S01]  /*14520*/  FFMA R184, R36, R80, R184 ;  /* 0x0000005024b87223 */ /* 0x000fe200000000b8 */
[----:B------:R-:W1:Y:S01]  /*14530*/  LDS.128 R88, [R0.X4+UR5+0x1280] ;  /* 0x0012800500587984 */ /* 0x000e620008004c00 */
[-C--:B------:R-:W-:Y:S01]  /*14540*/  FFMA R211, R60, R72.reuse, R211 ;  /* 0x000000483cd37223 */ /* 0x080fe200000000d3 */
[-C--:B------:R-:W-:Y:S01]  /*14550*/  FFMA R210, R52, R72.reuse, R210 ;  /* 0x0000004834d27223 */ /* 0x080fe200000000d2 */
[----:B------:R-:W-:Y:S01]  /*14560*/  FFMA R213, R80, R72, R213 ;  /* 0x0000004850d57223 */ /* 0x000fe200000000d5 */
[----:B------:R-:W2:Y:S01]  /*14570*/  LDS.128 R100, [R0.X4+UR5+0x1380] ;  /* 0x0013800500647984 */ /* 0x000ea20008004c00 */
[C---:B----4-:R-:W-:Y:S01]  /*14580*/  FFMA R177, R24.reuse, R60, R177 ;  /* 0x0000003c18b17223 */ /* 0x050fe200000000b1 */
[C---:B------:R-:W-:Y:S01]  /*14590*/  FFMA R178, R24.reuse, R76, R178 ;  /* 0x0000004c18b27223 */ /* 0x040fe200000000b2 */
[C---:B------:R-:W-:Y:S01]  /*145a0*/  FFMA R179, R24.reuse, R52, R179 ;  /* 0x0000003418b37223 */ /* 0x040fe200000000b3 */
[----:B------:R-:W3:Y:S01]  /*145b0*/  LDS.128 R112, [R0.X4+UR5+0x2180] ;  /* 0x0021800500707984 */ /* 0x000ee20008004c00 */
[----:B------:R-:W-:Y:S01]  /*145c0*/  FFMA R180, R24, R80, R180 ;  /* 0x0000005018b47223 */ /* 0x000fe200000000b4 */
[C---:B------:R-:W-:Y:S01]  /*145d0*/  FFMA R162, R56.reuse, R60, R162 ;  /* 0x0000003c38a27223 */ /* 0x040fe200000000a2 */
[C---:B------:R-:W-:Y:S01]  /*145e0*/  FFMA R166, R56.reuse, R76, R166 ;  /* 0x0000004c38a67223 */ /* 0x040fe200000000a6 */
[----:B------:R-:W4:Y:S01]  /*145f0*/  LDS.128 R116, [R0.X4+UR5+0x2280] ;  /* 0x0022800500747984 */ /* 0x000f220008004c00 */
[C---:B------:R-:W-:Y:S01]  /*14600*/  FFMA R167, R56.reuse, R52, R167 ;  /* 0x0000003438a77223 */ /* 0x040fe200000000a7 */
[----:B------:R-:W-:Y:S01]  /*14610*/  FFMA R168, R56, R80, R168 ;  /* 0x0000005038a87223 */ /* 0x000fe200000000a8 */
[C---:B------:R-:W-:Y:S01]  /*14620*/  FFMA R43, R124.reuse, R60, R43 ;  /* 0x0000003c7c2b7223 */ /* 0x040fe2000000002b */
[----:B------:R-:W1:Y:S01]  /*14630*/  LDS.128 R144, [R0.X4+UR5+0x4180] ;  /* 0x0041800500907984 */ /* 0x000e620008004c00 */
[C---:B------:R-:W-:Y:S01]  /*14640*/  FFMA R28, R124.reuse, R76, R6 ;  /* 0x0000004c7c1c7223 */ /* 0x040fe20000000006 */
[----:B------:R-:W-:Y:S01]  /*14650*/  FFMA R36, R124, R52, R5 ;  /* 0x000000347c247223 */ /* 0x000fe20000000005 */
[C---:B------:R-:W-:Y:S01]  /*14660*/  FFMA R202, R20.reuse, R60, R202 ;  /* 0x0000003c14ca7223 */ /* 0x040fe200000000ca */
[----:B------:R-:W1:Y:S01]  /*14670*/  LDS.128 R84, [R0.X4+UR5+0x380] ;  /* 0x0003800500547984 */ /* 0x000e620008004c00 */
[C---:B------:R-:W-:Y:S01]  /*14680*/  FFMA R203, R20.reuse, R76, R203 ;  /* 0x0000004c14cb7223 */ /* 0x040fe200000000cb */
[C---:B------:R-:W-:Y:S01]  /*14690*/  FFMA R204, R20.reuse, R52, R204 ;  /* 0x0000003414cc7223 */ /* 0x040fe200000000cc */
[----:B------:R-:W-:Y:S01]  /*146a0*/  FFMA R205, R20, R80, R205 ;  /* 0x0000005014cd7223 */ /* 0x000fe200000000cd */
[----:B------:R-:W2:Y:S01]  /*146b0*/  LDS.128 R140, [R0.X4+UR5+0x4080] ;  /* 0x00408005008c7984 */ /* 0x000ea20008004c00 */
        /* <DEDUP_REMOVED lines=8> */
[----:B------:R-:W4:Y:S01]  /*14740*/  LDS.128 R4, [R0.X4+UR5+0x5380] ;  /* 0x0053800500047984 */ /* 0x000f220008004c00 */
[----:B------:R-:W-:-:S03]  /*14750*/  FFMA R128, R128, R80, R10 ;  /* 0x0000005080807223 */ /* 0x000fc6000000000a */
[----:B------:R-:W4:Y:S04]  /*14760*/  LDS.128 R132, [R0.X4+UR5+0x3280] ;  /* 0x0032800500847984 */ /* 0x000f280008004c00 */
[----:B------:R-:W4:Y:S04]  /*14770*/  LDS.128 R12, [R0.X4+UR5+0x4280] ;  /* 0x00428005000c7984 */ /* 0x000f280008004c00 */
[----:B------:R-:W4:Y:S04]  /*14780*/  LDS.128 R64, [R0.X4+UR5+0x4380] ;  /* 0x0043800500407984 */ /* 0x000f280008004c00 */
[----:B------:R-:W4:Y:S04]  /*14790*/  LDS.128 R104, [R0.X4+UR5+0x5180] ;  /* 0x0051800500687984 */ /* 0x000f280008004c00 */
[----:B------:R-:W4:Y:S04]  /*147a0*/  LDS.128 R8, [R0.X4+UR5+0x6080] ;  /* 0x0060800500087984 */ /* 0x000f280008004c00 */
[----:B------:R-:W4:Y:S04]  /*147b0*/  LDS.128 R92, [R0.X4+UR5+0x5080] ;  /* 0x00508005005c7984 */ /* 0x000f280008004c00 */
[----:B------:R-:W4:Y:S01]  /*147c0*/  LDS.128 R108, [R0.X4+UR5+0x5280] ;  /* 0x00528005006c7984 */ /* 0x000f220008004c00 */
[----:B------:R-:W-:Y:S01]  /*147d0*/  FFMA R51, R136, R60, R51 ;  /* 0x0000003c88337223 */ /* 0x000fe20000000033 */
[-C--:B-1----:R-:W-:Y:S01]  /*147e0*/  FFMA R174, R88, R76.reuse, R174 ;  /* 0x0000004c58ae7223 */ /* 0x082fe200000000ae */
[----:B--2---:R-:W-:Y:S01]  /*147f0*/  FFMA R170, R100, R76, R170 ;  /* 0x0000004c64aa7223 */ /* 0x004fe200000000aa */
[----:B---3--:R-:W-:Y:S01]  /*14800*/  FFMA R161, R112, R60, R161 ;  /* 0x0000003c70a17223 */ /* 0x008fe200000000a1 */
[-C--:B----4-:R-:W-:Y:S01]  /*14810*/  FFMA R158, R116, R76.reuse, R158 ;  /* 0x0000004c749e7223 */ /* 0x090fe2000000009e */
[----:B------:R-:W-:Y:S01]  /*14820*/  FFMA R33, R136, R76, R33 ;  /* 0x0000004c88217223 */ /* 0x000fe20000000021 */
[C---:B------:R-:W-:Y:S01]  /*14830*/  FFMA R49, R144.reuse, R60, R49 ;  /* 0x0000003c90317223 */ /* 0x040fe20000000031 */
[----:B------:R-:W-:Y:S01]  /*14840*/  FFMA R48, R144, R76, R48 ;  /* 0x0000004c90307223 */ /* 0x000fe20000000030 */
[----:B------:R-:W-:Y:S01]  /*14850*/  FFMA R201, R84, R80, R201 ;  /* 0x0000005054c97223 */ /* 0x000fe200000000c9 */
        /* <DEDUP_REMOVED lines=9> */
[----:B------:R-:W-:Y:S01]  /*148f0*/  FFMA R172, R100, R80, R172 ;  /* 0x0000005064ac7223 */ /* 0x000fe200000000ac */
[C---:B------:R-:W-:Y:S01]  /*14900*/  FFMA R163, R112.reuse, R76, R163 ;  /* 0x0000004c70a37223 */ /* 0x040fe200000000a3 */
[----:B------:R-:W-:Y:S01]  /*14910*/  FFMA R164, R112, R52, R164 ;  /* 0x0000003470a47223 */ /* 0x000fe200000000a4 */
[C---:B------:R-:W-:Y:S01]  /*14920*/  FFMA R157, R116.reuse, R60, R157 ;  /* 0x0000003c749d7223 */ /* 0x040fe2000000009d */
[-C--:B------:R-:W-:Y:S01]  /*14930*/  FFMA R159, R116, R52.reuse, R159 ;  /* 0x00000034749f7223 */ /* 0x080fe2000000009f */
[C---:B------:R-:W-:Y:S01]  /*14940*/  FFMA R46, R144.reuse, R52, R46 ;  /* 0x00000034902e7223 */ /* 0x040fe2000000002e */
[----:B------:R-:W-:Y:S01]  /*14950*/  FFMA R45, R144, R80, R45 ;  /* 0x00000050902d7223 */ /* 0x000fe2000000002d */
[C---:B------:R-:W-:Y:S01]  /*14960*/  FFMA R196, R4.reuse, R60, R196 ;  /* 0x0000003c04c47223 */ /* 0x040fe200000000c4 */
[C---:B------:R-:W-:Y:S01]  /*14970*/  FFMA R195, R4.reuse, R76, R195 ;  /* 0x0000004c04c37223 */ /* 0x040fe200000000c3 */
[C---:B------:R-:W-:Y:S01]  /*14980*/  FFMA R193, R4.reuse, R52, R193 ;  /* 0x0000003404c17223 */ /* 0x040fe200000000c1 */
[-C--:B------:R-:W-:Y:S01]  /*14990*/  FFMA R194, R4, R80.reuse, R194 ;  /* 0x0000005004c27223 */ /* 0x080fe200000000c2 */
        /* <DEDUP_REMOVED lines=30> */
[C---:B------:R-:W-:Y:S01]  /*14b80*/  FFMA R166, R57.reuse, R77, R166 ;  /* 0x0000004d39a67223 */ /* 0x040fe200000000a6 */
[----:B------:R-:W-:Y:S01]  /*14b90*/  FFMA R167, R57, R53, R167 ;  /* 0x0000003539a77223 */ /* 0x000fe200000000a7 */
[----:B------:R-:W-:Y:S01]  /*14ba0*/  FFMA R51, R137, R61, R51 ;  /* 0x0000003d89337223 */ /* 0x000fe20000000033 */
[----:B------:R-:W-:Y:S01]  /*14bb0*/  FFMA R175, R88, R52, R175 ;  /* 0x0000003458af7223 */ /* 0x000fe200000000af */
[-C--:B------:R-:W-:Y:S01]  /*14bc0*/  FFMA R18, R132, R76.reuse, R18 ;  /* 0x0000004c84127223 */ /* 0x080fe20000000012 */
[-C--:B------:R-:W-:Y:S01]  /*14bd0*/  FFMA R70, R64, R76.reuse, R70 ;  /* 0x0000004c40467223 */ /* 0x080fe20000000046 */
[C---:B------:R-:W-:Y:S01]  /*14be0*/  FFMA R149, R92.reuse, R76, R149 ;  /* 0x0000004c5c957223 */ /* 0x040fe20000000095 */
        /* <DEDUP_REMOVED lines=19> */
[-C--:B------:R-:W-:Y:S01]  /*14d20*/  FFMA R148, R64, R60.reuse, R148 ;  /* 0x0000003c40947223 */ /* 0x080fe20000000094 */
[C---:B------:R-:W-:Y:S01]  /*14d30*/  FFMA R152, R92.reuse, R60, R152 ;  /* 0x0000003c5c987223 */ /* 0x040fe20000000098 */
[-C--:B------:R-:W-:Y:S01]  /*14d40*/  FFMA R151, R92, R52.reuse, R151 ;  /* 0x000000345c977223 */ /* 0x080fe20000000097 */
        /* <DEDUP_REMOVED lines=17> */
[-C--:B------:R-:W-:Y:S01]  /*14e60*/  FFMA R186, R84, R76.reuse, R186 ;  /* 0x0000004c54ba7223 */ /* 0x080fe200000000ba */
        /* <DEDUP_REMOVED lines=104> */
[----:B------:R-:W-:Y:S01]  /*154f0*/  FFMA R173, R88, R60, R173 ;  /* 0x0000003c58ad7223 */ /* 0x000fe200000000ad */
[-C--:B------:R-:W-:Y:S01]  /*15500*/  FFMA R156, R121, R81.reuse, R156 ;  /* 0x00000051799c7223 */ /* 0x080fe2000000009c */
[----:B------:R-:W-:Y:S01]  /*15510*/  FFMA R16, R133, R81, R16 ;  /* 0x0000005185107223 */ /* 0x000fe20000000010 */
[C---:B------:R-:W-:Y:S01]  /*15520*/  FFMA R8, R109.reuse, R77, R189 ;  /* 0x0000004d6d087223 */ /* 0x040fe200000000bd */
[-C--:B------:R-:W-:Y:S01]  /*15530*/  FFMA R114, R114, R82.reuse, R165 ;  /* 0x0000005272727223 */ /* 0x080fe200000000a5 */
        /* <DEDUP_REMOVED lines=20> */
[----:B------:R-:W-:Y:S01]  /*15680*/  FFMA R133, R90, R54, R175 ;  /* 0x000000365a857223 */ /* 0x000fe200000000af */
[-C--:B------:R-:W-:Y:S01]  /*15690*/  FFMA R47, R134, R78.reuse, R18 ;  /* 0x0000004e862f7223 */ /* 0x080fe20000000012 */
        /* <DEDUP_REMOVED lines=10> */
[----:B------:R-:W-:Y:S01]  /*15740*/  FFMA R161, R39, R55, R183 ;  /* 0x0000003727a17223 */ /* 0x000fe200000000b7 */
[-C--:B------:R-:W-:Y:S01]  /*15750*/  FFMA R34, R91, R79.reuse, R174 ;  /* 0x0000004f5b227223 */ /* 0x080fe200000000ae */
[----:B------:R-:W-:Y:S01]  /*15760*/  FFMA R14, R103, R79, R170 ;  /* 0x0000004f670e7223 */ /* 0x000fe200000000aa */
        /* <DEDUP_REMOVED lines=38> */
[----:B------:R-:W-:Y:S01]  /*159d0*/  FFMA R132, R103, R83, R132 ;  /* 0x0000005367847223 */ /* 0x000fe20000000084 */
[----:B------:R-:W-:Y:S01]  /*159e0*/  LDS.128 R128, [R0.X4+UR5+0x90] ;  /* 0x0000900500807984 */ /* 0x000fe20008004c00 */
[----:B------:R-:W-:Y:S01]  /*159f0*/  FFMA R173, R89, R61, R173 ;  /* 0x0000003d59ad7223 */ /* 0x000fe200000000ad */
[----:B------:R-:W-:Y:S01]  /*15a00*/  FFMA R122, R122, R82, R156 ;  /* 0x000000527a7a7223 */ /* 0x000fe2000000009c */
[----:B------:R-:W-:Y:S01]  /*15a10*/  FFMA R196, R110, R78, R8 ;  /* 0x0000004e6ec47223 */ /* 0x000fe20000000008 */
[----:B------:R-:W1:Y:S01]  /*15a20*/  LDS.128 R68, [R32+0x90] ;  /* 0x0000900020447984 */ /* 0x000e620000000c00 */
[C---:B------:R-:W-:Y:S01]  /*15a30*/  FFMA R197, R6.reuse, R62, R21 ;  /* 0x0000003e06c57223 */ /* 0x040fe20000000015 */
[C---:B------:R-:W-:Y:S01]  /*15a40*/  FFMA R198, R6.reuse, R78, R25 ;  /* 0x0000004e06c67223 */ /* 0x040fe20000000019 */
[C---:B------:R-:W-:Y:S01]  /*15a50*/  FFMA R165, R6.reuse, R54, R29 ;  /* 0x0000003606a57223 */ /* 0x040fe2000000001d */
[----:B------:R-:W2:Y:S01]  /*15a60*/  LDS.128 R56, [R32+0x190] ;  /* 0x0001900020387984 */ /* 0x000ea20000000c00 */
[----:B------:R-:W-:Y:S01]  /*15a70*/  FFMA R222, R6, R82, R222 ;  /* 0x0000005206de7223 */ /* 0x000fe200000000de */
[----:B------:R-:W-:Y:S01]  /*15a80*/  FFMA R35, R39, R79, R182 ;  /* 0x0000004f27237223 */ /* 0x000fe200000000b6 */
[C---:B------:R-:W-:Y:S01]  /*15a90*/  FFMA R193, R107.reuse, R63, R193 ;  /* 0x0000003f6bc17223 */ /* 0x040fe200000000c1 */
[----:B------:R-:W3:Y:S01]  /*15aa0*/  LDS.128 R48, [R32+0x390] ;  /* 0x0003900020307984 */ /* 0x000ee20000000c00 */
[C---:B------:R-:W-:Y:S01]  /*15ab0*/  FFMA R194, R107.reuse, R79, R194 ;  /* 0x0000004f6bc27223 */ /* 0x040fe200000000c2 */
[C---:B------:R-:W-:Y:S01]  /*15ac0*/  FFMA R166, R107.reuse, R55, R166 ;  /* 0x000000376ba67223 */ /* 0x040fe200000000a6 */
[----:B------:R-:W-:Y:S01]  /*15ad0*/  FFMA R224, R107, R83, R224 ;  /* 0x000000536be07223 */ /* 0x000fe200000000e0 */
[----:B------:R-:W4:Y:S01]  /*15ae0*/  LDS.128 R72, [R32+0x290] ;  /* 0x0002900020487984 */ /* 0x000f220000000c00 */
[C---:B------:R-:W-:Y:S01]  /*15af0*/  FFMA R180, R115.reuse, R79, R180 ;  /* 0x0000004f73b47223 */ /* 0x040fe200000000b4 */
[----:B------:R-:W-:-:S02]  /*15b00*/  FFMA R156, R115, R55, R38 ;  /* 0x00000037739c7223 */ /* 0x000fc40000000026 */
[----:B------:R-:W1:Y:S01]  /*15b10*/  LDS.128 R124, [R0.X4+UR5+0x190] ;  /* 0x00019005007c7984 */ /* 0x000e620008004c00 */
[----:B------:R-:W-:Y:S01]  /*15b20*/  FFMA R8, R115, R83, R114 ;  /* 0x0000005373087223 */ /* 0x000fe20000000072 */
[C---:B------:R-:W-:Y:S02]  /*15b30*/  FFMA R182, R119.reuse, R63, R65 ;  /* 0x0000003f77b67223 */ /* 0x040fe40000000041 */
[----:B------:R-:W1:Y:S01]  /*15b40*/  LDS.128 R204, [R0.X4+UR5+0x1090] ;  /* 0x0010900500cc7984 */ /* 0x000e620008004c00 */
[C---:B------:R-:W-:Y:S01]  /*15b50*/  FFMA R155, R119.reuse, R55, R64 ;  /* 0x00000037779b7223 */ /* 0x040fe20000000040 */
[----:B------:R-:W-:Y:S02]  /*15b60*/  FFMA R6, R119, R83, R118 ;  /* 0x0000005377067223 */ /* 0x000fe40000000076 */
[----:B------:R-:W1:Y:S01]  /*15b70*/  LDS.128 R200, [R0.X4+UR5+0x1390] ;  /* 0x0013900500c87984 */ /* 0x000e620008004c00 */
[C---:B------:R-:W-:Y:S01]  /*15b80*/  FFMA R191, R95.reuse, R63, R191 ;  /* 0x0000003f5fbf7223 */ /* 0x040fe200000000bf */
[----:B------:R-:W-:-:S02]  /*15b90*/  FFMA R192, R95, R79, R192 ;  /* 0x0000004f5fc07223 */ /* 0x000fc400000000c0 */
[----:B------:R-:W1:Y:S01]  /*15ba0*/  LDS.128 R100, [R0.X4+UR5+0x2090] ;  /* 0x0020900500647984 */ /* 0x000e620008004c00 */
[C---:B------:R-:W-:Y:S01]  /*15bb0*/  FFMA R144, R95.reuse, R55, R144 ;  /* 0x000000375f907223 */ /* 0x040fe20000000090 */
[----:B------:R-:W-:Y:S02]  /*15bc0*/  FFMA R214, R95, R83, R214 ;  /* 0x000000535fd67223 */ /* 0x000fe400000000d6 */
[----:B------:R-:W1:Y:S01]  /*15bd0*/  LDS.128 R104, [R0.X4+UR5+0x1290] ;  /* 0x0012900500687984 */ /* 0x000e620008004c00 */
[C---:B------:R-:W-:Y:S01]  /*15be0*/  FFMA R176, R90.reuse, R82, R176 ;  /* 0x000000525ab07223 */ /* 0x040fe200000000b0 */
[----:B------:R-:W-:Y:S02]  /*15bf0*/  FFMA R173, R90, R62, R173 ;  /* 0x0000003e5aad7223 */ /* 0x000fe400000000ad */
[----:B------:R-:W1:Y:S01]  /*15c00*/  LDS.128 R116, [R0.X4+UR5+0x390] ;  /* 0x0003900500747984 */ /* 0x000e620008004c00 */
[----:B------:R-:W-:-:S03]  /*15c10*/  FFMA R84, R134, R82, R16 ;  /* 0x0000005286547223 */ /* 0x000fc60000000010 */
[----:B------:R-:W4:Y:S01]  /*15c20*/  LDS.128 R112, [R0.X4+UR5+0x1190] ;  /* 0x0011900500707984 */ /* 0x000f220008004c00 */
[C---:B------:R-:W-:Y:S01]  /*15c30*/  FFMA R185, R86.reuse, R62, R185 ;  /* 0x0000003e56b97223 */ /* 0x040fe200000000b9 */
[----:B------:R-:W-:Y:S02]  /*15c40*/  FFMA R186, R86, R78, R186 ;  /* 0x0000004e56ba7223 */ /* 0x000fe400000000ba */
[----:B------:R-:W4:Y:S01]  /*15c50*/  LDS.128 R92, [R0.X4+UR5+0x2190] ;  /* 0x00219005005c7984 */ /* 0x000f220008004c00 */
[C---:B------:R-:W-:Y:S01]  /*15c60*/  FFMA R160, R27.reuse, R63, R177 ;  /* 0x0000003f1ba07223 */ /* 0x040fe200000000b1 */
[----:B------:R-:W-:Y:S01]  /*15c70*/  FFMA R159, R27, R55, R179 ;  /* 0x000000371b9f7223 */ /* 0x000fe200000000b3 */
[C---:B------:R-:W-:Y:S01]  /*15c80*/  FFMA R16, R91.reuse, R63, R173 ;  /* 0x0000003f5b107223 */ /* 0x040fe200000000ad */
[----:B------:R-:W-:Y:S01]  /*15c90*/  FFMA R134, R91, R83, R176 ;  /* 0x000000535b867223 */ /* 0x000fe200000000b0 */
[C---:B------:R-:W-:Y:S01]  /*15ca0*/  FFMA R208, R87.reuse, R63, R185 ;  /* 0x0000003f57d07223 */ /* 0x040fe200000000b9 */
[C---:B------:R-:W-:Y:S01]  /*15cb0*/  FFMA R163, R87.reuse, R79, R186 ;  /* 0x0000004f57a37223 */ /* 0x040fe200000000ba */
[-C--:B------:R-:W-:Y:S01]  /*15cc0*/  FFMA R162, R87, R55.reuse, R22 ;  /* 0x0000003757a27223 */ /* 0x080fe20000000016 */
[----:B------:R-:W-:Y:S01]  /*15cd0*/  FFMA R133, R91, R55, R133 ;  /* 0x000000375b857223 */ /* 0x000fe20000000085 */
[-C--:B------:R-:W-:Y:S01]  /*15ce0*/  FFMA R152, R135, R83.reuse, R84 ;  /* 0x0000005387987223 */ /* 0x080fe20000000054 */
[----:B------:R-:W-:Y:S01]  /*15cf0*/  FFMA R173, R139, R83, R85 ;  /* 0x000000538bad7223 */ /* 0x000fe20000000055 */
[----:B------:R-:W4:Y:S04]  /*15d00*/  LDS.128 R176, [R0.X4+UR5+0x2390] ;  /* 0x0023900500b07984 */ /* 0x000f280008004c00 */
[----:B------:R-:W4:Y:S04]  /*15d10*/  LDS.128 R88, [R0.X4+UR5+0x2290] ;  /* 0x0022900500587984 */ /* 0x000f280008004c00 */
[----:B------:R-:W4:Y:S01]  /*15d20*/  LDS.128 R84, [R0.X4+UR5+0x3090] ;  /* 0x0030900500547984 */ /* 0x000f220008004c00 */
[----:B------:R-:W-:Y:S01]  /*15d30*/  FFMA R140, R31, R55, R140 ;  /* 0x000000371f8c7223 */ /* 0x000fe2000000008c */
[----:B------:R-:W-:Y:S01]  /*15d40*/  FFMA R138, R39, R83, R184 ;  /* 0x00000053278a7223 */ /* 0x000fe200000000b8 */
[-C--:B------:R-:W-:Y:S01]  /*15d50*/  FFMA R184, R123, R79.reuse, R3 ;  /* 0x0000004f7bb87223 */ /* 0x080fe20000000003 */
[----:B------:R-:W-:Y:S01]  /*15d60*/  FFMA R223, R110, R82, R223 ;  /* 0x000000526edf7223 */ /* 0x000fe200000000df */
[C---:B------:R-:W-:Y:S01]  /*15d70*/  FFMA R137, R27.reuse, R79, R137 ;  /* 0x0000004f1b897223 */ /* 0x040fe20000000089 */
[----:B------:R-:W-:Y:S01]  /*15d80*/  FFMA R136, R27, R83, R136 ;  /* 0x000000531b887223 */ /* 0x000fe20000000088 */
[-C--:B------:R-:W-:Y:S01]  /*15d90*/  FFMA R154, R123, R55.reuse, R24 ;  /* 0x000000377b9a7223 */ /* 0x080fe20000000018 */
[----:B------:R-:W-:Y:S01]  /*15da0*/  FFMA R172, R139, R55, R172 ;  /* 0x000000378bac7223 */ /* 0x000fe200000000ac */
[C---:B------:R-:W-:Y:S01]  /*15db0*/  FFMA R3, R143.reuse, R79, R40 ;  /* 0x0000004f8f037223 */ /* 0x040fe20000000028 */
[C---:B------:R-:W-:Y:S01]  /*15dc0*/  FFMA R171, R143.reuse, R55, R41 ;  /* 0x000000378fab7223 */ /* 0x040fe20000000029 */
[----:B------:R-:W-:Y:S01]  /*15dd0*/  FFMA R216, R143, R83, R42 ;  /* 0x000000538fd87223 */ /* 0x000fe2000000002a */
[----:B------:R-:W-:Y:S01]  /*15de0*/  FFMA R189, R66, R62, R148 ;  /* 0x0000003e42bd7223 */ /* 0x000fe20000000094 */
[----:B-1----:R-:W-:Y:S01]  /*15df0*/  FFMA R199, R128, R68, R199 ;  /* 0x0000004480c77223 */ /* 0x002fe200000000c7 */
[-C--:B--2---:R-:W-:Y:S01]  /*15e00*/  FFMA R213, R56, R128.reuse, R213 ;  /* 0x0000008038d57223 */ /* 0x084fe200000000d5 */
[-C--:B---3--:R-:W-:Y:S01]  /*15e10*/  FFMA R142, R48, R128.reuse, R142 ;  /* 0x00000080308e7223 */ /* 0x088fe2000000008e */
[----:B----4-:R-:W-:Y:S01]  /*15e20*/  FFMA R141, R72, R128, R141 ;  /* 0x00000080488d7223 */ /* 0x010fe2000000008d */
        /* <DEDUP_REMOVED lines=10> */
[----:B------:R-:W-:Y:S01]  /*15ed0*/  FFMA R110, R123, R83, R122 ;  /* 0x000000537b6e7223 */ /* 0x000fe2000000007a */
[C---:B------:R-:W-:Y:S01]  /*15ee0*/  FFMA R217, R135.reuse, R63, R217 ;  /* 0x0000003f87d97223 */ /* 0x040fe200000000d9 */
[----:B------:R-:W2:Y:S01]  /*15ef0*/  LDS.128 R36, [R0.X4+UR5+0x3390] ;  /* 0x0033900500247984 */ /* 0x000ea20008004c00 */
[C---:B------:R-:W-:Y:S01]  /*15f00*/  FFMA R186, R135.reuse, R79, R47 ;  /* 0x0000004f87ba7223 */ /* 0x040fe2000000002f */
[----:B------:R-:W-:Y:S01]  /*15f10*/  FFMA R151, R135, R55, R151 ;  /* 0x0000003787977223 */ /* 0x000fe20000000097 */
[-C--:B------:R-:W-:Y:S01]  /*15f20*/  FFMA R148, R143, R63.reuse, R44 ;  /* 0x0000003f8f947223 */ /* 0x080fe2000000002c */
[----:B------:R-:W3:Y:S01]  /*15f30*/  LDS.128 R28, [R0.X4+UR5+0x4090] ;  /* 0x00409005001c7984 */ /* 0x000ee20008004c00 */
[C---:B------:R-:W-:Y:S01]  /*15f40*/  FFMA R187, R15.reuse, R63, R187 ;  /* 0x0000003f0fbb7223 */ /* 0x040fe200000000bb */
[C---:B------:R-:W-:Y:S01]  /*15f50*/  FFMA R188, R15.reuse, R79, R188 ;  /* 0x0000004f0fbc7223 */ /* 0x040fe200000000bc */
[C---:B------:R-:W-:Y:S01]  /*15f60*/  FFMA R145, R15.reuse, R55, R145 ;  /* 0x000000370f917223 */ /* 0x040fe20000000091 */
[----:B------:R-:W4:Y:S01]  /*15f70*/  LDS.128 R24, [R0.X4+UR5+0x4190] ;  /* 0x0041900500187984 */ /* 0x000f220008004c00 */
[----:B------:R-:W-:Y:S01]  /*15f80*/  FFMA R146, R15, R83, R146 ;  /* 0x000000530f927223 */ /* 0x000fe20000000092 */
[C---:B------:R-:W-:Y:S01]  /*15f90*/  FFMA R204, R200.reuse, R68, R14 ;  /* 0x00000044c8cc7223 */ /* 0x040fe2000000000e */
[----:B------:R-:W-:Y:S01]  /*15fa0*/  FFMA R128, R200, R48, R13 ;  /* 0x00000030c8807223 */ /* 0x000fe2000000000d */
[-C--:B------:R-:W-:Y:S01]  /*15fb0*/  FFMA R124, R100, R56.reuse, R12 ;  /* 0x00000038647c7223 */ /* 0x080fe2000000000c */
[C---:B------:R-:W-:Y:S01]  /*15fc0*/  FFMA R215, R147.reuse, R55, R46 ;  /* 0x0000003793d77223 */ /* 0x040fe2000000002e */
[----:B------:R-:W-:Y:S01]  /*15fd0*/  FFMA R169, R147, R83, R45 ;  /* 0x0000005393a97223 */ /* 0x000fe2000000002d */
[----:B------:R-:W1:Y:S01]  /*15fe0*/  LDS.128 R120, [R0.X4+UR5+0x290] ;  /* 0x0002900500787984 */ /* 0x000e620008004c00 */
[C---:B------:R-:W-:Y:S01]  /*15ff0*/  FFMA R143, R111.reuse, R55, R18 ;  /* 0x000000376f8f7223 */ /* 0x040fe20000000012 */
[-C--:B------:R-:W-:Y:S01]  /*16000*/  FFMA R135, R104, R56.reuse, R16 ;  /* 0x0000003868877223 */ /* 0x080fe20000000010 */
[C---:B------:R-:W-:Y:S01]  /*16010*/  FFMA R195, R111.reuse, R63, R195 ;  /* 0x0000003f6fc37223 */ /* 0x040fe200000000c3 */
        /* <DEDUP_REMOVED lines=15> */
[----:B------:R-:W3:Y:S01]  /*16110*/  LDS.128 R16, [R0.X4+UR5+0x5290] ;  /* 0x0052900500107984 */ /* 0x000ee20008004c00 */
[----:B------:R-:W-:Y:S01]  /*16120*/  FFMA R98, R11, R83, R98 ;  /* 0x000000530b627223 */ /* 0x000fe20000000062 */
[C---:B------:R-:W-:Y:S01]  /*16130*/  FFMA R116, R100.reuse, R68, R10 ;  /* 0x0000004464747223 */ /* 0x040fe2000000000a */
[-C--:B------:R-:W-:Y:S01]  /*16140*/  FFMA R112, R100, R72.reuse, R9 ;  /* 0x0000004864707223 */ /* 0x080fe20000000009 */
[----:B------:R-:W-:Y:S01]  /*16150*/  FFMA R111, R92, R72, R8 ;  /* 0x000000485c6f7223 */ /* 0x000fe20000000008 */
[C---:B------:R-:W-:Y:S01]  /*16160*/  FFMA R189, R67.reuse, R63, R189 ;  /* 0x0000003f43bd7223 */ /* 0x040fe200000000bd */
[C---:B------:R-:W-:Y:S01]  /*16170*/  FFMA R190, R67.reuse, R79, R190 ;  /* 0x0000004f43be7223 */ /* 0x040fe200000000be */
[C---:B------:R-:W-:Y:S01]  /*16180*/  FFMA R167, R67.reuse, R55, R167 ;  /* 0x0000003743a77223 */ /* 0x040fe200000000a7 */
[----:B------:R-:W-:Y:S01]  /*16190*/  FFMA R168, R67, R83, R168 ;  /* 0x0000005343a87223 */ /* 0x000fe200000000a8 */
[----:B------:R-:W4:Y:S04]  /*161a0*/  LDS.128 R8, [R0.X4+UR5+0x5390] ;  /* 0x0053900500087984 */ /* 0x000f280008004c00 */
[----:B------:R-:W4:Y:S01]  /*161b0*/  LDS.128 R64, [R0.X4+UR5+0x3190] ;  /* 0x0031900500407984 */ /* 0x000f220008004c00 */
        /* <DEDUP_REMOVED lines=17> */
[----:B------:R-:W4:Y:S01]  /*162d0*/  LDS.128 R4, [R0.X4+UR5+0x6090] ;  /* 0x0060900500047984 */ /* 0x000f220008004c00 */
[----:B------:R-:W-:Y:S01]  /*162e0*/  FFMA R108, R84, R68, R108 ;  /* 0x00000044546c7223 */ /* 0x000fe2000000006c */
[C---:B-1----:R-:W-:Y:S01]  /*162f0*/  FFMA R217, R40.reuse, R56, R217 ;  /* 0x0000003828d97223 */ /* 0x042fe200000000d9 */
[C---:B------:R-:W-:Y:S01]  /*16300*/  FFMA R186, R40.reuse, R68, R186 ;  /* 0x0000004428ba7223 */ /* 0x040fe200000000ba */
[C---:B------:R-:W-:Y:S01]  /*16310*/  FFMA R151, R40.reuse, R48, R151 ;  /* 0x0000003028977223 */ /* 0x040fe20000000097 */
[----:B------:R-:W-:Y:S01]  /*16320*/  FFMA R152, R40, R72, R152 ;  /* 0x0000004828987223 */ /* 0x000fe20000000098 */
[C---:B--2---:R-:W-:Y:S01]  /*16330*/  FFMA R150, R36.reuse, R56, R150 ;  /* 0x0000003824967223 */ /* 0x044fe20000000096 */
        /* <DEDUP_REMOVED lines=159> */
[----:B------:R-:W-:Y:S01]  /*16d30*/  MOV R220, R239 ;  /* 0x000000ef00dc7202 */ /* 0x000fe20000000f00 */
[----:B------:R-:W-:Y:S01]  /*16d40*/  LDS.128 R24, [R32+0xa0] ;  /* 0x0000a00020187984 */ /* 0x000fe20000000c00 */
[----:B------:R-:W-:-:S02]  /*16d50*/  MOV R111, R238 ;  /* 0x000000ee006f7202 */ /* 0x000fc40000000f00 */
[----:B------:R-:W-:Y:S01]  /*16d60*/  MOV R219, R237 ;  /* 0x000000ed00db7202 */ /* 0x000fe20000000f00 */
[----:B------:R-:W-:Y:S01]  /*16d70*/  LDS.128 R28, [R32+0x1a0] ;  /* 0x0001a000201c7984 */ /* 0x000fe20000000c00 */
[----:B------:R-:W-:-:S03]  /*16d80*/  MOV R93, R236 ;  /* 0x000000ec005d7202 */ /* 0x000fc60000000f00 */
[----:B------:R-:W-:Y:S04]  /*16d90*/  LDS.128 R40, [R32+0x3a0] ;  /* 0x0003a00020287984 */ /* 0x000fe80000000c00 */
[----:B------:R-:W-:Y:S04]  /*16da0*/  LDS.128 R36, [R32+0x2a0] ;  /* 0x0002a00020247984 */ /* 0x000fe80000000c00 */
[----:B------:R-:W1:Y:S04]  /*16db0*/  LDS.128 R84, [R0.X4+UR5+0x23a0] ;  /* 0x0023a00500547984 */ /* 0x000e680008004c00 */
[----:B------:R-:W2:Y:S01]  /*16dc0*/  LDS.128 R236, [R0.X4+UR5+0x31a0] ;  /* 0x0031a00500ec7984 */ /* 0x000ea20008004c00 */
[----:B------:R-:W-:Y:S01]  /*16dd0*/  FFMA R218, R65, R49, R218 ;  /* 0x0000003141da7223 */ /* 0x000fe200000000da */
[----:B------:R-:W-:-:S02]  /*16de0*/  FFMA R185, R179, R59, R185 ;  /* 0x0000003bb3b97223 */ /* 0x000fc400000000b9 */
[----:B------:R-:W3:Y:S01]  /*16df0*/  LDS.128 R20, [R0.X4+UR5+0x4390] ;  /* 0x0043900500147984 */ /* 0x000ee20008004c00 */
        /* <DEDUP_REMOVED lines=9> */
[----:B--2---:R-:W-:-:S02]  /*16e90*/  FFMA R84, R236, R40, R218 ;  /* 0x00000028ec547223 */ /* 0x004fc400000000da */
[----:B------:R-:W2:Y:S01]  /*16ea0*/  LDL.LU R218, [R1+0x6c] ;  /* 0x00006c0001da7983 */ /* 0x000ea20000300800 */
[C---:B---3--:R-:W-:Y:S01]  /*16eb0*/  FFMA R189, R20.reuse, R56, R189 ;  /* 0x0000003814bd7223 */ /* 0x048fe200000000bd */
        /* <DEDUP_REMOVED lines=77> */
[----:B------:R-:W-:Y:S01]  /*17390*/  FFMA R123, R203, R51, R13 ;  /* 0x00000033cb7b7223 */ /* 0x000fe2000000000d */
[----:B------:R-:W1:Y:S01]  /*173a0*/  LDS.128 R136, [R0.X4+UR5+0xa0] ;  /* 0x0000a00500887984 */ /* 0x000e620008004c00 */
[C---:B------:R-:W-:Y:S01]  /*173b0*/  FFMA R205, R105.reuse, R57, R135 ;  /* 0x0000003969cd7223 */ /* 0x040fe20000000087 */
[C---:B------:R-:W-:Y:S01]  /*173c0*/  FFMA R34, R105.reuse, R69, R34 ;  /* 0x0000004569227223 */ /* 0x040fe20000000022 */
[----:B------:R-:W-:Y:S01]  /*173d0*/  FFMA R4, R105, R49, R133 ;  /* 0x0000003169047223 */ /* 0x000fe20000000085 */
[----:B------:R-:W3:Y:S01]  /*173e0*/  LDS.128 R20, [R0.X4+UR5+0x3a0] ;  /* 0x0003a00500147984 */ /* 0x000ee20008004c00 */
[----:B------:R-:W-:Y:S01]  /*173f0*/  FFMA R6, R115, R71, R17 ;  /* 0x0000004773067223 */ /* 0x000fe20000000011 */
[----:B------:R-:W-:Y:S01]  /*17400*/  FFMA R203, R203, R75, R16 ;  /* 0x0000004bcbcb7223 */ /* 0x000fe20000000010 */
[C---:B------:R-:W-:Y:S01]  /*17410*/  FFMA R195, R19.reuse, R59, R195 ;  /* 0x0000003b13c37223 */ /* 0x040fe200000000c3 */
[----:B------:R-:W4:Y:S01]  /*17420*/  LDS.128 R128, [R0.X4+UR5+0x2a0] ;  /* 0x0002a00500807984 */ /* 0x000f220008004c00 */
[C---:B------:R-:W-:Y:S01]  /*17430*/  FFMA R196, R19.reuse, R71, R196 ;  /* 0x0000004713c47223 */ /* 0x040fe200000000c4 */
[C---:B------:R-:W-:Y:S01]  /*17440*/  FFMA R143, R19.reuse, R51, R143 ;  /* 0x00000033138f7223 */ /* 0x040fe2000000008f */
[----:B------:R-:W-:Y:S01]  /*17450*/  FFMA R230, R19, R75, R230 ;  /* 0x0000004b13e67223 */ /* 0x000fe200000000e6 */
[----:B------:R-:W-:Y:S01]  /*17460*/  FFMA R105, R105, R73, R134 ;  /* 0x0000004969697223 */ /* 0x000fe20000000086 */
[----:B------:R-:W1:Y:S01]  /*17470*/  LDS.128 R16, [R0.X4+UR5+0x12a0] ;  /* 0x0012a00500107984 */ /* 0x000e620008004c00 */
[C---:B------:R-:W-:Y:S01]  /*17480*/  FFMA R191, R15.reuse, R59, R191 ;  /* 0x0000003b0fbf7223 */ /* 0x040fe200000000bf */
[C---:B------:R-:W-:Y:S01]  /*17490*/  FFMA R192, R15.reuse, R71, R192 ;  /* 0x000000470fc07223 */ /* 0x040fe200000000c0 */
[C---:B------:R-:W-:Y:S01]  /*174a0*/  FFMA R144, R15.reuse, R51, R144 ;  /* 0x000000330f907223 */ /* 0x040fe20000000090 */
[----:B------:R-:W1:Y:S01]  /*174b0*/  LDS.128 R132, [R0.X4+UR5+0x1a0] ;  /* 0x0001a00500847984 */ /* 0x000e620008004c00 */
[----:B------:R-:W-:-:S03]  /*174c0*/  FFMA R214, R15, R75, R214 ;  /* 0x0000004b0fd67223 */ /* 0x000fc600000000d6 */
[----:B------:R-:W1:Y:S01]  /*174d0*/  LDS.128 R12, [R0.X4+UR5+0x11a0] ;  /* 0x0011a005000c7984 */ /* 0x000e620008004c00 */
        /* <DEDUP_REMOVED lines=41> */
[C---:B------:R-:W-:Y:S01]  /*17770*/  FFMA R175, R66.reuse, R58, R175 ;  /* 0x0000003a42af7223 */ /* 0x040fe200000000af */
[C---:B------:R-:W-:Y:S01]  /*17780*/  FFMA R153, R66.reuse, R70, R153 ;  /* 0x0000004642997223 */ /* 0x040fe20000000099 */
[----:B------:R-:W-:Y:S01]  /*17790*/  FFMA R174, R66, R74, R174 ;  /* 0x0000004a42ae7223 */ /* 0x000fe200000000ae */
[C---:B------:R-:W-:Y:S01]  /*177a0*/  FFMA R160, R115.reuse, R59, R160 ;  /* 0x0000003b73a07223 */ /* 0x040fe200000000a0 */
[C---:B------:R-:W-:Y:S01]  /*177b0*/  FFMA R159, R115.reuse, R51, R159 ;  /* 0x00000033739f7223 */ /* 0x040fe2000000009f */
[----:B------:R-:W-:Y:S01]  /*177c0*/  FFMA R206, R115, R75, R206 ;  /* 0x0000004b73ce7223 */ /* 0x000fe200000000ce */
[----:B-1----:R-:W-:Y:S01]  /*177d0*/  FFMA R199, R136, R24, R199 ;  /* 0x0000001888c77223 */ /* 0x002fe200000000c7 */
[-C--:B------:R-:W-:Y:S01]  /*177e0*/  FFMA R213, R28, R136.reuse, R213 ;  /* 0x000000881cd57223 */ /* 0x080fe200000000d5 */
[-C--:B------:R-:W-:Y:S01]  /*177f0*/  FFMA R142, R40, R136.reuse, R142 ;  /* 0x00000088288e7223 */ /* 0x080fe2000000008e */
        /* <DEDUP_REMOVED lines=40> */
[----:B------:R-:W1:Y:S01]  /*17a80*/  LDS.128 R64, [R0.X4+UR5+0x33a0] ;  /* 0x0033a00500407984 */ /* 0x000e620008004c00 */
[----:B------:R-:W-:Y:S01]  /*17a90*/  MOV R93, R221 ;  /* 0x000000dd005d7202 */ /* 0x000fe20000000f00 */
[C---:B------:R-:W-:Y:S01]  /*17aa0*/  FFMA R122, R103.reuse, R59, R122 ;  /* 0x0000003b677a7223 */ /* 0x040fe2000000007a */
[----:B------:R-:W-:Y:S01]  /*17ab0*/  MOV R221, R235 ;  /* 0x000000eb00dd7202 */ /* 0x000fe20000000f00 */
[C---:B------:R-:W-:Y:S01]  /*17ac0*/  FFMA R202, R103.reuse, R71, R202 ;  /* 0x0000004767ca7223 */ /* 0x040fe200000000ca */
[----:B------:R-:W-:Y:S01]  /*17ad0*/  MOV R220, R234 ;  /* 0x000000ea00dc7202 */ /* 0x000fe20000000f00 */
[C---:B------:R-:W-:Y:S01]  /*17ae0*/  FFMA R157, R103.reuse, R51, R157 ;  /* 0x00000033679d7223 */ /* 0x040fe2000000009d */
[----:B------:R-:W-:Y:S01]  /*17af0*/  MOV R12, R233 ;  /* 0x000000e9000c7202 */ /* 0x000fe20000000f00 */
[----:B------:R-:W-:Y:S01]  /*17b00*/  FFMA R45, R103, R75, R45 ;  /* 0x0000004b672d7223 */ /* 0x000fe2000000002d */
[----:B------:R-:W-:Y:S01]  /*17b10*/  MOV R47, R232 ;  /* 0x000000e8002f7202 */ /* 0x000fe20000000f00 */
[----:B------:R-:W-:Y:S01]  /*17b20*/  LDS.128 R112, [R0.X4+UR5+0x32a0] ;  /* 0x0032a00500707984 */ /* 0x000fe20008004c00 */
[C---:B------:R-:W-:Y:S01]  /*17b30*/  FFMA R121, R7.reuse, R59, R121 ;  /* 0x0000003b07797223 */ /* 0x040fe20000000079 */
[----:B------:R-:W-:-:S02]  /*17b40*/  FFMA R120, R7, R71, R120 ;  /* 0x0000004707787223 */ /* 0x000fc40000000078 */
[----:B------:R-:W3:Y:S01]  /*17b50*/  LDS.128 R232, [R0.X4+UR5+0x41a0] ;  /* 0x0041a00500e87984 */ /* 0x000ee20008004c00 */
[C---:B------:R-:W-:Y:S01]  /*17b60*/  FFMA R99, R7.reuse, R51, R99 ;  /* 0x0000003307637223 */ /* 0x040fe20000000063 */
[----:B------:R-:W-:Y:S02]  /*17b70*/  FFMA R98, R7, R75, R98 ;  /* 0x0000004b07627223 */ /* 0x000fe40000000062 */
[----:B------:R-:W4:Y:S04]  /*17b80*/  LDS.128 R100, [R0.X4+UR5+0x50a0] ;  /* 0x0050a00500647984 */ /* 0x000f280008004c00 */
[----:B------:R-:W4:Y:S01]  /*17b90*/  LDS.128 R4, [R0.X4+UR5+0x40a0] ;  /* 0x0040a00500047984 */ /* 0x000f220008004c00 */
[----:B------:R-:W-:-:S03]  /*17ba0*/  MOV R224, R244 ;  /* 0x000000f400e07202 */ /* 0x000fc60000000f00 */
[----:B------:R-:W2:Y:S01]  /*17bb0*/  LDS.128 R244, [R0.X4+UR5+0x13a0] ;  /* 0x0013a00500f47984 */ /* 0x000ea20008004c00 */
[C---:B------:R-:W-:Y:S01]  /*17bc0*/  FFMA R197, R10.reuse, R58, R197 ;  /* 0x0000003a0ac57223 */ /* 0x040fe200000000c5 */
[C---:B------:R-:W-:Y:S01]  /*17bd0*/  FFMA R198, R10.reuse, R70, R198 ;  /* 0x000000460ac67223 */ /* 0x040fe200000000c6 */
[C---:B------:R-:W-:Y:S01]  /*17be0*/  FFMA R165, R10.reuse, R50, R165 ;  /* 0x000000320aa57223 */ /* 0x040fe200000000a5 */
[----:B------:R-:W-:Y:S01]  /*17bf0*/  FFMA R229, R10, R74, R229 ;  /* 0x0000004a0ae57223 */ /* 0x000fe200000000e5 */
[----:B------:R-:W2:Y:S01]  /*17c00*/  LDS.128 R124, [R0.X4+UR5+0x20a0] ;  /* 0x0020a005007c7984 */ /* 0x000ea20008004c00 */
[----:B------:R-:W-:Y:S01]  /*17c10*/  MOV R222, R243 ;  /* 0x000000f300de7202 */ /* 0x000fe20000000f00 */
[C---:B------:R-:W-:Y:S01]  /*17c20*/  FFMA R193, R231.reuse, R59, R193 ;  /* 0x0000003be7c17223 */ /* 0x040fe200000000c1 */
[----:B------:R-:W-:Y:S01]  /*17c30*/  MOV R225, R241 ;  /* 0x000000f100e17202 */ /* 0x000fe20000000f00 */
[C---:B------:R-:W-:Y:S01]  /*17c40*/  FFMA R194, R231.reuse, R71, R194 ;  /* 0x00000047e7c27223 */ /* 0x040fe200000000c2 */
[----:B------:R-:W-:Y:S01]  /*17c50*/  MOV R223, R240 ;  /* 0x000000f000df7202 */ /* 0x000fe20000000f00 */
[C---:B------:R-:W-:Y:S01]  /*17c60*/  FFMA R166, R231.reuse, R51, R166 ;  /* 0x00000033e7a67223 */ /* 0x040fe200000000a6 */
[----:B------:R-:W2:Y:S01]  /*17c70*/  LDS.128 R116, [R0.X4+UR5+0x22a0] ;  /* 0x0022a00500747984 */ /* 0x000ea20008004c00 */
[----:B------:R-:W-:Y:S01]  /*17c80*/  FFMA R231, R231, R75, R9 ;  /* 0x0000004be7e77223 */ /* 0x000fe20000000009 */
[C---:B------:R-:W-:Y:S01]  /*17c90*/  FFMA R197, R11.reuse, R59, R197 ;  /* 0x0000003b0bc57223 */ /* 0x040fe200000000c5 */
[C---:B------:R-:W-:Y:S01]  /*17ca0*/  FFMA R198, R11.reuse, R71, R198 ;  /* 0x000000470bc67223 */ /* 0x040fe200000000c6 */
[C---:B------:R-:W-:Y:S01]  /*17cb0*/  FFMA R165, R11.reuse, R51, R165 ;  /* 0x000000330ba57223 */ /* 0x040fe200000000a5 */
[----:B------:R-:W-:Y:S01]  /*17cc0*/  FFMA R229, R11, R75, R229 ;  /* 0x0000004b0be57223 */ /* 0x000fe200000000e5 */
[----:B------:R-:W2:Y:S01]  /*17cd0*/  LDS.128 R240, [R0.X4+UR5+0x21a0] ;  /* 0x0021a00500f07984 */ /* 0x000ea20008004c00 */
[----:B------:R-:W-:-:S03]  /*17ce0*/  FFMA R175, R236, R28, R175 ;  /* 0x0000001cecaf7223 */ /* 0x000fc600000000af */
[----:B------:R-:W2:Y:S01]  /*17cf0*/  LDS.128 R8, [R0.X4+UR5+0x30a0] ;  /* 0x0030a00500087984 */ /* 0x000ea20008004c00 */
[C---:B------:R-:W-:Y:S01]  /*17d00*/  FFMA R153, R236.reuse, R24, R153 ;  /* 0x00000018ec997223 */ /* 0x040fe20000000099 */
[----:B------:R-:W-:Y:S01]  /*17d10*/  FFMA R174, R236, R36, R174 ;  /* 0x00000024ecae7223 */ /* 0x000fe200000000ae */
[----:B------:R-:W-:Y:S01]  /*17d20*/  MOV R236, R12 ;  /* 0x0000000c00ec7202 */ /* 0x000fe20000000f00 */
[C---:B-1----:R-:W-:Y:S01]  /*17d30*/  FFMA R150, R64.reuse, R28, R150 ;  /* 0x0000001c40967223 */ /* 0x042fe20000000096 */
        /* <DEDUP_REMOVED lines=8> */
[----:B----4-:R-:W-:Y:S01]  /*17dc0*/  FFMA R232, R100, R36, R214 ;  /* 0x0000002464e87223 */ /* 0x010fe200000000d6 */
[----:B------:R-:W-:Y:S01]  /*17dd0*/  FFMA R142, R137, R41, R142 ;  /* 0x00000029898e7223 */ /* 0x000fe2000000008e */
[-C--:B------:R-:W-:Y:S01]  /*17de0*/  FFMA R213, R29, R137.reuse, R213 ;  /* 0x000000891dd57223 */ /* 0x080fe200000000d5 */
[-C--:B------:R-:W-:Y:S01]  /*17df0*/  FFMA R199, R25, R137.reuse, R199 ;  /* 0x0000008919c77223 */ /* 0x080fe200000000c7 */
[----:B------:R-:W-:Y:S01]  /*17e00*/  FFMA R141, R37, R137, R141 ;  /* 0x00000089258d7223 */ /* 0x000fe2000000008d */
[----:B------:R-:W-:Y:S01]  /*17e10*/  MOV R217, R236 ;  /* 0x000000ec00d97202 */ /* 0x000fe20000000f00 */
[C---:B------:R-:W-:Y:S01]  /*17e20*/  FFMA R140, R133.reuse, R41, R140 ;  /* 0x00000029858c7223 */ /* 0x040fe2000000008c */
[----:B------:R-:W-:Y:S01]  /*17e30*/  MOV R214, R16 ;  /* 0x0000001000d67202 */ /* 0x000fe20000000f00 */
        /* <DEDUP_REMOVED lines=24> */
[----:B------:R-:W-:Y:S01]  /*17fc0*/  MOV R228, R111 ;  /* 0x0000006f00e47202 */ /* 0x000fe20000000f00 */
        /* <DEDUP_REMOVED lines=17> */
[----:B------:R3:W-:Y:S01]  /*180e0*/  STL [R1+0xec], R6 ;  /* 0x0000ec0601007387 */ /* 0x0007e20000100800 */
        /* <DEDUP_REMOVED lines=9> */
[----:B---3--:R-:W-:Y:S01]  /*18180*/  FFMA R6, R251, R43, R133 ;  /* 0x0000002bfb067223 */ /* 0x008fe20000000085 */
[----:B------:R-:W-:Y:S01]  /*18190*/  FFMA R155, R90, R50, R155 ;  /* 0x000000325a9b7223 */ /* 0x000fe2000000009b */
[----:B--2---:R-:W-:Y:S01]  /*181a0*/  FFMA R123, R244, R40, R123 ;  /* 0x00000028f47b7223 */ /* 0x004fe2000000007b */
[----:B------:R-:W-:Y:S01]  /*181b0*/  FFMA R201, R94, R74, R201 ;  /* 0x0000004a5ec97223 */ /* 0x000fe200000000c9 */
[----:B------:R-:W2:Y:S01]  /*181c0*/  LDS.128 R104, [R0.X4+UR5+0x43a0] ;  /* 0x0043a00500687984 */ /* 0x000ea20008004c00 */
[C---:B------:R-:W-:Y:S01]  /*181d0*/  FFMA R182, R90.reuse, R58, R182 ;  /* 0x0000003a5ab67223 */ /* 0x040fe200000000b6 */
[----:B------:R-:W-:-:S02]  /*181e0*/  FFMA R181, R90, R70, R181 ;  /* 0x000000465ab57223 */ /* 0x000fc400000000b5 */
[----:B------:R3:W-:Y:S01]  /*181f0*/  STL [R1+0xf0], R6 ;  /* 0x0000f00601007387 */ /* 0x0007e20000100800 */
[----:B------:R-:W-:Y:S01]  /*18200*/  FFMA R200, R90, R74, R200 ;  /* 0x0000004a5ac87223 */ /* 0x000fe200000000c8 */
[----:B------:R-:W-:Y:S01]  /*18210*/  FFMA R128, R18, R42, R128 ;  /* 0x0000002a12807223 */ /* 0x000fe20000000080 */
[----:B------:R-:W-:Y:S01]  /*18220*/  FFMA R155, R91, R51, R155 ;  /* 0x000000335b9b7223 */ /* 0x000fe2000000009b */
[----:B------:R-:W-:Y:S01]  /*18230*/  FFMA R123, R245, R41, R123 ;  /* 0x00000029f57b7223 */ /* 0x000fe2000000007b */
[----:B------:R-:W-:Y:S01]  /*18240*/  FFMA R183, R95, R59, R183 ;  /* 0x0000003b5fb77223 */ /* 0x000fe200000000b7 */
[----:B---3--:R-:W-:Y:S01]  /*18250*/  FFMA R6, R15, R43, R130 ;  /* 0x0000002b0f067223 */ /* 0x008fe20000000082 */
        /* <DEDUP_REMOVED lines=9> */
[----:B------:R3:W-:Y:S01]  /*182f0*/  STL [R1+0x108], R6 ;  /* 0x0001080601007387 */ /* 0x0007e20000100800 */
[C---:B------:R-:W-:Y:S01]  /*18300*/  FFMA R122, R124.reuse, R28, R122 ;  /* 0x0000001c7c7a7223 */ /* 0x040fe2000000007a */
[C---:B------:R-:W-:Y:S01]  /*18310*/  FFMA R202, R124.reuse, R24, R202 ;  /* 0x000000187cca7223 */ /* 0x040fe200000000ca */
[C---:B------:R-:W-:Y:S01]  /*18320*/  FFMA R157, R124.reuse, R40, R157 ;  /* 0x000000287c9d7223 */ /* 0x040fe2000000009d */
[----:B------:R-:W-:Y:S01]  /*18330*/  FFMA R244, R124, R36, R45 ;  /* 0x000000247cf47223 */ /* 0x000fe2000000002d */
[----:B------:R-:W-:Y:S01]  /*18340*/  MOV R124, R93 ;  /* 0x0000005d007c7202 */ /* 0x000fe20000000f00 */
[----:B------:R-:W-:Y:S01]  /*18350*/  FFMA R155, R116, R40, R155 ;  /* 0x00000028749b7223 */ /* 0x000fe2000000009b */
[----:B------:R-:W4:Y:S01]  /*18360*/  LDS.128 R92, [R0.X4+UR5+0x52a0] ;  /* 0x0052a005005c7984 */ /* 0x000f220008004c00 */
        /* <DEDUP_REMOVED lines=14> */
[----:B------:R-:W-:Y:S01]  /*18450*/  MOV R116, R89 ;  /* 0x0000005900747202 */ /* 0x000fe20000000f00 */
[C---:B------:R-:W-:Y:S01]  /*18460*/  FFMA R186, R112.reuse, R24, R186 ;  /* 0x0000001870ba7223 */ /* 0x040fe200000000ba */
[----:B------:R-:W-:Y:S01]  /*18470*/  MOV R8, R47 ;  /* 0x0000002f00087202 */ /* 0x000fe20000000f00 */
[C---:B------:R-:W-:Y:S01]  /*18480*/  FFMA R151, R112.reuse, R40, R151 ;  /* 0x0000002870977223 */ /* 0x040fe20000000097 */
[----:B------:R-:W-:Y:S01]  /*18490*/  FFMA R152, R112, R36, R152 ;  /* 0x0000002470987223 */ /* 0x000fe20000000098 */
[----:B------:R3:W-:Y:S01]  /*184a0*/  STL [R1+0x104], R6 ;  /* 0x0001040601007387 */ /* 0x0007e20000100800 */
[C---:B------:R-:W-:Y:S01]  /*184b0*/  FFMA R112, R117.reuse, R41, R155 ;  /* 0x0000002975707223 */ /* 0x040fe2000000009b */
[C---:B------:R-:W-:Y:S01]  /*184c0*/  FFMA R182, R117.reuse, R29, R182 ;  /* 0x0000001d75b67223 */ /* 0x040fe200000000b6 */
[C---:B------:R-:W-:Y:S01]  /*184d0*/  FFMA R181, R117.reuse, R25, R181 ;  /* 0x0000001975b57223 */ /* 0x040fe200000000b5 */
[----:B------:R-:W4:Y:S01]  /*184e0*/  LDS.128 R44, [R0.X4+UR5+0x53a0] ;  /* 0x0053a005002c7984 */ /* 0x000f220008004c00 */
[----:B------:R-:W-:Y:S01]  /*184f0*/  FFMA R155, R117, R37, R200 ;  /* 0x00000025759b7223 */ /* 0x000fe200000000c8 */
[----:B------:R-:W-:Y:S01]  /*18500*/  MOV R215, R217 ;  /* 0x000000d900d77202 */ /* 0x000fe20000000f00 */
[----:B------:R-:W-:Y:S01]  /*18510*/  FFMA R117, R126, R42, R157 ;  /* 0x0000002a7e757223 */ /* 0x000fe2000000009d */
[----:B------:R-:W-:Y:S01]  /*18520*/  FFMA R12, R113, R29, R12 ;  /* 0x0000001d710c7223 */ /* 0x000fe2000000000c */
[C---:B-1----:R-:W-:Y:S01]  /*18530*/  FFMA R187, R108.reuse, R28, R187 ;  /* 0x0000001c6cbb7223 */ /* 0x042fe200000000bb */
[----:B---3--:R-:W-:Y:S01]  /*18540*/  FFMA R6, R247, R43, R123 ;  /* 0x0000002bf7067223 */ /* 0x008fe2000000007b */
[----:B------:R-:W-:Y:S01]  /*18550*/  MOV R217, R116 ;  /* 0x0000007400d97202 */ /* 0x000fe20000000f00 */
[----:B------:R-:W-:Y:S01]  /*18560*/  FFMA R116, R241, R41, R156 ;  /* 0x00000029f1747223 */ /* 0x000fe2000000009c */
[C---:B------:R-:W-:Y:S01]  /*18570*/  FFMA R186, R113.reuse, R25, R186 ;  /* 0x0000001971ba7223 */ /* 0x040fe200000000ba */
[----:B------:R-:W-:Y:S01]  /*18580*/  FFMA R188, R108, R24, R188 ;  /* 0x000000186cbc7223 */ /* 0x000fe200000000bc */
[----:B------:R1:W-:Y:S01]  /*18590*/  STL [R1+0x100], R6 ;  /* 0x0001000601007387 */ /* 0x0003e20000100800 */
[C---:B------:R-:W-:Y:S01]  /*185a0*/  FFMA R151, R113.reuse, R41, R151 ;  /* 0x0000002971977223 */ /* 0x040fe20000000097 */
[----:B------:R-:W-:Y:S01]  /*185b0*/  FFMA R152, R113, R37, R152 ;  /* 0x0000002571987223 */ /* 0x000fe20000000098 */
[----:B------:R-:W-:Y:S01]  /*185c0*/  FFMA R113, R242, R42, R116 ;  /* 0x0000002af2717223 */ /* 0x000fe20000000074 */
[C---:B------:R-:W-:Y:S01]  /*185d0*/  FFMA R145, R108.reuse, R40, R145 ;  /* 0x000000286c917223 */ /* 0x040fe20000000091 */
[----:B------:R-:W-:Y:S01]  /*185e0*/  FFMA R146, R108, R36, R146 ;  /* 0x000000246c927223 */ /* 0x000fe20000000092 */
[-C--:B------:R-:W-:Y:S01]  /*185f0*/  FFMA R154, R85, R41.reuse, R154 ;  /* 0x00000029559a7223 */ /* 0x080fe2000000009a */
[----:B------:R-:W-:Y:S01]  /*18600*/  FFMA R84, R237, R41, R84 ;  /* 0x00000029ed547223 */ /* 0x000fe20000000054 */
[C---:B------:R-:W-:Y:S01]  /*18610*/  FFMA R183, R241.reuse, R29, R183 ;  /* 0x0000001df1b77223 */ /* 0x040fe200000000b7 */
[----:B------:R-:W-:Y:S01]  /*18620*/  FFMA R180, R241, R25, R180 ;  /* 0x00000019f1b47223 */ /* 0x000fe200000000b4 */
[----:B-1----:R-:W-:Y:S01]  /*18630*/  FFMA R6, R127, R43, R117 ;  /* 0x0000002b7f067223 */ /* 0x002fe20000000075 */
[----:B------:R-:W-:Y:S01]  /*18640*/  FFMA R112, R118, R42, R112 ;  /* 0x0000002a76707223 */ /* 0x000fe20000000070 */
[C---:B--2---:R-:W-:Y:S01]  /*18650*/  FFMA R189, R104.reuse, R28, R189 ;  /* 0x0000001c68bd7223 */ /* 0x044fe200000000bd */
[C---:B------:R-:W-:Y:S01]  /*18660*/  FFMA R190, R104.reuse, R24, R190 ;  /* 0x0000001868be7223 */ /* 0x040fe200000000be */
[C---:B------:R-:W-:Y:S01]  /*18670*/  FFMA R167, R104.reuse, R40, R167 ;  /* 0x0000002868a77223 */ /* 0x040fe200000000a7 */
[----:B------:R1:W-:Y:S01]  /*18680*/  STL [R1+0xfc], R6 ;  /* 0x0000fc0601007387 */ /* 0x0003e20000100800 */
[C---:B------:R-:W-:Y:S01]  /*18690*/  FFMA R187, R109.reuse, R29, R187 ;  /* 0x0000001d6dbb7223 */ /* 0x040fe200000000bb */
[C---:B------:R-:W-:Y:S01]  /*186a0*/  FFMA R188, R109.reuse, R25, R188 ;  /* 0x000000196dbc7223 */ /* 0x040fe200000000bc */
[----:B------:R-:W-:Y:S01]  /*186b0*/  FFMA R145, R109, R41, R145 ;  /* 0x000000296d917223 */ /* 0x000fe20000000091 */
[----:B------:R-:W-:Y:S01]  /*186c0*/  FFMA R168, R104, R36, R168 ;  /* 0x0000002468a87223 */ /* 0x000fe200000000a8 */
[C---:B------:R-:W-:Y:S01]  /*186d0*/  FFMA R185, R85.reuse, R29, R185 ;  /* 0x0000001d55b97223 */ /* 0x040fe200000000b9 */
[-C--:B------:R-:W-:Y:S01]  /*186e0*/  FFMA R184, R85, R25.reuse, R184 ;  /* 0x0000001955b87223 */ /* 0x080fe200000000b8 */
[C---:B------:R-:W-:Y:S01]  /*186f0*/  FFMA R4, R9.reuse, R25, R177 ;  /* 0x0000001909047223 */ /* 0x040fe200000000b1 */
[----:B------:R-:W-:Y:S01]  /*18700*/  FFMA R240, R9, R37, R240 ;  /* 0x0000002509f07223 */ /* 0x000fe200000000f0 */
[----:B------:R-:W-:Y:S01]  /*18710*/  FFMA R20, R249, R29, R20 ;  /* 0x0000001df9147223 */ /* 0x000fe20000000014 */
[----:B-1----:R-:W-:Y:S01]  /*18720*/  FFMA R6, R243, R43, R113 ;  /* 0x0000002bf3067223 */ /* 0x002fe20000000071 */
[----:B------:R-:W-:Y:S01]  /*18730*/  FFMA R146, R109, R37, R146 ;  /* 0x000000256d927223 */ /* 0x000fe20000000092 */
[----:B------:R-:W-:Y:S01]  /*18740*/  FFMA R109, R86, R42, R154 ;  /* 0x0000002a566d7223 */ /* 0x000fe2000000009a */
[C---:B------:R-:W-:Y:S01]  /*18750*/  FFMA R35, R249.reuse, R25, R35 ;  /* 0x00000019f9237223 */ /* 0x040fe20000000023 */
[----:B------:R-:W-:Y:S01]  /*18760*/  FFMA R161, R249, R37, R207 ;  /* 0x00000025f9a17223 */ /* 0x000fe200000000cf */
[----:B------:R1:W-:Y:S01]  /*18770*/  STL [R1+0xf8], R6 ;  /* 0x0000f80601007387 */ /* 0x0003e20000100800 */
[----:B------:R-:W-:Y:S01]  /*18780*/  FFMA R108, R9, R41, R176 ;  /* 0x00000029096c7223 */ /* 0x000fe200000000b0 */
[----:B------:R-:W-:Y:S01]  /*18790*/  FFMA R153, R237, R25, R153 ;  /* 0x00000019ed997223 */ /* 0x000fe20000000099 */
[C---:B------:R-:W-:Y:S01]  /*187a0*/  FFMA R160, R13.reuse, R29, R160 ;  /* 0x0000001d0da07223 */ /* 0x040fe200000000a0 */
[----:B------:R-:W-:Y:S01]  /*187b0*/  FFMA R132, R13, R25, R132 ;  /* 0x000000190d847223 */ /* 0x000fe20000000084 */
[C---:B------:R-:W-:Y:S01]  /*187c0*/  FFMA R150, R65.reuse, R29, R150 ;  /* 0x0000001d41967223 */ /* 0x040fe20000000096 */
[----:B------:R-:W-:Y:S01]  /*187d0*/  FFMA R149, R65, R25, R149 ;  /* 0x0000001941957223 */ /* 0x000fe20000000095 */
[C---:B----4-:R-:W-:Y:S01]  /*187e0*/  FFMA R195, R92.reuse, R28, R195 ;  /* 0x0000001c5cc37223 */ /* 0x050fe200000000c3 */
[C---:B------:R-:W-:Y:S01]  /*187f0*/  FFMA R196, R92.reuse, R24, R196 ;  /* 0x000000185cc47223 */ /* 0x040fe200000000c4 */
[----:B------:R-:W-:Y:S01]  /*18800*/  FFMA R143, R92, R40, R143 ;  /* 0x000000285c8f7223 */ /* 0x000fe2000000008f */
[----:B-1----:R-:W-:Y:S01]  /*18810*/  FFMA R6, R119, R43, R112 ;  /* 0x0000002b77067223 */ /* 0x002fe20000000070 */
[----:B------:R-:W-:Y:S01]  /*18820*/  FFMA R108, R10, R42, R108 ;  /* 0x0000002a0a6c7223 */ /* 0x000fe2000000006c */
[----:B------:R-:W-:Y:S01]  /*18830*/  FFMA R230, R92, R36, R230 ;  /* 0x000000245ce67223 */ /* 0x000fe200000000e6 */
[C---:B------:R-:W-:Y:S01]  /*18840*/  FFMA R147, R233.reuse, R29, R147 ;  /* 0x0000001de9937223 */ /* 0x040fe20000000093 */
[----:B------:R-:W-:Y:S01]  /*18850*/  FFMA R64, R233, R41, R64 ;  /* 0x00000029e9407223 */ /* 0x000fe20000000040 */
[----:B------:R1:W-:Y:S01]  /*18860*/  STL [R1+0xf4], R6 ;  /* 0x0000f40601007387 */ /* 0x0003e20000100800 */
[----:B------:R-:W-:Y:S01]  /*18870*/  MOV R216, R8 ;  /* 0x0000000800d87202 */ /* 0x000fe20000000f00 */
[----:B------:R-:W-:-:S02]  /*18880*/  FFMA R156, R241, R37, R201 ;  /* 0x00000025f19c7223 */ /* 0x000fc400000000c9 */
[----:B------:R-:W2:Y:S01]  /*18890*/  LDS.128 R88, [R0.X4+UR5+0x51a0] ;  /* 0x0051a00500587984 */ /* 0x000ea20008004c00 */
[----:B-1----:R-:W-:Y:S01]  /*188a0*/  FFMA R6, R87, R43, R109 ;  /* 0x0000002b57067223 */ /* 0x002fe2000000006d */
[----:B------:R-:W-:-:S04]  /*188b0*/  FFMA R84, R238, R42, R84 ;  /* 0x0000002aee547223 */ /* 0x000fc80000000054 */
[----:B------:R1:W-:Y:S01]  /*188c0*/  STL [R1+0xdc], R6 ;  /* 0x0000dc0601007387 */ /* 0x0003e20000100800 */
[----:B------:R-:W-:Y:S01]  /*188d0*/  FFMA R241, R85, R37, R179 ;  /* 0x0000002555f17223 */ /* 0x000fe200000000b3 */
[-C--:B------:R-:W-:Y:S01]  /*188e0*/  FFMA R8, R9, R29.reuse, R178 ;  /* 0x0000001d09087223 */ /* 0x080fe200000000b2 */
[C---:B------:R-:W-:Y:S01]  /*188f0*/  FFMA R9, R237.reuse, R29, R175 ;  /* 0x0000001ded097223 */ /* 0x040fe200000000af */
[-C--:B------:R-:W-:Y:S01]  /*18900*/  FFMA R85, R237, R37.reuse, R174 ;  /* 0x00000025ed557223 */ /* 0x080fe200000000ae */
[----:B------:R-:W-:Y:S01]  /*18910*/  FFMA R249, R13, R37, R206 ;  /* 0x000000250df97223 */ /* 0x000fe200000000ce */
[----:B-1----:R-:W-:Y:S01]  /*18920*/  FFMA R6, R11, R43, R108 ;  /* 0x0000002b0b067223 */ /* 0x002fe2000000006c */
[C---:B------:R-:W-:Y:S01]  /*18930*/  FFMA R104, R65.reuse, R41, R172 ;  /* 0x0000002941687223 */ /* 0x040fe200000000ac */
[----:B------:R-:W-:Y:S01]  /*18940*/  FFMA R237, R65, R37, R173 ;  /* 0x0000002541ed7223 */ /* 0x000fe200000000ad */
[C---:B------:R-:W-:Y:S01]  /*18950*/  FFMA R13, R233.reuse, R25, R170 ;  /* 0x00000019e90d7223 */ /* 0x040fe200000000aa */
[----:B------:R-:W-:Y:S01]  /*18960*/  FFMA R65, R233, R37, R169 ;  /* 0x00000025e9417223 */ /* 0x000fe200000000a9 */
[----:B------:R1:W-:Y:S01]  /*18970*/  STL [R1+0xd8], R6 ;  /* 0x0000d80601007387 */ /* 0x0003e20000100800 */
[C---:B------:R-:W-:Y:S01]  /*18980*/  FFMA R189, R105.reuse, R29, R189 ;  /* 0x0000001d69bd7223 */ /* 0x040fe200000000bd */
[C---:B------:R-:W-:Y:S01]  /*18990*/  FFMA R190, R105.reuse, R25, R190 ;  /* 0x0000001969be7223 */ /* 0x040fe200000000be */
[C---:B------:R-:W-:Y:S01]  /*189a0*/  FFMA R92, R105.reuse, R41, R167 ;  /* 0x00000029695c7223 */ /* 0x040fe200000000a7 */
[----:B------:R-:W-:Y:S01]  /*189b0*/  FFMA R233, R105, R37, R168 ;  /* 0x0000002569e97223 */ /* 0x000fe200000000a8 */
[----:B------:R-:W-:Y:S01]  /*189c0*/  FFMA R105, R114, R42, R151 ;  /* 0x0000002a72697223 */ /* 0x000fe20000000097 */
[C---:B------:R-:W-:Y:S01]  /*189d0*/  FFMA R197, R44.reuse, R28, R197 ;  /* 0x0000001c2cc57223 */ /* 0x040fe200000000c5 */
[----:B-1----:R-:W-:Y:S01]  /*189e0*/  FFMA R6, R239, R43, R84 ;  /* 0x0000002bef067223 */ /* 0x002fe20000000054 */
[C---:B------:R-:W-:Y:S01]  /*189f0*/  FFMA R198, R44.reuse, R24, R198 ;  /* 0x000000182cc67223 */ /* 0x040fe200000000c6 */
[C---:B------:R-:W-:Y:S01]  /*18a00*/  FFMA R165, R44.reuse, R40, R165 ;  /* 0x000000282ca57223 */ /* 0x040fe200000000a5 */
[----:B------:R-:W-:Y:S01]  /*18a10*/  FFMA R229, R44, R36, R229 ;  /* 0x000000242ce57223 */ /* 0x000fe200000000e5 */
[C---:B------:R-:W-:Y:S01]  /*18a20*/  FFMA R208, R21.reuse, R29, R208 ;  /* 0x0000001d15d07223 */ /* 0x040fe200000000d0 */
[----:B------:R1:W-:Y:S01]  /*18a30*/  STL [R1+0xd4], R6 ;  /* 0x0000d40601007387 */ /* 0x0003e20000100800 */
        /* <DEDUP_REMOVED lines=9> */
[----:B-1----:R-:W-:Y:S01]  /*18ad0*/  FFMA R6, R115, R43, R105 ;  /* 0x0000002b73067223 */ /* 0x002fe20000000069 */
        /* <DEDUP_REMOVED lines=13> */
[C---:B------:R-:W-:Y:S01]  /*18bb0*/  FFMA R5, R66.reuse, R30, R150 ;  /* 0x0000001e42057223 */ /* 0x040fe20000000096 */
[----:B-1----:R-:W-:Y:S01]  /*18bc0*/  FFMA R6, R67, R43, R104 ;  /* 0x0000002b43067223 */ /* 0x002fe20000000068 */
[C---:B------:R-:W-:Y:S01]  /*18bd0*/  FFMA R14, R66.reuse, R26, R149 ;  /* 0x0000001a420e7223 */ /* 0x040fe20000000095 */
[----:B------:R-:W-:Y:S01]  /*18be0*/  FFMA R237, R66, R38, R237 ;  /* 0x0000002642ed7223 */ /* 0x000fe200000000ed */
[C---:B------:R-:W-:Y:S01]  /*18bf0*/  FFMA R66, R234.reuse, R30, R147 ;  /* 0x0000001eea427223 */ /* 0x040fe20000000093 */
[C---:B------:R-:W-:Y:S01]  /*18c00*/  FFMA R13, R234.reuse, R26, R13 ;  /* 0x0000001aea0d7223 */ /* 0x040fe2000000000d */
[C---:B------:R-:W-:Y:S01]  /*18c10*/  FFMA R64, R234.reuse, R42, R64 ;  /* 0x0000002aea407223 */ /* 0x040fe20000000040 */
[----:B------:R-:W-:Y:S01]  /*18c20*/  FFMA R65, R234, R38, R65 ;  /* 0x00000026ea417223 */ /* 0x000fe20000000041 */
[----:B------:R1:W-:Y:S01]  /*18c30*/  STL [R1+0xcc], R6 ;  /* 0x0000cc0601007387 */ /* 0x0003e20000100800 */
[C---:B------:R-:W-:Y:S01]  /*18c40*/  FFMA R3, R7.reuse, R27, R3 ;  /* 0x0000001b07037223 */ /* 0x040fe20000000003 */
[----:B------:R-:W-:Y:S01]  /*18c50*/  FFMA R236, R7, R39, R236 ;  /* 0x0000002707ec7223 */ /* 0x000fe200000000ec */
[----:B------:R-:W-:Y:S01]  /*18c60*/  FFMA R13, R235, R27, R13 ;  /* 0x0000001beb0d7223 */ /* 0x000fe2000000000d */
[----:B------:R3:W-:Y:S01]  /*18c70*/  STL [R1+0xc8], R46 ;  /* 0x0000c82e01007387 */ /* 0x0007e20000100800 */
[C---:B------:R-:W-:Y:S01]  /*18c80*/  FFMA R5, R67.reuse, R31, R5 ;  /* 0x0000001f43057223 */ /* 0x040fe20000000005 */
[C---:B------:R-:W-:Y:S01]  /*18c90*/  FFMA R14, R67.reuse, R27, R14 ;  /* 0x0000001b430e7223 */ /* 0x040fe2000000000e */
[----:B------:R-:W-:Y:S01]  /*18ca0*/  FFMA R237, R67, R39, R237 ;  /* 0x0000002743ed7223 */ /* 0x000fe200000000ed */
[C---:B------:R-:W-:Y:S01]  /*18cb0*/  FFMA R195, R93.reuse, R29, R195 ;  /* 0x0000001d5dc37223 */ /* 0x040fe200000000c3 */
[----:B------:R-:W-:Y:S01]  /*18cc0*/  FFMA R196, R93, R25, R196 ;  /* 0x000000195dc47223 */ /* 0x000fe200000000c4 */
[-C--:B-1----:R-:W-:Y:S01]  /*18cd0*/  FFMA R6, R7, R31.reuse, R101 ;  /* 0x0000001f07067223 */ /* 0x082fe20000000065 */
[----:B------:R-:W-:Y:S01]  /*18ce0*/  FFMA R7, R235, R31, R66 ;  /* 0x0000001feb077223 */ /* 0x000fe20000000042 */
[C---:B------:R-:W-:Y:S01]  /*18cf0*/  FFMA R143, R93.reuse, R41, R143 ;  /* 0x000000295d8f7223 */ /* 0x040fe2000000008f */
[----:B------:R-:W-:Y:S01]  /*18d00*/  FFMA R230, R93, R37, R230 ;  /* 0x000000255de67223 */ /* 0x000fe200000000e6 */
[C---:B---3--:R-:W-:Y:S01]  /*18d10*/  FFMA R46, R235.reuse, R43, R64 ;  /* 0x0000002beb2e7223 */ /* 0x048fe20000000040 */
[----:B------:R-:W-:Y:S01]  /*18d20*/  FFMA R235, R235, R39, R65 ;  /* 0x00000027ebeb7223 */ /* 0x000fe20000000041 */
[-C--:B------:R-:W-:Y:S01]  /*18d30*/  FFMA R92, R106, R42.reuse, R92 ;  /* 0x0000002a6a5c7223 */ /* 0x080fe2000000005c */
[----:B------:R-:W1:Y:S01]  /*18d40*/  LDS.128 R64, [R0.X4+UR5+0x6280] ;  /* 0x0062800500407984 */ /* 0x000e620008004c00 */
[----:B------:R-:W-:-:S03]  /*18d50*/  FFMA R93, R110, R42, R145 ;  /* 0x0000002a6e5d7223 */ /* 0x000fc60000000091 */
[----:B------:R3:W-:Y:S01]  /*18d60*/  STL [R1+0xc4], R46 ;  /* 0x0000c42e01007387 */ /* 0x0007e20000100800 */
[C---:B--2---:R-:W-:Y:S01]  /*18d70*/  FFMA R193, R88.reuse, R28, R193 ;  /* 0x0000001c58c17223 */ /* 0x044fe200000000c1 */
[C---:B------:R-:W-:Y:S01]  /*18d80*/  FFMA R194, R88.reuse, R24, R194 ;  /* 0x0000001858c27223 */ /* 0x040fe200000000c2 */
[C---:B------:R-:W-:Y:S01]  /*18d90*/  FFMA R166, R88.reuse, R40, R166 ;  /* 0x0000002858a67223 */ /* 0x040fe200000000a6 */
[----:B------:R-:W-:Y:S01]  /*18da0*/  FFMA R231, R88, R36, R231 ;  /* 0x0000002458e77223 */ /* 0x000fe200000000e7 */
[----:B------:R-:W-:Y:S01]  /*18db0*/  MOV R211, R218 ;  /* 0x000000da00d37202 */ /* 0x000fe20000000f00 */
[C---:B------:R-:W-:Y:S01]  /*18dc0*/  FFMA R191, R102.reuse, R30, R191 ;  /* 0x0000001e66bf7223 */ /* 0x040fe200000000bf */
[C---:B------:R-:W-:Y:S01]  /*18dd0*/  FFMA R192, R102.reuse, R26, R192 ;  /* 0x0000001a66c07223 */ /* 0x040fe200000000c0 */
[C---:B------:R-:W-:Y:S01]  /*18de0*/  FFMA R232, R102.reuse, R38, R232 ;  /* 0x0000002666e87223 */ /* 0x040fe200000000e8 */
[----:B------:R-:W-:Y:S01]  /*18df0*/  FFMA R197, R47, R31, R197 ;  /* 0x0000001f2fc57223 */ /* 0x000fe200000000c5 */
[----:B---3--:R-:W-:Y:S01]  /*18e00*/  FFMA R46, R111, R43, R93 ;  /* 0x0000002b6f2e7223 */ /* 0x008fe2000000005d */
[C---:B------:R-:W-:Y:S01]  /*18e10*/  FFMA R193, R89.reuse, R29, R193 ;  /* 0x0000001d59c17223 */ /* 0x040fe200000000c1 */
[C---:B------:R-:W-:Y:S01]  /*18e20*/  FFMA R194, R89.reuse, R25, R194 ;  /* 0x0000001959c27223 */ /* 0x040fe200000000c2 */
[----:B------:R-:W-:Y:S01]  /*18e30*/  FFMA R88, R89, R41, R166 ;  /* 0x0000002959587223 */ /* 0x000fe200000000a6 */
[----:B------:R-:W-:Y:S01]  /*18e40*/  FFMA R198, R47, R27, R198 ;  /* 0x0000001b2fc67223 */ /* 0x000fe200000000c6 */
[----:B------:R2:W-:Y:S01]  /*18e50*/  STL [R1+0xc0], R46 ;  /* 0x0000c02e01007387 */ /* 0x0005e20000100800 */
[----:B------:R-:W-:Y:S01]  /*18e60*/  FFMA R231, R89, R37, R231 ;  /* 0x0000002559e77223 */ /* 0x000fe200000000e7 */
[----:B------:R-:W-:Y:S01]  /*18e70*/  FFMA R89, R102, R42, R144 ;  /* 0x0000002a66597223 */ /* 0x000fe20000000090 */
[----:B------:R-:W-:Y:S01]  /*18e80*/  MOV R210, R211 ;  /* 0x000000d300d27202 */ /* 0x000fe20000000f00 */
[----:B------:R-:W-:Y:S01]  /*18e90*/  FFMA R229, R47, R39, R229 ;  /* 0x000000272fe57223 */ /* 0x000fe200000000e5 */
[----:B------:R-:W-:Y:S01]  /*18ea0*/  MOV R218, R124 ;  /* 0x0000007c00da7202 */ /* 0x000fe20000000f00 */
[----:B------:R-:W-:Y:S01]  /*18eb0*/  FFMA R45, R94, R42, R143 ;  /* 0x0000002a5e2d7223 */ /* 0x000fe2000000008f */
[C---:B------:R-:W-:Y:S01]  /*18ec0*/  FFMA R191, R103.reuse, R31, R191 ;  /* 0x0000001f67bf7223 */ /* 0x040fe200000000bf */
[C---:B------:R-:W-:Y:S01]  /*18ed0*/  FFMA R192, R103.reuse, R27, R192 ;  /* 0x0000001b67c07223 */ /* 0x040fe200000000c0 */
[----:B------:R-:W-:Y:S01]  /*18ee0*/  FFMA R232, R103, R39, R232 ;  /* 0x0000002767e87223 */ /* 0x000fe200000000e8 */
[----:B--2---:R-:W-:Y:S01]  /*18ef0*/  FFMA R46, R107, R43, R92 ;  /* 0x0000002b6b2e7223 */ /* 0x004fe2000000005c */
[----:B------:R-:W-:Y:S01]  /*18f00*/  MOV R211, R214 ;  /* 0x000000d600d37202 */ /* 0x000fe20000000f00 */
[C---:B------:R-:W-:Y:S01]  /*18f10*/  FFMA R88, R90.reuse, R42, R88 ;  /* 0x0000002a5a587223 */ /* 0x040fe20000000058 */
[----:B------:R-:W-:Y:S01]  /*18f20*/  MOV R214, R215 ;  /* 0x000000d700d67202 */ /* 0x000fe20000000f00 */
[----:B------:R-:W-:Y:S01]  /*18f30*/  FFMA R193, R90, R30, R193 ;  /* 0x0000001e5ac17223 */ /* 0x000fe200000000c1 */
[----:B------:R2:W-:Y:S01]  /*18f40*/  STL [R1+0xbc], R46 ;  /* 0x0000bc2e01007387 */ /* 0x0005e20000100800 */
[----:B------:R-:W-:-:S02]  /*18f50*/  MOV R215, R216 ;  /* 0x000000d800d77202 */ /* 0x000fc40000000f00 */
[----:B------:R-:W-:Y:S01]  /*18f60*/  MOV R216, R217 ;  /* 0x000000d900d87202 */ /* 0x000fe20000000f00 */
[----:B------:R-:W-:Y:S01]  /*18f70*/  FFMA R194, R90, R26, R194 ;  /* 0x0000001a5ac27223 */ /* 0x000fe200000000c2 */
[----:B------:R-:W-:Y:S01]  /*18f80*/  MOV R217, R218 ;  /* 0x000000da00d97202 */ /* 0x000fe20000000f00 */
[C---:B------:R-:W-:Y:S01]  /*18f90*/  FFMA R189, R106.reuse, R30, R189 ;  /* 0x0000001e6abd7223 */ /* 0x040fe200000000bd */
[C---:B------:R-:W-:Y:S01]  /*18fa0*/  FFMA R190, R106.reuse, R26, R190 ;  /* 0x0000001a6abe7223 */ /* 0x040fe200000000be */
[----:B------:R-:W-:Y:S01]  /*18fb0*/  FFMA R233, R106, R38, R233 ;  /* 0x000000266ae97223 */ /* 0x000fe200000000e9 */
[C---:B------:R-:W-:Y:S01]  /*18fc0*/  FFMA R187, R110.reuse, R30, R187 ;  /* 0x0000001e6ebb7223 */ /* 0x040fe200000000bb */
[-C--:B--2---:R-:W-:Y:S01]  /*18fd0*/  FFMA R46, R103, R43.reuse, R89 ;  /* 0x0000002b672e7223 */ /* 0x084fe20000000059 */
[----:B------:R-:W-:Y:S01]  /*18fe0*/  MOV R218, R222 ;  /* 0x000000de00da7202 */ /* 0x000fe20000000f00 */
[----:B------:R-:W-:Y:S01]  /*18ff0*/  FFMA R45, R95, R43, R45 ;  /* 0x0000002b5f2d7223 */ /* 0x000fe2000000002d */
[----:B------:R-:W-:Y:S01]  /*19000*/  MOV R222, R224 ;  /* 0x000000e000de7202 */ /* 0x000fe20000000f00 */
[----:B------:R-:W-:Y:S01]  /*19010*/  FFMA R188, R110, R26, R188 ;  /* 0x0000001a6ebc7223 */ /* 0x000fe200000000bc */
[----:B------:R2:W-:Y:S03]  /*19020*/  STL [R1+0xb8], R46 ;  /* 0x0000b82e01007387 */ /* 0x0005e60000100800 */
[----:B-1----:R-:W-:Y:S01]  /*19030*/  FFMA R103, R64, R76, R222 ;  /* 0x0000004c40677223 */ /* 0x002fe200000000de */
[----:B------:R-:W-:Y:S01]  /*19040*/  MOV R222, R225 ;  /* 0x000000e100de7202 */ /* 0x000fe20000000f00 */
[----:B------:R-:W-:Y:S01]  /*19050*/  FFMA R234, R110, R38, R146 ;  /* 0x000000266eea7223 */ /* 0x000fe20000000092 */
[C---:B------:R-:W-:Y:S01]  /*19060*/  FFMA R185, R86.reuse, R30, R185 ;  /* 0x0000001e56b97223 */ /* 0x040fe200000000b9 */
[C---:B------:R-:W-:Y:S01]  /*19070*/  FFMA R184, R86.reuse, R26, R184 ;  /* 0x0000001a56b87223 */ /* 0x040fe200000000b8 */
[----:B------:R-:W-:Y:S01]  /*19080*/  FFMA R241, R86, R38, R241 ;  /* 0x0000002656f17223 */ /* 0x000fe200000000f1 */
[----:B------:R-:W-:Y:S01]  /*19090*/  FFMA R8, R10, R30, R8 ;  /* 0x0000001e0a087223 */ /* 0x000fe20000000008 */
[C---:B--2---:R-:W-:Y:S01]  /*190a0*/  FFMA R46, R91.reuse, R43, R88 ;  /* 0x0000002b5b2e7223 */ /* 0x044fe20000000058 */
[----:B------:R-:W-:Y:S01]  /*190b0*/  FFMA R231, R90, R38, R231 ;  /* 0x000000265ae77223 */ /* 0x000fe200000000e7 */
[C---:B------:R-:W-:Y:S01]  /*190c0*/  FFMA R193, R91.reuse, R31, R193 ;  /* 0x0000001f5bc17223 */ /* 0x040fe200000000c1 */
[C---:B------:R-:W-:Y:S01]  /*190d0*/  FFMA R194, R91.reuse, R27, R194 ;  /* 0x0000001b5bc27223 */ /* 0x040fe200000000c2 */
[----:B------:R-:W-:Y:S01]  /*190e0*/  MOV R224, R2 ;  /* 0x0000000200e07202 */ /* 0x000fe20000000f00 */
[----:B------:R-:W-:Y:S04]  /*190f0*/  STL [R1+0xb4], R46 ;  /* 0x0000b42e01007387 */ /* 0x000fe80000100800 */
[----:B------:R-:W-:Y:S04]  /*19100*/  STL [R1+0xb0], R45 ;  /* 0x0000b02d01007387 */ /* 0x000fe80000100800 */
[----:B------:R-:W2:Y:S01]  /*19110*/  LDL.LU R225, [R1+0xc] ;  /* 0x00000c0001e17983 */ /* 0x000ea20000300800 */
[----:B------:R-:W-:-:S03]  /*19120*/  FFMA R231, R91, R39, R231 ;  /* 0x000000275be77223 */ /* 0x000fc600000000e7 */
[----:B------:R-:W1:Y:S01]  /*19130*/  LDS.128 R88, [R0.X4+UR5+0x6380] ;  /* 0x0063800500587984 */ /* 0x000e620008004c00 */
[----:B------:R-:W-:-:S03]  /*19140*/  FFMA R2, R47, R43, R44 ;  /* 0x0000002b2f027223 */ /* 0x000fc6000000002c */
[----:B------:R-:W3:Y:S01]  /*19150*/  LDS.128 R44, [R0.X4+UR5+0x7080] ;  /* 0x00708005002c7984 */ /* 0x000ee20008004c00 */
        /* <DEDUP_REMOVED lines=33> */
[----:B------:R-:W-:Y:S01]  /*19370*/  FFMA R244, R125, R37, R244 ;  /* 0x000000257df47223 */ /* 0x000fe200000000f4 */
[----:B------:R-:W-:Y:S01]  /*19380*/  FFMA R208, R23, R31, R208 ;  /* 0x0000001f17d07223 */ /* 0x000fe200000000d0 */
[C---:B-1----:R-:W-:Y:S01]  /*19390*/  FFMA R105, R88.reuse, R52, R228 ;  /* 0x0000003458697223 */ /* 0x042fe200000000e4 */
[C---:B------:R-:W-:Y:S01]  /*193a0*/  FFMA R104, R88.reuse, R80, R219 ;  /* 0x0000005058687223 */ /* 0x040fe200000000db */
[----:B------:R-:W4:Y:S01]  /*193b0*/  LDL.LU R228, [R1+0x30] ;  /* 0x0000300001e47983 */ /* 0x000f220000300800 */
[C---:B------:R-:W-:Y:S01]  /*193c0*/  FFMA R106, R88.reuse, R60, R220 ;  /* 0x0000003c586a7223 */ /* 0x040fe200000000dc */
[----:B------:R-:W-:-:S02]  /*193d0*/  FFMA R107, R88, R76, R221 ;  /* 0x0000004c586b7223 */ /* 0x000fc400000000dd */
[----:B------:R-:W4:Y:S01]  /*193e0*/  LDL.LU R219, [R1+0x2c] ;  /* 0x00002c0001db7983 */ /* 0x000f220000300800 */
[C---:B---3--:R-:W-:Y:S01]  /*193f0*/  FFMA R108, R44.reuse, R52, R222 ;  /* 0x000000342c6c7223 */ /* 0x048fe200000000de */
[C---:B------:R-:W-:Y:S02]  /*19400*/  FFMA R109, R44.reuse, R80, R223 ;  /* 0x000000502c6d7223 */ /* 0x040fe400000000df */
[----:B------:R-:W3:Y:S01]  /*19410*/  LDL.LU R220, [R1+0x28] ;  /* 0x0000280001dc7983 */ /* 0x000ee20000300800 */
[----:B------:R-:W-:-:S03]  /*19420*/  FFMA R110, R44, R60, R224 ;  /* 0x0000003c2c6e7223 */ /* 0x000fc600000000e0 */
[----:B------:R-:W3:Y:S04]  /*19430*/  LDL.LU R221, [R1+0x8] ;  /* 0x0000080001dd7983 */ /* 0x000ee80000300800 */
[----:B------:R-:W3:Y:S04]  /*19440*/  LDL.LU R222, [R1+0x24] ;  /* 0x0000240001de7983 */ /* 0x000ee80000300800 */
[----:B------:R-:W3:Y:S04]  /*19450*/  LDL.LU R223, [R1+0x20] ;  /* 0x0000200001df7983 */ /* 0x000ee80000300800 */
[----:B------:R-:W3:Y:S01]  /*19460*/  LDL.LU R224, [R1+0x1c] ;  /* 0x00001c0001e07983 */ /* 0x000ee20000300800 */
        /* <DEDUP_REMOVED lines=10> */
[C---:B------:R-:W-:Y:S01]  /*19510*/  FFMA R17, R23.reuse, R27, R17 ;  /* 0x0000001b17117223 */ /* 0x040fe20000000011 */
[----:B------:R-:W1:Y:S01]  /*19520*/  LDS.128 R84, [R0.X4+UR5+0x6180] ;  /* 0x0061800500547984 */ /* 0x000e620008004c00 */
[-C--:B------:R-:W-:Y:S01]  /*19530*/  FFMA R252, R23, R39.reuse, R252 ;  /* 0x0000002717fc7223 */ /* 0x080fe200000000fc */
        /* <DEDUP_REMOVED lines=14> */
[----:B------:R-:W-:Y:S04]  /*19620*/  LDS.128 R144, [R0.X4+UR5+0x53b0] ;  /* 0x0053b00500907984 */ /* 0x000fe80008004c00 */
[----:B------:R-:W-:Y:S04]  /*19630*/  LDS.128 R148, [R0.X4+UR5+0x60b0] ;  /* 0x0060b00500947984 */ /* 0x000fe80008004c00 */
[----:B------:R-:W-:Y:S04]  /*19640*/  LDS.128 R168, [R0.X4+UR5+0x71b0] ;  /* 0x0071b00500a87984 */ /* 0x000fe80008004c00 */
[----:B------:R-:W-:Y:S01]  /*19650*/  LDS.128 R164, [R0.X4+UR5+0x70b0] ;  /* 0x0070b00500a47984 */ /* 0x000fe20008004c00 */
[----:B--2---:R-:W-:Y:S01]  /*19660*/  FFMA R111, R44, R76, R225 ;  /* 0x0000004c2c6f7223 */ /* 0x004fe200000000e1 */
[----:B------:R-:W-:-:S02]  /*19670*/  FFMA R195, R95, R31, R195 ;  /* 0x0000001f5fc37223 */ /* 0x000fc400000000c3 */
[----:B------:R-:W2:Y:S01]  /*19680*/  LDL.LU R225, [R1+0x4] ;  /* 0x0000040001e17983 */ /* 0x000ea20000300800 */
        /* <DEDUP_REMOVED lines=12> */
[----:B------:R-:W-:Y:S01]  /*19750*/  FFMA R102, R61, R65, R102 ;  /* 0x000000413d667223 */ /* 0x000fe20000000066 */
        /* <DEDUP_REMOVED lines=13> */
[----:B------:R-:W4:Y:S01]  /*19830*/  LDS.128 R84, [R0.X4+UR5+0x7180] ;  /* 0x0071800500547984 */ /* 0x000f220008004c00 */
[-C--:B------:R-:W-:Y:S01]  /*19840*/  FFMA R100, R83, R67.reuse, R100 ;  /* 0x0000004353647223 */ /* 0x080fe20000000064 */
[-C--:B------:R-:W-:Y:S01]  /*19850*/  FFMA R102, R63, R67.reuse, R102 ;  /* 0x000000433f667223 */ /* 0x080fe20000000066 */
[----:B------:R-:W-:Y:S01]  /*19860*/  FFMA R103, R79, R67, R103 ;  /* 0x000000434f677223 */ /* 0x000fe20000000067 */
[-C--:B------:R-:W-:Y:S01]  /*19870*/  FFMA R105, R53, R89.reuse, R105 ;  /* 0x0000005935697223 */ /* 0x080fe20000000069 */
[----:B------:R-:W1:Y:S01]  /*19880*/  LDS.128 R64, [R0.X4+UR5+0x7280] ;  /* 0x0072800500407984 */ /* 0x000e620008004c00 */
        /* <DEDUP_REMOVED lines=34> */
[C---:B------:R-:W-:Y:S01]  /*19ab0*/  FFMA R181, R119.reuse, R27, R181 ;  /* 0x0000001b77b57223 */ /* 0x040fe200000000b5 */
[----:B------:R-:W-:Y:S01]  /*19ac0*/  FFMA R242, R119, R39, R242 ;  /* 0x0000002777f27223 */ /* 0x000fe200000000f2 */
[C---:B----4-:R-:W-:Y:S01]  /*19ad0*/  FFMA R113, R84.reuse, R52, R228 ;  /* 0x0000003454717223 */ /* 0x050fe200000000e4 */
[C---:B------:R-:W-:Y:S01]  /*19ae0*/  FFMA R112, R84.reuse, R80, R219 ;  /* 0x0000005054707223 */ /* 0x040fe200000000db */
[C---:B---3--:R-:W-:Y:S01]  /*19af0*/  FFMA R114, R84.reuse, R60, R220 ;  /* 0x0000003c54727223 */ /* 0x048fe200000000dc */
[----:B------:R-:W-:Y:S01]  /*19b00*/  FFMA R115, R84, R76, R221 ;  /* 0x0000004c54737223 */ /* 0x000fe200000000dd */
[C---:B-1----:R-:W-:Y:S01]  /*19b10*/  FFMA R117, R64.reuse, R52, R222 ;  /* 0x0000003440757223 */ /* 0x042fe200000000de */
        /* <DEDUP_REMOVED lines=53> */
[----:B------:R-:W3:Y:S01]  /*19e70*/  LDS.128 R52, [R0.X4+UR5+0x7090] ;  /* 0x0070900500347984 */ /* 0x000ee20008004c00 */
        /* <DEDUP_REMOVED lines=8> */
[----:B------:R-:W-:Y:S01]  /*19f00*/  FFMA R125, R246, R30, R158 ;  /* 0x0000001ef67d7223 */ /* 0x000fe2000000009e */
[----:B------:R-:W4:Y:S01]  /*19f10*/  LDS.128 R44, [R0.X4+UR5+0x7190] ;  /* 0x00719005002c7984 */ /* 0x000f220008004c00 */
[----:B------:R-:W-:-:S02]  /*19f20*/  FFMA R123, R83, R91, R123 ;  /* 0x0000005b537b7223 */ /* 0x000fc4000000007b */
[----:B------:R-:W-:Y:S01]  /*19f30*/  FFMA R23, R247, R31, R125 ;  /* 0x0000001ff7177223 */ /* 0x000fe2000000007d */
[-C--:B------:R-:W-:Y:S01]  /*19f40*/  FFMA R125, R79, R91.reuse, R97 ;  /* 0x0000005b4f7d7223 */ /* 0x080fe20000000061 */
        /* <DEDUP_REMOVED lines=17> */
[----:B------:R-:W1:Y:S01]  /*1a060*/  LDS.128 R60, [R0.X4+UR5+0x60a0] ;  /* 0x0060a005003c7984 */ /* 0x000e620008004c00 */
[----:B------:R-:W-:Y:S01]  /*1a070*/  FFMA R245, R245, R37, R203 ;  /* 0x00000025f5f57223 */ /* 0x000fe200000000cb */
[----:B------:R-:W-:Y:S01]  /*1a080*/  FFMA R250, R250, R38, R161 ;  /* 0x00000026fafa7223 */ /* 0x000fe200000000a1 */
[C---:B------:R-:W-:Y:S01]  /*1a090*/  FFMA R20, R251.reuse, R31, R20 ;  /* 0x0000001ffb147223 */ /* 0x040fe20000000014 */
[----:B------:R-:W-:Y:S01]  /*1a0a0*/  FFMA R35, R251, R27, R35 ;  /* 0x0000001bfb237223 */ /* 0x000fe20000000023 */
[C---:B------:R-:W-:Y:S01]  /*1a0b0*/  FFMA R21, R126.reuse, R26, R21 ;  /* 0x0000001a7e157223 */ /* 0x040fe20000000015 */
[----:B------:R-:W-:Y:S01]  /*1a0c0*/  FFMA R244, R126, R38, R244 ;  /* 0x000000267ef47223 */ /* 0x000fe200000000f4 */
[----:B------:R-:W-:Y:S01]  /*1a0d0*/  LDS.128 R128, [R0.X4+UR5+0x43b0] ;  /* 0x0043b00500807984 */ /* 0x000fe20008004c00 */
        /* <DEDUP_REMOVED lines=12> */
[C---:B----4-:R-:W-:Y:S01]  /*1a1a0*/  FFMA R85, R44.reuse, R48, R113 ;  /* 0x000000302c557223 */ /* 0x050fe20000000071 */
        /* <DEDUP_REMOVED lines=11> */
[----:B------:R-:W-:Y:S01]  /*1a260*/  LDS.128 R52, [R0.X4+UR5+0x61a0] ;  /* 0x0061a00500347984 */ /* 0x000fe20008004c00 */
[-C--:B------:R-:W-:Y:S01]  /*1a270*/  FFMA R85, R50, R46.reuse, R85 ;  /* 0x0000002e32557223 */ /* 0x080fe20000000055 */
[-C--:B------:R-:W-:Y:S01]  /*1a280*/  FFMA R86, R74, R46.reuse, R86 ;  /* 0x0000002e4a567223 */ /* 0x080fe20000000056 */
[-C--:B------:R-:W-:Y:S01]  /*1a290*/  FFMA R81, R58, R46.reuse, R81 ;  /* 0x0000002e3a517223 */ /* 0x080fe20000000051 */
[----:B------:R-:W-:Y:S01]  /*1a2a0*/  FFMA R101, R70, R46, R101 ;  /* 0x0000002e46657223 */ /* 0x000fe20000000065 */
[----:B------:R-:W-:Y:S01]  /*1a2b0*/  FFMA R85, R51, R47, R85 ;  /* 0x0000002f33557223 */ /* 0x000fe20000000055 */
[----:B------:R-:W-:Y:S04]  /*1a2c0*/  LDS.128 R136, [R0.X4+UR5+0x51b0] ;  /* 0x0051b00500887984 */ /* 0x000fe80008004c00 */
[----:B------:R-:W-:Y:S04]  /*1a2d0*/  LDS.128 R140, [R0.X4+UR5+0x52b0] ;  /* 0x0052b005008c7984 */ /* 0x000fe80008004c00 */
[----:B------:R-:W-:Y:S01]  /*1a2e0*/  LDS.128 R152, [R0.X4+UR5+0x61b0] ;  /* 0x0061b00500987984 */ /* 0x000fe20008004c00 */
[----:B--2---:R-:W-:Y:S01]  /*1a2f0*/  FFMA R119, R64, R76, R225 ;  /* 0x0000004c40777223 */ /* 0x004fe200000000e1 */
[C---:B-1----:R-:W-:Y:S01]  /*1a300*/  FFMA R98, R60.reuse, R36, R98 ;  /* 0x000000243c627223 */ /* 0x042fe20000000062 */
[----:B------:R-:W-:Y:S01]  /*1a310*/  FFMA R120, R60, R24, R120 ;  /* 0x000000183c787223 */ /* 0x000fe20000000078 */
[----:B------:R-:W-:Y:S01]  /*1a320*/  FFMA R246, R246, R38, R245 ;  /* 0x00000026f6f67223 */ /* 0x000fe200000000f5 */
[----:B------:R-:W-:Y:S01]  /*1a330*/  FFMA R119, R77, R65, R119 ;  /* 0x000000414d777223 */ /* 0x000fe20000000077 */
[----:B------:R-:W-:Y:S01]  /*1a340*/  FFMA R251, R251, R39, R250 ;  /* 0x00000027fbfb7223 */ /* 0x000fe200000000fa */
[----:B------:R-:W-:Y:S02]  /*1a350*/  LDS.128 R108, [R0.X4+UR5+0x32b0] ;  /* 0x0032b005006c7984 */ /* 0x000fe40008004c00 */
[----:B------:R-:W-:-:S02]  /*1a360*/  FFMA R119, R78, R66, R119 ;  /* 0x000000424e777223 */ /* 0x000fc40000000077 */
[----:B------:R-:W-:Y:S02]  /*1a370*/  LDS.128 R112, [R0.X4+UR5+0x33b0] ;  /* 0x0033b00500707984 */ /* 0x000fe40008004c00 */
[----:B------:R-:W-:Y:S02]  /*1a380*/  FFMA R119, R79, R67, R119 ;  /* 0x000000434f777223 */ /* 0x000fe40000000077 */
[----:B------:R-:W1:Y:S04]  /*1a390*/  LDS.128 R64, [R0.X4+UR5+0x6390] ;  /* 0x0063900500407984 */ /* 0x000e680008004c00 */
[----:B------:R-:W2:Y:S04]  /*1a3a0*/  LDS.128 R76, [R0.X4+UR5+0x7290] ;  /* 0x00729005004c7984 */ /* 0x000ea80008004c00 */
[----:B------:R-:W-:Y:S04]  /*1a3b0*/  LDS.128 R132, [R0.X4+UR5+0x50b0] ;  /* 0x0050b00500847984 */ /* 0x000fe80008004c00 */
[----:B------:R-:W-:Y:S04]  /*1a3c0*/  LDS.128 R156, [R0.X4+UR5+0x62b0] ;  /* 0x0062b005009c7984 */ /* 0x000fe80008004c00 */
[----:B------:R-:W-:Y:S01]  /*1a3d0*/  LDS.128 R160, [R0.X4+UR5+0x63b0] ;  /* 0x0063b00500a07984 */ /* 0x000fe20008004c00 */
        /* <DEDUP_REMOVED lines=16> */
[C---:B--2---:R-:W-:Y:S01]  /*1a4e0*/  FFMA R45, R76.reuse, R48, R117 ;  /* 0x000000304c2d7223 */ /* 0x044fe20000000075 */
[----:B------:R-:W1:Y:S01]  /*1a4f0*/  LDS.128 R64, [R0.X4+UR5+0x7390] ;  /* 0x0073900500407984 */ /* 0x000e620008004c00 */
        /* <DEDUP_REMOVED lines=16> */
[C---:B------:R-:W-:Y:S01]  /*1a600*/  FFMA R101, R71.reuse, R47, R101 ;  /* 0x0000002f47657223 */ /* 0x040fe20000000065 */
[----:B------:R-:W-:Y:S01]  /*1a610*/  FFMA R79, R71, R79, R44 ;  /* 0x0000004f474f7223 */ /* 0x000fe2000000002c */
[C---:B------:R-:W-:Y:S01]  /*1a620*/  FFMA R88, R52.reuse, R40, R88 ;  /* 0x0000002834587223 */ /* 0x040fe20000000058 */
[----:B------:R-:W2:Y:S01]  /*1a630*/  LDS.128 R44, [R0.X4+UR5+0x62a0] ;  /* 0x0062a005002c7984 */ /* 0x000ea20008004c00 */
[C---:B------:R-:W-:Y:S01]  /*1a640*/  FFMA R90, R52.reuse, R36, R90 ;  /* 0x00000024345a7223 */ /* 0x040fe2000000005a */
[----:B------:R-:W-:Y:S01]  /*1a650*/  FFMA R122, R52, R24, R122 ;  /* 0x00000018347a7223 */ /* 0x000fe2000000007a */
[----:B------:R-:W-:Y:S01]  /*1a660*/  FFMA R247, R247, R39, R246 ;  /* 0x00000027f7f77223 */ /* 0x000fe200000000f6 */
        /* <DEDUP_REMOVED lines=11> */
[-C--:B------:R-:W-:Y:S01]  /*1a720*/  FFMA R65, R58, R66.reuse, R124 ;  /* 0x000000423a417223 */ /* 0x080fe2000000007c */
[----:B------:R-:W-:-:S02]  /*1a730*/  FFMA R64, R50, R66, R96 ;  /* 0x0000004232407223 */ /* 0x000fc40000000060 */
[----:B------:R-:W-:Y:S01]  /*1a740*/  FFMA R69, R29, R61, R48 ;  /* 0x0000003d1d457223 */ /* 0x000fe20000000030 */
[-C--:B------:R-:W-:Y:S02]  /*1a750*/  FFMA R65, R59, R67.reuse, R65 ;  /* 0x000000433b417223 */ /* 0x080fe40000000041 */
[----:B------:R-:W1:Y:S01]  /*1a760*/  LDS.128 R56, [R0.X4+UR5+0x63a0] ;  /* 0x0063a00500387984 */ /* 0x000e620008004c00 */
[----:B------:R-:W-:Y:S01]  /*1a770*/  FFMA R64, R51, R67, R64 ;  /* 0x0000004333407223 */ /* 0x000fe20000000040 */
[----:B------:R-:W-:Y:S01]  /*1a780*/  FFMA R50, R60, R40, R99 ;  /* 0x000000283c327223 */ /* 0x000fe20000000063 */
[C---:B------:R-:W-:Y:S01]  /*1a790*/  FFMA R48, R62.reuse, R30, R69 ;  /* 0x0000001e3e307223 */ /* 0x040fe20000000045 */
[-C--:B------:R-:W-:Y:S02]  /*1a7a0*/  FFMA R51, R37, R61.reuse, R98 ;  /* 0x0000003d25337223 */ /* 0x080fe40000000062 */
        /* <DEDUP_REMOVED lines=8> */
[----:B------:R-:W3:Y:S01]  /*1a830*/  LDS.128 R48, [R0.X4+UR5+0x70a0] ;  /* 0x0070a00500307984 */ /* 0x000ee20008004c00 */
[----:B------:R-:W-:Y:S01]  /*1a840*/  FFMA R62, R62, R26, R61 ;  /* 0x0000001a3e3e7223 */ /* 0x000fe2000000003d */
[----:B------:R-:W-:Y:S01]  /*1a850*/  FFMA R61, R41, R53, R88 ;  /* 0x00000035293d7223 */ /* 0x000fe20000000058 */
[C---:B------:R-:W-:Y:S02]  /*1a860*/  FFMA R200, R63.reuse, R43, R200 ;  /* 0x0000002b3fc87223 */ /* 0x040fe400000000c8 */
[----:B------:R-:W-:Y:S01]  /*1a870*/  FFMA R217, R63, R27, R62 ;  /* 0x0000001b3fd97223 */ /* 0x000fe2000000003e */
[-C--:B------:R-:W-:Y:S01]  /*1a880*/  FFMA R63, R37, R53.reuse, R90 ;  /* 0x00000035253f7223 */ /* 0x080fe2000000005a */
[----:B------:R-:W-:Y:S01]  /*1a890*/  FFMA R53, R25, R53, R122 ;  /* 0x0000003519357223 */ /* 0x000fe2000000007a */
[C---:B------:R-:W-:Y:S01]  /*1a8a0*/  FFMA R52, R54.reuse, R42, R61 ;  /* 0x0000002a36347223 */ /* 0x040fe2000000003d */
[C---:B------:R-:W-:Y:S01]  /*1a8b0*/  FFMA R216, R54.reuse, R30, R69 ;  /* 0x0000001e36d87223 */ /* 0x040fe20000000045 */
[C---:B------:R-:W-:Y:S01]  /*1a8c0*/  FFMA R206, R54.reuse, R38, R63 ;  /* 0x0000002636ce7223 */ /* 0x040fe2000000003f */
[----:B------:R-:W-:Y:S01]  /*1a8d0*/  FFMA R220, R54, R26, R53 ;  /* 0x0000001a36dc7223 */ /* 0x000fe20000000035 */
[C---:B------:R-:W-:Y:S01]  /*1a8e0*/  FFMA R201, R55.reuse, R43, R52 ;  /* 0x0000002b37c97223 */ /* 0x040fe20000000034 */
[C---:B--2---:R-:W-:Y:S01]  /*1a8f0*/  FFMA R54, R44.reuse, R36, R83 ;  /* 0x000000242c367223 */ /* 0x044fe20000000053 */
[----:B------:R-:W-:Y:S01]  /*1a900*/  FFMA R52, R44, R28, R91 ;  /* 0x0000001c2c347223 */ /* 0x000fe2000000005b */
[C---:B------:R-:W-:Y:S01]  /*1a910*/  FFMA R206, R55.reuse, R39, R206 ;  /* 0x0000002737ce7223 */ /* 0x040fe200000000ce */
[C---:B------:R-:W-:Y:S01]  /*1a920*/  FFMA R216, R55.reuse, R31, R216 ;  /* 0x0000001f37d87223 */ /* 0x040fe200000000d8 */
[----:B------:R-:W-:Y:S01]  /*1a930*/  FFMA R220, R55, R27, R220 ;  /* 0x0000001b37dc7223 */ /* 0x000fe200000000dc */
[-C--:B------:R-:W-:Y:S01]  /*1a940*/  FFMA R63, R37, R45.reuse, R54 ;  /* 0x0000002d253f7223 */ /* 0x080fe20000000036 */
[----:B------:R-:W-:-:S02]  /*1a950*/  FFMA R69, R29, R45, R52 ;  /* 0x0000002d1d457223 */ /* 0x000fc40000000034 */
[----:B------:R-:W2:Y:S01]  /*1a960*/  LDS.128 R52, [R0.X4+UR5+0x71a0] ;  /* 0x0071a00500347984 */ /* 0x000ea20008004c00 */
[C---:B------:R-:W-:Y:S01]  /*1a970*/  FFMA R60, R44.reuse, R40, R89 ;  /* 0x000000282c3c7223 */ /* 0x040fe20000000059 */
[----:B------:R-:W-:Y:S01]  /*1a980*/  FFMA R44, R44, R24, R95 ;  /* 0x000000182c2c7223 */ /* 0x000fe2000000005f */
[----:B-1----:R-:W-:Y:S02]  /*1a990*/  FFMA R94, R56, R28, R94 ;  /* 0x0000001c385e7223 */ /* 0x002fe4000000005e */
[-C--:B------:R-:W-:Y:S01]  /*1a9a0*/  FFMA R61, R41, R45.reuse, R60 ;  /* 0x0000002d293d7223 */ /* 0x080fe2000000003c */
[----:B------:R-:W-:Y:S01]  /*1a9b0*/  FFMA R45, R25, R45, R44 ;  /* 0x0000002d192d7223 */ /* 0x000fe2000000002c */
[C---:B------:R-:W-:Y:S01]  /*1a9c0*/  FFMA R44, R46.reuse, R30, R69 ;  /* 0x0000001e2e2c7223 */ /* 0x040fe20000000045 */
[C---:B------:R-:W-:Y:S01]  /*1a9d0*/  FFMA R210, R46.reuse, R38, R63 ;  /* 0x000000262ed27223 */ /* 0x040fe2000000003f */
        /* <DEDUP_REMOVED lines=17> */
[----:B---3--:R-:W-:Y:S01]  /*1aaf0*/  FFMA R44, R48, R40, R87 ;  /* 0x00000028302c7223 */ /* 0x008fe20000000057 */
[C---:B------:R-:W-:Y:S01]  /*1ab00*/  FFMA R214, R58.reuse, R38, R47 ;  /* 0x000000263ad67223 */ /* 0x040fe2000000002f */
[----:B------:R-:W-:Y:S01]  /*1ab10*/  FFMA R226, R58, R26, R57 ;  /* 0x0000001a3ae27223 */ /* 0x000fe20000000039 */
[----:B------:R-:W-:Y:S01]  /*1ab20*/  FFMA R203, R59, R43, R46 ;  /* 0x0000002b3bcb7223 */ /* 0x000fe2000000002e */
[-C--:B------:R-:W-:Y:S01]  /*1ab30*/  FFMA R57, R41, R49.reuse, R44 ;  /* 0x0000003129397223 */ /* 0x080fe2000000002c */
[C---:B------:R-:W-:Y:S01]  /*1ab40*/  FFMA R92, R48.reuse, R28, R92 ;  /* 0x0000001c305c7223 */ /* 0x040fe2000000005c */
[----:B------:R-:W3:Y:S03]  /*1ab50*/  LDS.128 R44, [R0.X4+UR5+0x73a0] ;  /* 0x0073a005002c7984 */ /* 0x000ee60008004c00 */
        /* <DEDUP_REMOVED lines=8> */
[----:B------:R-:W-:Y:S01]  /*1abe0*/  FFMA R225, R51, R31, R48 ;  /* 0x0000001f33e17223 */ /* 0x000fe20000000030 */
[----:B--2---:R-:W-:Y:S01]  /*1abf0*/  FFMA R48, R52, R28, R81 ;  /* 0x0000001c34307223 */ /* 0x004fe20000000051 */
[----:B------:R-:W-:Y:S01]  /*1ac00*/  FFMA R49, R25, R49, R100 ;  /* 0x0000003119317223 */ /* 0x000fe20000000064 */
[----:B------:R-:W-:Y:S01]  /*1ac10*/  FFMA R218, R50, R38, R59 ;  /* 0x0000002632da7223 */ /* 0x000fe2000000003b */
[----:B------:R-:W-:Y:S01]  /*1ac20*/  FFMA R86, R52, R36, R86 ;  /* 0x0000002434567223 */ /* 0x000fe20000000056 */
        /* <DEDUP_REMOVED lines=12> */
[C---:B-1----:R-:W-:Y:S01]  /*1acf0*/  FFMA R78, R60.reuse, R40, R78 ;  /* 0x000000283c4e7223 */ /* 0x042fe2000000004e */
        /* <DEDUP_REMOVED lines=24> */
[----:B---3--:R-:W-:Y:S01]  /*1ae80*/  FFMA R64, R44, R40, R64 ;  /* 0x000000282c407223 */ /* 0x008fe20000000040 */
[----:B------:R-:W-:Y:S04]  /*1ae90*/  LDS.128 R48, [R0.X4+UR5+0xb0] ;  /* 0x0000b00500307984 */ /* 0x000fe80008004c00 */
[----:B------:R-:W1:Y:S01]  /*1aea0*/  LDS.128 R52, [R32+0xb0] ;  /* 0x0000b00020347984 */ /* 0x000e620000000c00 */
[----:B------:R-:W-:-:S03]  /*1aeb0*/  FFMA R250, R63, R27, R250 ;  /* 0x0000001b3ffa7223 */ /* 0x000fc600000000fa */
[----:B------:R-:W2:Y:S01]  /*1aec0*/  LDS.128 R56, [R0.X4+UR5+0x1b0] ;  /* 0x0001b00500387984 */ /* 0x000ea20008004c00 */
[C---:B------:R-:W-:Y:S01]  /*1aed0*/  FFMA R28, R44.reuse, R28, R65 ;  /* 0x0000001c2c1c7223 */ /* 0x040fe20000000041 */
[C---:B------:R-:W-:Y:S01]  /*1aee0*/  FFMA R24, R44.reuse, R24, R67 ;  /* 0x000000182c187223 */ /* 0x040fe20000000043 */
[----:B------:R-:W-:Y:S01]  /*1aef0*/  FFMA R41, R41, R45, R64 ;  /* 0x0000002d29297223 */ /* 0x000fe20000000040 */
[----:B------:R-:W3:Y:S04]  /*1af00*/  LDS.128 R60, [R0.X4+UR5+0x2b0] ;  /* 0x0002b005003c7984 */ /* 0x000ee80008004c00 */
[----:B------:R-:W4:Y:S04]  /*1af10*/  LDS.128 R64, [R0.X4+UR5+0x3b0] ;  /* 0x0003b00500407984 */ /* 0x000f280008004c00 */
[----:B------:R-:W1:Y:S01]  /*1af20*/  LDS.128 R68, [R0.X4+UR5+0x10b0] ;  /* 0x0010b00500447984 */ /* 0x000e620008004c00 */
[----:B------:R-:W-:-:S03]  /*1af30*/  FFMA R36, R44, R36, R75 ;  /* 0x000000242c247223 */ /* 0x000fc6000000004b */
[----:B------:R-:W3:Y:S04]  /*1af40*/  LDS.128 R72, [R0.X4+UR5+0x11b0] ;  /* 0x0011b00500487984 */ /* 0x000ee80008004c00 */
[----:B------:R-:W3:Y:S04]  /*1af50*/  LDS.128 R76, [R0.X4+UR5+0x12b0] ;  /* 0x0012b005004c7984 */ /* 0x000ee80008004c00 */
[----:B------:R-:W4:Y:S04]  /*1af60*/  LDS.128 R80, [R0.X4+UR5+0x13b0] ;  /* 0x0013b00500507984 */ /* 0x000f280008004c00 */
[----:B------:R-:W4:Y:S04]  /*1af70*/  LDS.128 R84, [R0.X4+UR5+0x20b0] ;  /* 0x0020b00500547984 */ /* 0x000f280008004c00 */
[----:B------:R-:W4:Y:S04]  /*1af80*/  LDS.128 R88, [R0.X4+UR5+0x21b0] ;  /* 0x0021b00500587984 */ /* 0x000f280008004c00 */
[----:B------:R-:W4:Y:S04]  /*1af90*/  LDS.128 R92, [R0.X4+UR5+0x22b0] ;  /* 0x0022b005005c7984 */ /* 0x000f280008004c00 */
[----:B------:R-:W4:Y:S04]  /*1afa0*/  LDS.128 R96, [R0.X4+UR5+0x23b0] ;  /* 0x0023b00500607984 */ /* 0x000f280008004c00 */
[----:B------:R-:W4:Y:S01]  /*1afb0*/  LDS.128 R100, [R0.X4+UR5+0x30b0] ;  /* 0x0030b00500647984 */ /* 0x000f220008004c00 */
[----:B------:R-:W-:-:S03]  /*1afc0*/  FFMA R21, R127, R27, R21 ;  /* 0x0000001b7f157223 */ /* 0x000fc60000000015 */
[----:B------:R-:W4:Y:S01]  /*1afd0*/  LDS.128 R120, [R0.X4+UR5+0x41b0] ;  /* 0x0041b00500787984 */ /* 0x000f220008004c00 */
[----:B------:R-:W-:Y:S01]  /*1afe0*/  FFMA R244, R127, R39, R244 ;  /* 0x000000277ff47223 */ /* 0x000fe200000000f4 */
[----:B------:R-:W-:Y:S02]  /*1aff0*/  FFMA R25, R25, R45, R24 ;  /* 0x0000002d19197223 */ /* 0x000fe40000000018 */
[----:B------:R-:W4:Y:S01]  /*1b000*/  LDS.128 R124, [R0.X4+UR5+0x42b0] ;  /* 0x0042b005007c7984 */ /* 0x000f220008004c00 */
[----:B------:R-:W-:Y:S01]  /*1b010*/  MOV R24, R177 ;  /* 0x000000b100187202 */ /* 0x000fe20000000f00 */
[-C--:B-1----:R-:W-:Y:S01]  /*1b020*/  FFMA R199, R48, R52.reuse, R199 ;  /* 0x0000003430c77223 */ /* 0x082fe200000000c7 */
[----:B--2---:R-:W-:Y:S01]  /*1b030*/  FFMA R16, R56, R52, R16 ;  /* 0x0000003438107223 */ /* 0x004fe20000000010 */
[C---:B------:R-:W-:Y:S01]  /*1b040*/  FFMA R41, R46.reuse, R42, R41 ;  /* 0x0000002a2e297223 */ /* 0x040fe20000000029 */
[----:B------:R-:W-:Y:S01]  /*1b050*/  MOV R42, R24 ;  /* 0x00000018002a7202 */ /* 0x000fe20000000f00 */
[-C--:B------:R-:W-:Y:S01]  /*1b060*/  FFMA R199, R49, R53.reuse, R199 ;  /* 0x0000003531c77223 */ /* 0x080fe200000000c7 */
[----:B------:R-:W-:Y:S01]  /*1b070*/  FFMA R25, R46, R26, R25 ;  /* 0x0000001a2e197223 */ /* 0x000fe20000000019 */
[-C--:B---3--:R-:W-:Y:S01]  /*1b080*/  FFMA R33, R60, R52.reuse, R33 ;  /* 0x000000343c217223 */ /* 0x088fe20000000021 */
[----:B------:R-:W-:Y:S01]  /*1b090*/  FFMA R24, R57, R53, R16 ;  /* 0x0000003539187223 */ /* 0x000fe20000000010 */
[-C--:B----4-:R-:W-:Y:S01]  /*1b0a0*/  FFMA R17, R64, R52.reuse, R17 ;  /* 0x0000003440117223 */ /* 0x090fe20000000011 */
[----:B------:R-:W-:Y:S01]  /*1b0b0*/  FFMA R29, R29, R45, R28 ;  /* 0x0000002d1d1d7223 */ /* 0x000fe2000000001c */
[----:B------:R-:W-:Y:S01]  /*1b0c0*/  FFMA R35, R68, R52, R35 ;  /* 0x0000003444237223 */ /* 0x000fe20000000023 */
[-C--:B------:R-:W-:Y:S01]  /*1b0d0*/  FFMA R199, R50, R54.reuse, R199 ;  /* 0x0000003632c77223 */ /* 0x080fe200000000c7 */
[----:B------:R-:W-:Y:S01]  /*1b0e0*/  FFMA R27, R47, R27, R25 ;  /* 0x0000001b2f1b7223 */ /* 0x000fe20000000019 */
[-C--:B------:R-:W-:Y:S01]  /*1b0f0*/  FFMA R33, R61, R53.reuse, R33 ;  /* 0x000000353d217223 */ /* 0x080fe20000000021 */
[----:B------:R-:W-:Y:S01]  /*1b100*/  FFMA R24, R58, R54, R24 ;  /* 0x000000363a187223 */ /* 0x000fe20000000018 */
[-C--:B------:R-:W-:Y:S01]  /*1b110*/  FFMA R25, R65, R53.reuse, R17 ;  /* 0x0000003541197223 */ /* 0x080fe20000000011 */
[----:B------:R-:W-:Y:S01]  /*1b120*/  FFMA R29, R46, R30, R29 ;  /* 0x0000001e2e1d7223 */ /* 0x000fe2000000001d */
[----:B------:R-:W-:Y:S01]  /*1b130*/  FFMA R35, R69, R53, R35 ;  /* 0x0000003545237223 */ /* 0x000fe20000000023 */
[-C--:B------:R-:W-:Y:S01]  /*1b140*/  FFMA R18, R72, R52.reuse, R18 ;  /* 0x0000003448127223 */ /* 0x080fe20000000012 */
[-C--:B------:R-:W-:Y:S01]  /*1b150*/  FFMA R30, R51, R55.reuse, R199 ;  /* 0x00000037331e7223 */ /* 0x080fe200000000c7 */
[----:B------:R-:W-:Y:S01]  /*1b160*/  FFMA R34, R76, R52, R34 ;  /* 0x000000344c227223 */ /* 0x000fe20000000022 */
[-C--:B------:R-:W-:Y:S01]  /*1b170*/  FFMA R33, R62, R54.reuse, R33 ;  /* 0x000000363e217223 */ /* 0x080fe20000000021 */
[----:B------:R-:W-:Y:S01]  /*1b180*/  FFMA R24, R59, R55, R24 ;  /* 0x000000373b187223 */ /* 0x000fe20000000018 */
[----:B------:R-:W-:Y:S01]  /*1b190*/  FFMA R37, R37, R45, R36 ;  /* 0x0000002d25257223 */ /* 0x000fe20000000024 */
[-C--:B------:R-:W-:Y:S01]  /*1b1a0*/  FFMA R25, R66, R54.reuse, R25 ;  /* 0x0000003642197223 */ /* 0x080fe20000000019 */
[----:B------:R-:W-:Y:S01]  /*1b1b0*/  MOV R45, R179 ;  /* 0x000000b3002d7202 */ /* 0x000fe20000000f00 */
[----:B------:R-:W-:Y:S01]  /*1b1c0*/  FFMA R35, R70, R54, R35 ;  /* 0x0000003646237223 */ /* 0x000fe20000000023 */
[----:B------:R-:W-:Y:S01]  /*1b1d0*/  MOV R28, R176 ;  /* 0x000000b0001c7202 */ /* 0x000fe20000000f00 */
[----:B------:R-:W-:Y:S01]  /*1b1e0*/  FFMA R31, R47, R31, R29 ;  /* 0x0000001f2f1f7223 */ /* 0x000fe2000000001d */
[----:B------:R-:W-:Y:S01]  /*1b1f0*/  MOV R40, R178 ;  /* 0x000000b200287202 */ /* 0x000fe20000000f00 */
[-C--:B------:R-:W-:Y:S01]  /*1b200*/  FFMA R26, R73, R53.reuse, R18 ;  /* 0x00000035491a7223 */ /* 0x080fe20000000012 */
[----:B------:R-:W1:Y:S01]  /*1b210*/  LDS.128 R176, [R0.X4+UR5+0x73b0] ;  /* 0x0073b00500b07984 */ /* 0x000e620008004c00 */
[----:B------:R-:W-:Y:S01]  /*1b220*/  FFMA R19, R80, R52, R19 ;  /* 0x0000003450137223 */ /* 0x000fe20000000013 */
[----:B------:R-:W-:Y:S01]  /*1b230*/  FFMA R34, R77, R53, R34 ;  /* 0x000000354d227223 */ /* 0x000fe20000000022 */
[-C--:B------:R-:W-:Y:S01]  /*1b240*/  FFMA R29, R63, R55.reuse, R33 ;  /* 0x000000373f1d7223 */ /* 0x080fe20000000021 */
[----:B------:R-:W-:Y:S01]  /*1b250*/  STL [R1+0xac], R30 ;  /* 0x0000ac1e01007387 */ /* 0x000fe20000100800 */
[----:B------:R-:W-:Y:S01]  /*1b260*/  FFMA R37, R46, R38, R37 ;  /* 0x000000262e257223 */ /* 0x000fe20000000025 */
[-C--:B------:R-:W-:Y:S01]  /*1b270*/  FFMA R21, R84, R52.reuse, R21 ;  /* 0x0000003454157223 */ /* 0x080fe20000000015 */
[----:B------:R-:W-:Y:S01]  /*1b280*/  FFMA R25, R67, R55, R25 ;  /* 0x0000003743197223 */ /* 0x000fe20000000019 */
[----:B------:R2:W-:Y:S01]  /*1b290*/  STL [R1+0xa8], R24 ;  /* 0x0000a81801007387 */ /* 0x0005e20000100800 */
[----:B------:R-:W-:Y:S01]  /*1b2a0*/  MOV R38, R45 ;  /* 0x0000002d00267202 */ /* 0x000fe20000000f00 */
[----:B------:R-:W-:Y:S01]  /*1b2b0*/  FFMA R180, R88, R52, R180 ;  /* 0x0000003458b47223 */ /* 0x000fe200000000b4 */
[----:B------:R-:W-:Y:S01]  /*1b2c0*/  MOV R45, R28 ;  /* 0x0000001c002d7202 */ /* 0x000fe20000000f00 */
[-C--:B------:R-:W-:Y:S01]  /*1b2d0*/  FFMA R26, R74, R54.reuse, R26 ;  /* 0x000000364a1a7223 */ /* 0x080fe2000000001a */
[-C--:B------:R-:W-:Y:S01]  /*1b2e0*/  FFMA R28, R81, R53.reuse, R19 ;  /* 0x00000035511c7223 */ /* 0x080fe20000000013 */
[----:B------:R-:W-:Y:S01]  /*1b2f0*/  FFMA R34, R78, R54, R34 ;  /* 0x000000364e227223 */ /* 0x000fe20000000022 */
[----:B------:R-:W-:Y:S01]  /*1b300*/  FFMA R21, R85, R53, R21 ;  /* 0x0000003555157223 */ /* 0x000fe20000000015 */
[----:B--2---:R-:W-:Y:S01]  /*1b310*/  FFMA R24, R71, R55, R35 ;  /* 0x0000003747187223 */ /* 0x004fe20000000023 */
[----:B------:R-:W-:Y:S01]  /*1b320*/  STL [R1+0xa4], R29 ;  /* 0x0000a41d01007387 */ /* 0x000fe20000100800 */
[-C--:B------:R-:W-:Y:S01]  /*1b330*/  FFMA R181, R92, R52.reuse, R181 ;  /* 0x000000345cb57223 */ /* 0x080fe200000000b5 */
[----:B------:R-:W-:Y:S01]  /*1b340*/  FFMA R180, R89, R53, R180 ;  /* 0x0000003559b47223 */ /* 0x000fe200000000b4 */
[-C--:B------:R-:W-:Y:S01]  /*1b350*/  FFMA R184, R96, R52.reuse, R184 ;  /* 0x0000003460b87223 */ /* 0x080fe200000000b8 */
[----:B------:R-:W-:Y:S01]  /*1b360*/  STL [R1+0xa0], R25 ;  /* 0x0000a01901007387 */ /* 0x000fe20000100800 */
[----:B------:R-:W-:Y:S01]  /*1b370*/  FFMA R26, R75, R55, R26 ;  /* 0x000000374b1a7223 */ /* 0x000fe2000000001a */
[----:B------:R-:W-:Y:S01]  /*1b380*/  FFMA R4, R100, R52, R4 ;  /* 0x0000003464047223 */ /* 0x000fe20000000004 */
[----:B------:R-:W-:Y:S01]  /*1b390*/  FFMA R28, R82, R54, R28 ;  /* 0x00000036521c7223 */ /* 0x000fe2000000001c */
[----:B------:R2:W-:Y:S01]  /*1b3a0*/  STL [R1+0x9c], R24 ;  /* 0x00009c1801007387 */ /* 0x0005e20000100800 */
[----:B------:R-:W-:Y:S01]  /*1b3b0*/  FFMA R11, R104, R52, R11 ;  /* 0x00000034680b7223 */ /* 0x000fe2000000000b */
[-C--:B------:R-:W-:Y:S01]  /*1b3c0*/  FFMA R21, R86, R54.reuse, R21 ;  /* 0x0000003656157223 */ /* 0x080fe20000000015 */
[-C--:B------:R-:W-:Y:S01]  /*1b3d0*/  FFMA R181, R93, R53.reuse, R181 ;  /* 0x000000355db57223 */ /* 0x080fe200000000b5 */
[----:B------:R-:W-:Y:S01]  /*1b3e0*/  FFMA R180, R90, R54, R180 ;  /* 0x000000365ab47223 */ /* 0x000fe200000000b4 */
[-C--:B------:R-:W-:Y:S01]  /*1b3f0*/  FFMA R184, R97, R53.reuse, R184 ;  /* 0x0000003561b87223 */ /* 0x080fe200000000b8 */
[----:B------:R-:W-:Y:S01]  /*1b400*/  FFMA R4, R101, R53, R4 ;  /* 0x0000003565047223 */ /* 0x000fe20000000004 */
[-C--:B------:R-:W-:Y:S01]  /*1b410*/  FFMA R186, R108, R52.reuse, R186 ;  /* 0x000000346cba7223 */ /* 0x080fe200000000ba */
[-C--:B------:R-:W-:Y:S01]  /*1b420*/  FFMA R14, R112, R52.reuse, R14 ;  /* 0x00000034700e7223 */ /* 0x080fe2000000000e */
[----:B------:R-:W-:Y:S01]  /*1b430*/  FFMA R3, R116, R52, R3 ;  /* 0x0000003474037223 */ /* 0x000fe20000000003 */
[-C--:B--2---:R-:W-:Y:S01]  /*1b440*/  FFMA R24, R79, R55.reuse, R34 ;  /* 0x000000374f187223 */ /* 0x084fe20000000022 */
[----:B------:R-:W-:Y:S01]  /*1b450*/  FFMA R25, R83, R55, R28 ;  /* 0x0000003753197223 */ /* 0x000fe2000000001c */
[----:B------:R-:W-:Y:S01]  /*1b460*/  STL [R1+0x98], R26 ;  /* 0x0000981a01007387 */ /* 0x000fe20000100800 */
[----:B------:R-:W-:Y:S01]  /*1b470*/  FFMA R11, R105, R53, R11 ;  /* 0x00000035690b7223 */ /* 0x000fe2000000000b */
[----:B------:R-:W-:Y:S01]  /*1b480*/  FFMA R21, R87, R55, R21 ;  /* 0x0000003757157223 */ /* 0x000fe20000000015 */
[-C--:B------:R-:W-:Y:S01]  /*1b490*/  FFMA R181, R94, R54.reuse, R181 ;  /* 0x000000365eb57223 */ /* 0x080fe200000000b5 */
[----:B------:R2:W-:Y:S01]  /*1b4a0*/  STL [R1+0x94], R24 ;  /* 0x0000941801007387 */ /* 0x0005e20000100800 */
[----:B------:R-:W-:Y:S01]  /*1b4b0*/  FFMA R184, R98, R54, R184 ;  /* 0x0000003662b87223 */ /* 0x000fe200000000b8 */
[----:B------:R-:W-:Y:S01]  /*1b4c0*/  FFMA R13, R120, R52, R13 ;  /* 0x00000034780d7223 */ /* 0x000fe2000000000d */
[-C--:B------:R-:W-:Y:S01]  /*1b4d0*/  FFMA R4, R102, R54.reuse, R4 ;  /* 0x0000003666047223 */ /* 0x080fe20000000004 */
[----:B------:R-:W-:Y:S01]  /*1b4e0*/  FFMA R186, R109, R53, R186 ;  /* 0x000000356dba7223 */ /* 0x000fe200000000ba */
[----:B------:R-:W-:Y:S01]  /*1b4f0*/  FFMA R11, R106, R54, R11 ;  /* 0x000000366a0b7223 */ /* 0x000fe2000000000b */
[----:B------:R3:W-:Y:S01]  /*1b500*/  STL [R1+0x90], R25 ;  /* 0x0000901901007387 */ /* 0x0007e20000100800 */
[----:B--2---:R-:W-:Y:S01]  /*1b510*/  FFMA R24, R91, R55, R180 ;  /* 0x000000375b187223 */ /* 0x004fe200000000b4 */
[----:B------:R-:W-:-:S02]  /*1b520*/  FFMA R14, R113, R53, R14 ;  /* 0x00000035710e7223 */ /* 0x000fc4000000000e */
[----:B------:R2:W-:Y:S01]  /*1b530*/  STL [R1+0x8c], R21 ;  /* 0x00008c1501007387 */ /* 0x0005e20000100800 */
[----:B------:R-:W-:Y:S01]  /*1b540*/  FFMA R3, R117, R53, R3 ;  /* 0x0000003575037223 */ /* 0x000fe20000000003 */
[-C--:B------:R-:W-:Y:S01]  /*1b550*/  FFMA R188, R124, R52.reuse, R188 ;  /* 0x000000347cbc7223 */ /* 0x080fe200000000bc */
[----:B---3--:R-:W-:Y:S01]  /*1b560*/  FFMA R25, R95, R55, R181 ;  /* 0x000000375f197223 */ /* 0x008fe200000000b5 */
[----:B------:R3:W-:Y:S01]  /*1b570*/  STL [R1+0x88], R24 ;  /* 0x0000881801007387 */ /* 0x0007e20000100800 */
[----:B------:R-:W-:Y:S01]  /*1b580*/  FFMA R13, R121, R53, R13 ;  /* 0x00000035790d7223 */ /* 0x000fe2000000000d */
[----:B------:R-:W-:Y:S01]  /*1b590*/  FFMA R190, R128, R52, R190 ;  /* 0x0000003480be7223 */ /* 0x000fe200000000be */
[----:B------:R-:W-:Y:S01]  /*1b5a0*/  FFMA R186, R110, R54, R186 ;  /* 0x000000366eba7223 */ /* 0x000fe200000000ba */
[----:B------:R-:W-:Y:S01]  /*1b5b0*/  FFMA R192, R132, R52, R192 ;  /* 0x0000003484c07223 */ /* 0x000fe200000000c0 */
[-C--:B--2---:R-:W-:Y:S01]  /*1b5c0*/  FFMA R21, R99, R55.reuse, R184 ;  /* 0x0000003763157223 */ /* 0x084fe200000000b8 */
[-C--:B------:R-:W-:Y:S01]  /*1b5d0*/  FFMA R14, R114, R54.reuse, R14 ;  /* 0x00000036720e7223 */ /* 0x080fe2000000000e */
[----:B------:R-:W-:Y:S01]  /*1b5e0*/  FFMA R3, R118, R54, R3 ;  /* 0x0000003676037223 */ /* 0x000fe20000000003 */
[-C--:B------:R-:W-:Y:S01]  /*1b5f0*/  FFMA R194, R136, R52.reuse, R194 ;  /* 0x0000003488c27223 */ /* 0x080fe200000000c2 */
[----:B------:R-:W-:Y:S01]  /*1b600*/  FFMA R196, R140, R52, R196 ;  /* 0x000000348cc47223 */ /* 0x000fe200000000c4 */
[-C--:B---3--:R-:W-:Y:S01]  /*1b610*/  FFMA R24, R103, R55.reuse, R4 ;  /* 0x0000003767187223 */ /* 0x088fe20000000004 */
[----:B------:R-:W-:Y:S01]  /*1b620*/  FFMA R4, R107, R55, R11 ;  /* 0x000000376b047223 */ /* 0x000fe2000000000b */
[----:B------:R-:W-:Y:S01]  /*1b630*/  STL [R1+0x84], R25 ;  /* 0x0000841901007387 */ /* 0x000fe20000100800 */
[-C--:B------:R-:W-:Y:S01]  /*1b640*/  FFMA R188, R125, R53.reuse, R188 ;  /* 0x000000357dbc7223 */ /* 0x080fe200000000bc */
[----:B------:R-:W-:Y:S01]  /*1b650*/  FFMA R13, R122, R54, R13 ;  /* 0x000000367a0d7223 */ /* 0x000fe2000000000d */
[-C--:B------:R-:W-:Y:S01]  /*1b660*/  FFMA R190, R129, R53.reuse, R190 ;  /* 0x0000003581be7223 */ /* 0x080fe200000000be */
[----:B------:R2:W-:Y:S01]  /*1b670*/  STL [R1+0x80], R21 ;  /* 0x0000801501007387 */ /* 0x0005e20000100800 */
[----:B------:R-:W-:Y:S01]  /*1b680*/  FFMA R192, R133, R53, R192 ;  /* 0x0000003585c07223 */ /* 0x000fe200000000c0 */
[----:B------:R-:W-:-:S02]  /*1b690*/  FFMA R11, R115, R55, R14 ;  /* 0x00000037730b7223 */ /* 0x000fc4000000000e */
[----:B------:R-:W-:Y:S01]  /*1b6a0*/  STL [R1+0x7c], R24 ;  /* 0x00007c1801007387 */ /* 0x000fe20000100800 */
[----:B------:R-:W-:Y:S01]  /*1b6b0*/  FFMA R198, R144, R52, R198 ;  /* 0x0000003490c67223 */ /* 0x000fe200000000c6 */
[-C--:B------:R-:W-:Y:S02]  /*1b6c0*/  FFMA R188, R126, R54.reuse, R188 ;  /* 0x000000367ebc7223 */ /* 0x080fe400000000bc */
[----:B------:R3:W-:Y:S01]  /*1b6d0*/  STL [R1+0x78], R4 ;  /* 0x0000780401007387 */ /* 0x0007e20000100800 */
[----:B--2---:R-:W-:Y:S01]  /*1b6e0*/  FFMA R21, R111, R55, R186 ;  /* 0x000000376f157223 */ /* 0x004fe200000000ba */
[-C--:B------:R-:W-:Y:S01]  /*1b6f0*/  FFMA R190, R130, R54.reuse, R190 ;  /* 0x0000003682be7223 */ /* 0x080fe200000000be */
[-C--:B------:R-:W-:Y:S01]  /*1b700*/  FFMA R194, R137, R53.reuse, R194 ;  /* 0x0000003589c27223 */ /* 0x080fe200000000c2 */
[----:B------:R-:W-:Y:S01]  /*1b710*/  FFMA R192, R134, R54, R192 ;  /* 0x0000003686c07223 */ /* 0x000fe200000000c0 */
[----:B------:R-:W-:Y:S01]  /*1b720*/  FFMA R196, R141, R53, R196 ;  /* 0x000000358dc47223 */ /* 0x000fe200000000c4 */
[----:B------:R-:W-:Y:S01]  /*1b730*/  STL [R1+0x74], R21 ;  /* 0x0000741501007387 */ /* 0x000fe20000100800 */
[-C--:B---3--:R-:W-:Y:S01]  /*1b740*/  FFMA R4, R119, R55.reuse, R3 ;  /* 0x0000003777047223 */ /* 0x088fe20000000003 */
[----:B------:R-:W-:-:S02]  /*1b750*/  FFMA R3, R123, R55, R13 ;  /* 0x000000377b037223 */ /* 0x000fc4000000000d */
[----:B------:R2:W-:Y:S01]  /*1b760*/  STL [R1+0x70], R11 ;  /* 0x0000700b01007387 */ /* 0x0005e20000100800 */
[-C--:B------:R-:W-:Y:S01]  /*1b770*/  FFMA R217, R148, R52.reuse, R217 ;  /* 0x0000003494d97223 */ /* 0x080fe200000000d9 */
[----:B------:R-:W-:Y:S01]  /*1b780*/  FFMA R198, R145, R53, R198 ;  /* 0x0000003591c67223 */ /* 0x000fe200000000c6 */
[-C--:B------:R-:W-:Y:S01]  /*1b790*/  FFMA R220, R152, R52.reuse, R220 ;  /* 0x0000003498dc7223 */ /* 0x080fe200000000dc */
[----:B------:R3:W-:Y:S01]  /*1b7a0*/  STL [R1+0x6c], R4 ;  /* 0x00006c0401007387 */ /* 0x0007e20000100800 */
[----:B------:R-:W-:Y:S01]  /*1b7b0*/  FFMA R224, R156, R52, R224 ;  /* 0x000000349ce07223 */ /* 0x000fe200000000e0 */
[-C--:B------:R-:W-:Y:S02]  /*1b7c0*/  FFMA R194, R138, R54.reuse, R194 ;  /* 0x000000368ac27223 */ /* 0x080fe400000000c2 */
[----:B------:R4:W-:Y:S01]  /*1b7d0*/  STL [R1+0x34], R3 ;  /* 0x0000340301007387 */ /* 0x0009e20000100800 */
[-C--:B--2---:R-:W-:Y:S01]  /*1b7e0*/  FFMA R11, R127, R55.reuse, R188 ;  /* 0x000000377f0b7223 */ /* 0x084fe200000000bc */
[----:B------:R-:W-:Y:S01]  /*1b7f0*/  FFMA R196, R142, R54, R196 ;  /* 0x000000368ec47223 */ /* 0x000fe200000000c4 */
[-C--:B------:R-:W-:Y:S01]  /*1b800*/  FFMA R246, R168, R52.reuse, R246 ;  /* 0x00000034a8f67223 */ /* 0x080fe200000000f6 */
[----:B-1----:R-:W-:Y:S01]  /*1b810*/  FFMA R27, R176, R52, R27 ;  /* 0x00000034b01b7223 */ /* 0x002fe2000000001b */
[----:B---3--:R-:W-:Y:S01]  /*1b820*/  FFMA R4, R131, R55, R190 ;  /* 0x0000003783047223 */ /* 0x008fe200000000be */
[----:B------:R-:W-:Y:S01]  /*1b830*/  FFMA R217, R149, R53, R217 ;  /* 0x0000003595d97223 */ /* 0x000fe200000000d9 */
[-C--:B------:R-:W-:Y:S01]  /*1b840*/  FFMA R198, R146, R54.reuse, R198 ;  /* 0x0000003692c67223 */ /* 0x080fe200000000c6 */
[----:B------:R-:W1:Y:S01]  /*1b850*/  LDS.128 R16, [R32+0x1b0] ;  /* 0x0001b00020107984 */ /* 0x000e620000000c00 */
[----:B----4-:R-:W-:Y:S01]  /*1b860*/  FFMA R3, R135, R55, R192 ;  /* 0x0000003787037223 */ /* 0x010fe200000000c0 */
[-C--:B------:R-:W-:Y:S01]  /*1b870*/  FFMA R220, R153, R53.reuse, R220 ;  /* 0x0000003599dc7223 */ /* 0x080fe200000000dc */
[----:B------:R-:W-:Y:S01]  /*1b880*/  FFMA R224, R157, R53, R224 ;  /* 0x000000359de07223 */ /* 0x000fe200000000e0 */
[----:B------:R2:W-:Y:S01]  /*1b890*/  STL [R1+0x30], R11 ;  /* 0x0000300b01007387 */ /* 0x0005e20000100800 */
[----:B------:R-:W-:-:S03]  /*1b8a0*/  FFMA R217, R150, R54, R217 ;  /* 0x0000003696d97223 */ /* 0x000fc600000000d9 */
[----:B------:R3:W-:Y:S01]  /*1b8b0*/  STL [R1+0x2c], R4 ;  /* 0x00002c0401007387 */ /* 0x0007e20000100800 */
[----:B------:R-:W-:-:S03]  /*1b8c0*/  FFMA R220, R154, R54, R220 ;  /* 0x000000369adc7223 */ /* 0x000fc600000000dc */
[----:B------:R4:W-:Y:S01]  /*1b8d0*/  STL [R1+0x28], R3 ;  /* 0x0000280301007387 */ /* 0x0009e20000100800 */
[-C--:B--2---:R-:W-:Y:S01]  /*1b8e0*/  FFMA R11, R139, R55.reuse, R194 ;  /* 0x000000378b0b7223 */ /* 0x084fe200000000c2 */
[----:B------:R-:W-:Y:S01]  /*1b8f0*/  FFMA R224, R158, R54, R224 ;  /* 0x000000369ee07223 */ /* 0x000fe200000000e0 */
[----:B---3--:R-:W-:-:S03]  /*1b900*/  FFMA R4, R143, R55, R196 ;  /* 0x000000378f047223 */ /* 0x008fc600000000c4 */
[----:B------:R2:W-:Y:S01]  /*1b910*/  STL [R1+0x24], R11 ;  /* 0x0000240b01007387 */ /* 0x0005e20000100800 */
[----:B----4-:R-:W-:Y:S01]  /*1b920*/  FFMA R3, R147, R55, R198 ;  /* 0x0000003793037223 */ /* 0x010fe200000000c6 */
[-C--:B------:R-:W-:Y:S01]  /*1b930*/  FFMA R246, R169, R53.reuse, R246 ;  /* 0x00000035a9f67223 */ /* 0x080fe200000000f6 */
[----:B------:R-:W-:Y:S01]  /*1b940*/  FFMA R27, R177, R53, R27 ;  /* 0x00000035b11b7223 */ /* 0x000fe2000000001b */
[----:B------:R3:W-:Y:S01]  /*1b950*/  STL [R1+0x20], R4 ;  /* 0x0000200401007387 */ /* 0x0007e20000100800 */
[----:B--2---:R-:W-:-:S03]  /*1b960*/  FFMA R11, R151, R55, R217 ;  /* 0x00000037970b7223 */ /* 0x004fc600000000d9 */
[----:B------:R2:W-:Y:S01]  /*1b970*/  STL [R1+0x1c], R3 ;  /* 0x00001c0301007387 */ /* 0x0005e20000100800 */
[-C--:B------:R-:W-:Y:S01]  /*1b980*/  FFMA R246, R170, R54.reuse, R246 ;  /* 0x00000036aaf67223 */ /* 0x080fe200000000f6 */
[----:B------:R-:W-:Y:S01]  /*1b990*/  FFMA R27, R178, R54, R27 ;  /* 0x00000036b21b7223 */ /* 0x000fe2000000001b */
[-C--:B---3--:R-:W-:Y:S01]  /*1b9a0*/  FFMA R4, R155, R55.reuse, R220 ;  /* 0x000000379b047223 */ /* 0x088fe200000000dc */
[----:B------:R-:W-:Y:S01]  /*1b9b0*/  STL [R1+0x18], R11 ;  /* 0x0000180b01007387 */ /* 0x000fe20000100800 */
[----:B--2---:R-:W-:-:S03]  /*1b9c0*/  FFMA R3, R159, R55, R224 ;  /* 0x000000379f037223 */ /* 0x004fc600000000e0 */
[----:B------:R-:W-:Y:S04]  /*1b9d0*/  STL [R1+0x14], R4 ;  /* 0x0000140401007387 */ /* 0x000fe80000100800 */
[----:B------:R2:W-:Y:S02]  /*1b9e0*/  STL [R1+0x10], R3 ;  /* 0x0000100301007387 */ /* 0x0005e40000100800 */
[-C--:B--2---:R-:W-:Y:S01]  /*1b9f0*/  FFMA R3, R171, R55.reuse, R246 ;  /* 0x00000037ab037223 */ /* 0x084fe200000000f6 */
[----:B------:R-:W-:Y:S02]  /*1ba00*/  FFMA R246, R179, R55, R27 ;  /* 0x00000037b3f67223 */ /* 0x000fe4000000001b */
[----:B------:R-:W2:Y:S01]  /*1ba10*/  LDS.128 R24, [R32+0x2b0] ;  /* 0x0002b00020187984 */ /* 0x000ea20000000c00 */
[----:B------:R-:W-:-:S02]  /*1ba20*/  MOV R44, R174 ;  /* 0x000000ae002c7202 */ /* 0x000fc40000000f00 */
[----:B------:R-:W-:Y:S02]  /*1ba30*/  MOV R36, R175 ;  /* 0x000000af00247202 */ /* 0x000fe40000000f00 */
[----:B------:R-:W3:Y:S01]  /*1ba40*/  LDS.128 R172, [R0.X4+UR5+0x72b0] ;  /* 0x0072b00500ac7984 */ /* 0x000ee20008004c00 */
[----:B------:R-:W-:-:S04]  /*1ba50*/  FFMA R226, R160, R52, R226 ;  /* 0x00000034a0e27223 */ /* 0x000fc800000000e2 */
[----:B------:R-:W-:-:S04]  /*1ba60*/  FFMA R226, R161, R53, R226 ;  /* 0x00000035a1e27223 */ /* 0x000fc800000000e2 */
[----:B------:R-:W-:-:S04]  /*1ba70*/  FFMA R226, R162, R54, R226 ;  /* 0x00000036a2e27223 */ /* 0x000fc800000000e2 */
[----:B------:R-:W-:Y:S01]  /*1ba80*/  FFMA R11, R163, R55, R226 ;  /* 0x00000037a30b7223 */ /* 0x000fe200000000e2 */
[----:B-1----:R-:W-:Y:S01]  /*1ba90*/  FFMA R6, R116, R16, R6 ;  /* 0x0000001074067223 */ /* 0x002fe20000000006 */
[----:B------:R-:W-:-:S03]  /*1baa0*/  FFMA R228, R164, R52, R228 ;  /* 0x00000034a4e47223 */ /* 0x000fc600000000e4 */
[----:B------:R1:W-:Y:S01]  /*1bab0*/  STL [R1+0xc], R11 ;  /* 0x00000c0b01007387 */ /* 0x0003e20000100800 */
[----:B------:R-:W-:Y:S01]  /*1bac0*/  FFMA R43, R47, R43, R41 ;  /* 0x0000002b2f2b7223 */ /* 0x000fe20000000029 */
[-C--:B------:R-:W-:Y:S01]  /*1bad0*/  FFMA R33, R140, R16.reuse, R195 ;  /* 0x000000108c217223 */ /* 0x080fe200000000c3 */
[----:B------:R-:W-:Y:S01]  /*1bae0*/  FFMA R195, R117, R17, R6 ;  /* 0x0000001175c37223 */ /* 0x000fe20000000006 */
[----:B------:R-:W-:Y:S01]  /*1baf0*/  FFMA R39, R47, R39, R37 ;  /* 0x000000272f277223 */ /* 0x000fe20000000025 */
[----:B------:R-:W-:Y:S01]  /*1bb00*/  FFMA R228, R165, R53, R228 ;  /* 0x00000035a5e47223 */ /* 0x000fe200000000e4 */
[----:B-1----:R-:W-:-:S04]  /*1bb10*/  FFMA R11, R168, R16, R227 ;  /* 0x00000010a80b7223 */ /* 0x002fc800000000e3 */
[----:B------:R-:W-:Y:S01]  /*1bb20*/  FFMA R6, R169, R17, R11 ;  /* 0x00000011a9067223 */ /* 0x000fe2000000000b */
[-C--:B--2---:R-:W-:Y:S01]  /*1bb30*/  FFMA R41, R48, R24.reuse, R38 ;  /* 0x0000001830297223 */ /* 0x084fe20000000026 */
[-C--:B------:R-:W-:Y:S01]  /*1bb40*/  FFMA R40, R56, R24.reuse, R40 ;  /* 0x0000001838287223 */ /* 0x080fe20000000028 */
[-C--:B------:R-:W-:Y:S01]  /*1bb50*/  FFMA R11, R60, R24.reuse, R42 ;  /* 0x000000183c0b7223 */ /* 0x080fe2000000002a */
[-C--:B------:R-:W-:Y:S01]  /*1bb60*/  FFMA R38, R64, R24.reuse, R252 ;  /* 0x0000001840267223 */ /* 0x080fe200000000fc */
        /* <DEDUP_REMOVED lines=17> */
[----:B------:R-:W-:Y:S01]  /*1bc80*/  STL [R1+0x8], R4 ;  /* 0x0000080401007387 */ /* 0x000fe20000100800 */
[-C--:B------:R-:W-:Y:S01]  /*1bc90*/  FFMA R38, R67, R27.reuse, R38 ;  /* 0x0000001b43267223 */ /* 0x080fe20000000026 */
[----:B---3--:R-:W-:Y:S01]  /*1bca0*/  FFMA R250, R172, R52, R250 ;  /* 0x00000034acfa7223 */ /* 0x008fe200000000fa */
[-C--:B------:R-:W-:Y:S01]  /*1bcb0*/  FFMA R7, R120, R16.reuse, R7 ;  /* 0x0000001078077223 */ /* 0x080fe20000000007 */
[----:B------:R1:W-:Y:S01]  /*1bcc0*/  STL [R1+0x4], R3 ;  /* 0x0000040301007387 */ /* 0x0003e20000100800 */
[-C--:B------:R-:W-:Y:S01]  /*1bcd0*/  FFMA R245, R172, R16.reuse, R245 ;  /* 0x00000010acf57223 */ /* 0x080fe200000000f5 */
[----:B------:R-:W-:Y:S01]  /*1bce0*/  FFMA R37, R71, R27, R37 ;  /* 0x0000001b47257223 */ /* 0x000fe20000000025 */
[-C--:B------:R-:W-:Y:S01]  /*1bcf0*/  FFMA R189, R128, R16.reuse, R189 ;  /* 0x0000001080bd7223 */ /* 0x080fe200000000bd */
[----:B------:R-:W-:Y:S01]  /*1bd00*/  STL [R1+0x44], R41 ;  /* 0x0000442901007387 */ /* 0x000fe20000100800 */
[-C--:B------:R-:W-:Y:S01]  /*1bd10*/  FFMA R187, R124, R16.reuse, R187 ;  /* 0x000000107cbb7223 */ /* 0x080fe200000000bb */
[-C--:B------:R-:W-:Y:S01]  /*1bd20*/  FFMA R213, R48, R16.reuse, R213 ;  /* 0x0000001030d57223 */ /* 0x080fe200000000d5 */
[-C--:B------:R-:W-:Y:S01]  /*1bd30*/  FFMA R185, R96, R16.reuse, R185 ;  /* 0x0000001060b97223 */ /* 0x080fe200000000b9 */
[----:B------:R-:W-:Y:S01]  /*1bd40*/  STL [R1+0x40], R40 ;  /* 0x0000402801007387 */ /* 0x000fe20000100800 */
[----:B------:R-:W-:Y:S01]  /*1bd50*/  FFMA R250, R173, R53, R250 ;  /* 0x00000035adfa7223 */ /* 0x000fe200000000fa */
[-C--:B------:R-:W-:Y:S01]  /*1bd60*/  FFMA R182, R92, R16.reuse, R182 ;  /* 0x000000105cb67223 */ /* 0x080fe200000000b6 */
[-C--:B------:R-:W-:Y:S01]  /*1bd70*/  FFMA R194, R121, R17.reuse, R7 ;  /* 0x0000001179c27223 */ /* 0x080fe20000000007 */
[----:B------:R-:W-:Y:S01]  /*1bd80*/  STL [R1+0x3c], R39 ;  /* 0x00003c2701007387 */ /* 0x000fe20000100800 */
[----:B------:R-:W-:Y:S01]  /*1bd90*/  FFMA R183, R88, R16, R183 ;  /* 0x0000001058b77223 */ /* 0x000fe200000000b7 */
[----:B------:R-:W-:-:S02]  /*1bda0*/  FFMA R7, R173, R17, R245 ;  /* 0x00000011ad077223 */ /* 0x000fc400000000f5 */
[----:B------:R-:W-:Y:S01]  /*1bdb0*/  STL [R1+0x38], R38 ;  /* 0x0000382601007387 */ /* 0x000fe20000100800 */
[----:B------:R-:W-:Y:S01]  /*1bdc0*/  FFMA R34, R136, R16, R193 ;  /* 0x0000001088227223 */ /* 0x000fe200000000c1 */
[-C--:B------:R-:W-:Y:S02]  /*1bdd0*/  FFMA R192, R129, R17.reuse, R189 ;  /* 0x0000001181c07223 */ /* 0x080fe400000000bd */
[----:B------:R2:W-:Y:S01]  /*1bde0*/  STL [R1], R37 ;  /* 0x0000002501007387 */ /* 0x0005e20000100800 */
[-C--:B------:R-:W-:Y:S01]  /*1bdf0*/  FFMA R228, R49, R17.reuse, R213 ;  /* 0x0000001131e47223 */ /* 0x080fe200000000d5 */
[-C--:B------:R-:W-:Y:S02]  /*1be00*/  FFMA R193, R125, R17.reuse, R187 ;  /* 0x000000117dc17223 */ /* 0x080fe400000000bb */
[----:B------:R-:W3:Y:S01]  /*1be10*/  LDL.LU R245, [R1+0xec] ;  /* 0x0000ec0001f57983 */ /* 0x000ee20000300800 */
[----:B------:R-:W-:Y:S01]  /*1be20*/  FFMA R250, R174, R54, R250 ;  /* 0x00000036aefa7223 */ /* 0x000fe200000000fa */
[-C--:B------:R-:W-:Y:S01]  /*1be30*/  FFMA R217, R84, R16.reuse, R10 ;  /* 0x0000001054d97223 */ /* 0x080fe2000000000a */
[-C--:B------:R-:W-:Y:S01]  /*1be40*/  FFMA R14, R148, R16.reuse, R215 ;  /* 0x00000010940e7223 */ /* 0x080fe200000000d7 */
[----:B------:R-:W4:Y:S01]  /*1be50*/  LDL.LU R189, [R1+0xf0] ;  /* 0x0000f00001bd7983 */ /* 0x000f220000300800 */
[-C--:B------:R-:W-:Y:S01]  /*1be60*/  FFMA R213, R97, R17.reuse, R185 ;  /* 0x0000001161d57223 */ /* 0x080fe200000000b9 */
[-C--:B------:R-:W-:Y:S01]  /*1be70*/  FFMA R10, R152, R16.reuse, R216 ;  /* 0x00000010980a7223 */ /* 0x080fe200000000d8 */
[-C--:B------:R-:W-:Y:S01]  /*1be80*/  FFMA R215, R93, R17.reuse, R182 ;  /* 0x000000115dd77223 */ /* 0x080fe200000000b6 */
[----:B------:R-:W3:Y:S01]  /*1be90*/  LDL.LU R187, [R1+0x108] ;  /* 0x0001080001bb7983 */ /* 0x000ee20000300800 */
[----:B------:R-:W-:Y:S01]  /*1bea0*/  FFMA R216, R89, R17, R183 ;  /* 0x0000001159d87223 */ /* 0x000fe200000000b7 */
[----:B------:R-:W-:-:S02]  /*1beb0*/  FFMA R35, R132, R16, R191 ;  /* 0x0000001084237223 */ /* 0x000fc400000000bf */
[----:B------:R-:W3:Y:S01]  /*1bec0*/  LDL.LU R185, [R1+0x104] ;  /* 0x0001040001b97983 */ /* 0x000ee20000300800 */
[----:B------:R-:W-:-:S03]  /*1bed0*/  FFMA R250, R175, R55, R250 ;  /* 0x00000037affa7223 */ /* 0x000fc600000000fa */
[----:B------:R-:W3:Y:S04]  /*1bee0*/  LDL.LU R182, [R1+0x100] ;  /* 0x0001000001b67983 */ /* 0x000ee80000300800 */
[----:B------:R-:W3:Y:S04]  /*1bef0*/  LDL.LU R183, [R1+0xfc] ;  /* 0x0000fc0001b77983 */ /* 0x000ee80000300800 */
[----:B------:R-:W3:Y:S04]  /*1bf00*/  LDL.LU R191, [R1+0xf8] ;  /* 0x0000f80001bf7983 */ /* 0x000ee80000300800 */
[----:B------:R-:W3:Y:S01]  /*1bf10*/  LDL.LU R55, [R1+0xf4] ;  /* 0x0000f40001377983 */ /* 0x000ee20000300800 */
[----:B------:R-:W-:-:S03]  /*1bf20*/  MOV R47, R44 ;  /* 0x0000002c002f7202 */ /* 0x000fc60000000f00 */
[----:B------:R-:W3:Y:S01]  /*1bf30*/  LDL.LU R190, [R1+0xdc] ;  /* 0x0000dc0001be7983 */ /* 0x000ee20000300800 */
[----:B------:R-:W-:-:S03]  /*1bf40*/  MOV R46, R36 ;  /* 0x00000024002e7202 */ /* 0x000fc60000000f00 */
[----:B------:R-:W3:Y:S04]  /*1bf50*/  LDL.LU R188, [R1+0xd8] ;  /* 0x0000d80001bc7983 */ /* 0x000ee80000300800 */
[----:B------:R-:W3:Y:S04]  /*1bf60*/  LDL.LU R186, [R1+0xd4] ;  /* 0x0000d40001ba7983 */ /* 0x000ee80000300800 */
[----:B------:R-:W4:Y:S04]  /*1bf70*/  LDL.LU R184, [R1+0xd0] ;  /* 0x0000d00001b87983 */ /* 0x000f280000300800 */
[----:B------:R-:W4:Y:S01]  /*1bf80*/  LDL.LU R181, [R1+0xcc] ;  /* 0x0000cc0001b57983 */ /* 0x000f220000300800 */
[----:B------:R-:W-:-:S03]  /*1bf90*/  MOV R252, R47 ;  /* 0x0000002f00fc7202 */ /* 0x000fc60000000f00 */
[----:B------:R-:W4:Y:S01]  /*1bfa0*/  LDL.LU R180, [R1+0xc8] ;  /* 0x0000c80001b47983 */ /* 0x000f220000300800 */
[----:B------:R-:W-:-:S03]  /*1bfb0*/  FFMA R199, R104, R24, R239 ;  /* 0x0000001868c77223 */ /* 0x000fc600000000ef */
[----:B------:R-:W4:Y:S01]  /*1bfc0*/  LDL.LU R54, [R1+0xc4] ;  /* 0x0000c40001367983 */ /* 0x000f220000300800 */
[----:B------:R-:W-:-:S03]  /*1bfd0*/  MOV R251, R46 ;  /* 0x0000002e00fb7202 */ /* 0x000fc60000000f00 */
[----:B------:R-:W4:Y:S01]  /*1bfe0*/  LDL.LU R53, [R1+0xc0] ;  /* 0x0000c00001357983 */ /* 0x000f220000300800 */
[----:B------:R-:W-:-:S03]  /*1bff0*/  MOV R239, R45 ;  /* 0x0000002d00ef7202 */ /* 0x000fc60000000f00 */
[----:B------:R-:W4:Y:S04]  /*1c000*/  LDL.LU R52, [R1+0xbc] ;  /* 0x0000bc0001347983 */ /* 0x000f280000300800 */
[----:B------:R-:W4:Y:S04]  /*1c010*/  LDL.LU R47, [R1+0xb8] ;  /* 0x0000b800012f7983 */ /* 0x000f280000300800 */
[----:B------:R-:W4:Y:S04]  /*1c020*/  LDL.LU R46, [R1+0xb4] ;  /* 0x0000b400012e7983 */ /* 0x000f280000300800 */
[----:B------:R-:W4:Y:S01]  /*1c030*/  LDL.LU R45, [R1+0xb0] ;  /* 0x0000b000012d7983 */ /* 0x000f220000300800 */
[-C--:B------:R-:W-:Y:S01]  /*1c040*/  FFMA R212, R56, R16.reuse, R212 ;  /* 0x0000001038d47223 */ /* 0x080fe200000000d4 */
        /* <DEDUP_REMOVED lines=11> */
[-C--:B-1----:R-:W-:Y:S01]  /*1c100*/  FFMA R3, R156, R16.reuse, R219 ;  /* 0x000000109c037223 */ /* 0x082fe200000000db */
[-C--:B------:R-:W-:Y:S01]  /*1c110*/  FFMA R4, R160, R16.reuse, R221 ;  /* 0x00000010a0047223 */ /* 0x080fe200000000dd */
[-C--:B------:R-:W-:Y:S01]  /*1c120*/  FFMA R13, R164, R16.reuse, R225 ;  /* 0x00000010a40d7223 */ /* 0x080fe200000000e1 */
[----:B------:R-:W-:Y:S01]  /*1c130*/  FFMA R31, R176, R16, R31 ;  /* 0x00000010b01f7223 */ /* 0x000fe2000000001f */
        /* <DEDUP_REMOVED lines=88> */
[----:B------:R-:W-:-:S02]  /*1c6c0*/  FFMA R20, R140, R24, R230 ;  /* 0x000000188c147223 */ /* 0x000fc400000000e6 */
[-C--:B------:R-:W-:Y:S01]  /*1c6d0*/  FFMA R11, R133, R25.reuse, R13 ;  /* 0x00000019850b7223 */ /* 0x080fe2000000000d */
[-C--:B------:R-:W-:Y:S01]  /*1c6e0*/  FFMA R13, R137, R25.reuse, R18 ;  /* 0x00000019890d7223 */ /* 0x080fe20000000012 */
[-C--:B------:R-:W-:Y:S02]  /*1c6f0*/  FFMA R18, R141, R25.reuse, R20 ;  /* 0x000000198d127223 */ /* 0x080fe40000000014 */
[----:B------:R-:W1:Y:S01]  /*1c700*/  LDS.128 R20, [R32+0x3b0] ;  /* 0x0003b00020147984 */ /* 0x000e620000000c00 */
        /* <DEDUP_REMOVED lines=51> */
[-C--:B--2---:R-:W-:Y:S01]  /*1ca40*/  FFMA R37, R151, R27.reuse, R36 ;  /* 0x0000001b97257223 */ /* 0x084fe20000000024 */
        /* <DEDUP_REMOVED lines=26> */
[----:B------:R-:W-:Y:S01]  /*1cbf0*/  STL [R1+0x4c], R37 ;  /* 0x00004c2501007387 */ /* 0x000fe20000100800 */
[-C--:B------:R-:W-:Y:S01]  /*1cc00*/  FFMA R28, R171, R27.reuse, R25 ;  /* 0x0000001bab1c7223 */ /* 0x080fe20000000019 */
[-C--:B------:R-:W-:Y:S01]  /*1cc10*/  FFMA R25, R175, R27.reuse, R24 ;  /* 0x0000001baf197223 */ /* 0x080fe20000000018 */
[----:B------:R-:W-:Y:S01]  /*1cc20*/  FFMA R24, R179, R27, R26 ;  /* 0x0000001bb3187223 */ /* 0x000fe2000000001a */
[----:B------:R-:W-:Y:S04]  /*1cc30*/  STL [R1+0x50], R36 ;  /* 0x0000502401007387 */ /* 0x000fe80000100800 */
[----:B------:R-:W-:Y:S04]  /*1cc40*/  STL [R1+0x54], R31 ;  /* 0x0000541f01007387 */ /* 0x000fe80000100800 */
[----:B------:R-:W-:Y:S04]  /*1cc50*/  STL [R1+0x58], R30 ;  /* 0x0000581e01007387 */ /* 0x000fe80000100800 */
[----:B------:R-:W-:Y:S04]  /*1cc60*/  STL [R1+0x5c], R29 ;  /* 0x00005c1d01007387 */ /* 0x000fe80000100800 */
[----:B------:R-:W-:Y:S04]  /*1cc70*/  STL [R1+0x60], R28 ;  /* 0x0000601c01007387 */ /* 0x000fe80000100800 */
[----:B------:R-:W-:Y:S04]  /*1cc80*/  STL [R1+0x68], R25 ;  /* 0x0000681901007387 */ /* 0x000fe80000100800 */
[----:B------:R-:W-:Y:S04]  /*1cc90*/  STL [R1+0x64], R24 ;  /* 0x0000641801007387 */ /* 0x000fe80000100800 */
[----:B------:R-:W2:Y:S04]  /*1cca0*/  LDL.LU R234, [R1+0xa8] ;  /* 0x0000a80001ea7983 */ /* 0x000ea80000300800 */
[----:B------:R-:W2:Y:S04]  /*1ccb0*/  LDL.LU R210, [R1+0x94] ;  /* 0x0000940001d27983 */ /* 0x000ea80000300800 */
[----:B------:R-:W2:Y:S04]  /*1ccc0*/  LDL.LU R223, [R1+0x88] ;  /* 0x0000880001df7983 */ /* 0x000ea80000300800 */
[----:B------:R-:W2:Y:S04]  /*1ccd0*/  LDL.LU R240, [R1+0x78] ;  /* 0x0000780001f07983 */ /* 0x000ea80000300800 */
[----:B------:R-:W2:Y:S04]  /*1cce0*/  LDL.LU R241, [R1+0x74] ;  /* 0x0000740001f17983 */ /* 0x000ea80000300800 */
[----:B------:R-:W2:Y:S04]  /*1ccf0*/  LDL.LU R242, [R1+0x70] ;  /* 0x0000700001f27983 */ /* 0x000ea80000300800 */
[----:B------:R-:W2:Y:S01]  /*1cd00*/  LDL.LU R206, [R1+0x6c] ;  /* 0x00006c0001ce7983 */ /* 0x000ea20000300800 */
[----:B-1----:R-:W-:-:S03]  /*1cd10*/  FFMA R48, R48, R20, R239 ;  /* 0x0000001430307223 */ /* 0x002fc600000000ef */
[----:B------:R-:W2:Y:S01]  /*1cd20*/  LDL.LU R235, [R1+0x34] ;  /* 0x0000340001eb7983 */ /* 0x000ea20000300800 */
[----:B------:R-:W-:-:S03]  /*1cd30*/  FFMA R200, R148, R20, R200 ;  /* 0x0000001494c87223 */ /* 0x000fc600000000c8 */
[----:B------:R-:W2:Y:S01]  /*1cd40*/  LDL.LU R236, [R1+0x30] ;  /* 0x0000300001ec7983 */ /* 0x000ea20000300800 */
[-C--:B------:R-:W-:Y:S01]  /*1cd50*/  FFMA R201, R152, R20.reuse, R201 ;  /* 0x0000001498c97223 */ /* 0x080fe200000000c9 */
[-C--:B------:R-:W-:Y:S02]  /*1cd60*/  FFMA R207, R168, R20.reuse, R207 ;  /* 0x00000014a8cf7223 */ /* 0x080fe400000000cf */
[----:B------:R-:W2:Y:S01]  /*1cd70*/  LDL.LU R237, [R1+0x2c] ;  /* 0x00002c0001ed7983 */ /* 0x000ea20000300800 */
[----:B------:R-:W-:-:S03]  /*1cd80*/  FFMA R202, R156, R20, R202 ;  /* 0x000000149cca7223 */ /* 0x000fc600000000ca */
[----:B------:R-:W2:Y:S01]  /*1cd90*/  LDL.LU R238, [R1+0x28] ;  /* 0x0000280001ee7983 */ /* 0x000ea20000300800 */
[-C--:B------:R-:W-:Y:S01]  /*1cda0*/  FFMA R56, R56, R20.reuse, R251 ;  /* 0x0000001438387223 */ /* 0x080fe200000000fb */
[-C--:B------:R-:W-:Y:S02]  /*1cdb0*/  FFMA R60, R60, R20.reuse, R252 ;  /* 0x000000143c3c7223 */ /* 0x080fe400000000fc */
[----:B------:R-:W2:Y:S01]  /*1cdc0*/  LDL.LU R239, [R1+0x24] ;  /* 0x0000240001ef7983 */ /* 0x000ea20000300800 */
[-C--:B---3--:R-:W-:Y:S01]  /*1cdd0*/  FFMA R64, R64, R20.reuse, R245 ;  /* 0x0000001440407223 */ /* 0x088fe200000000f5 */
[-C--:B----4-:R-:W-:Y:S01]  /*1cde0*/  FFMA R68, R68, R20.reuse, R189 ;  /* 0x0000001444447223 */ /* 0x090fe200000000bd */
[-C--:B------:R-:W-:Y:S01]  /*1cdf0*/  FFMA R72, R72, R20.reuse, R187 ;  /* 0x0000001448487223 */ /* 0x080fe200000000bb */
[----:B------:R-:W3:Y:S01]  /*1ce00*/  LDL.LU R243, [R1+0x20] ;  /* 0x0000200001f37983 */ /* 0x000ee20000300800 */
        /* <DEDUP_REMOVED lines=14> */
[----:B------:R-:W4:Y:S01]  /*1cef0*/  LDL.LU R244, [R1+0x1c] ;  /* 0x00001c0001f47983 */ /* 0x000f220000300800 */
[-C--:B------:R-:W-:Y:S01]  /*1cf00*/  FFMA R203, R160, R20.reuse, R203 ;  /* 0x00000014a0cb7223 */ /* 0x080fe200000000cb */
[-C--:B------:R-:W-:Y:S01]  /*1cf10*/  FFMA R204, R164, R20.reuse, R204 ;  /* 0x00000014a4cc7223 */ /* 0x080fe200000000cc */
[-C--:B------:R-:W-:Y:S01]  /*1cf20*/  FFMA R128, R128, R20.reuse, R52 ;  /* 0x0000001480807223 */ /* 0x080fe20000000034 */
[-C--:B------:R-:W-:Y:S01]  /*1cf30*/  FFMA R211, R172, R20.reuse, R211 ;  /* 0x00000014acd37223 */ /* 0x080fe200000000d3 */
[-C--:B------:R-:W-:Y:S01]  /*1cf40*/  FFMA R43, R176, R20.reuse, R43 ;  /* 0x00000014b02b7223 */ /* 0x080fe2000000002b */
[----:B------:R-:W3:Y:S01]  /*1cf50*/  LDL.LU R247, [R1+0x18] ;  /* 0x0000180001f77983 */ /* 0x000ee20000300800 */
[-C--:B------:R-:W-:Y:S01]  /*1cf60*/  FFMA R132, R132, R20.reuse, R47 ;  /* 0x0000001484847223 */ /* 0x080fe2000000002f */
[-C--:B------:R-:W-:Y:S01]  /*1cf70*/  FFMA R176, R149, R21.reuse, R200 ;  /* 0x0000001595b07223 */ /* 0x080fe200000000c8 */
[-C--:B------:R-:W-:Y:S01]  /*1cf80*/  FFMA R201, R153, R21.reuse, R201 ;  /* 0x0000001599c97223 */ /* 0x080fe200000000c9 */
[----:B------:R-:W3:Y:S01]  /*1cf90*/  LDL.LU R248, [R1+0x14] ;  /* 0x0000140001f87983 */ /* 0x000ee20000300800 */
[-C--:B------:R-:W-:Y:S01]  /*1cfa0*/  FFMA R136, R136, R20.reuse, R46 ;  /* 0x0000001488887223 */ /* 0x080fe2000000002e */
[-C--:B------:R-:W-:Y:S01]  /*1cfb0*/  FFMA R207, R169, R21.reuse, R207 ;  /* 0x00000015a9cf7223 */ /* 0x080fe200000000cf */
[----:B------:R-:W-:Y:S01]  /*1cfc0*/  FFMA R140, R140, R20, R45 ;  /* 0x000000148c8c7223 */ /* 0x000fe2000000002d */
[----:B------:R-:W3:Y:S01]  /*1cfd0*/  LDL.LU R249, [R1+0x10] ;  /* 0x0000100001f97983 */ /* 0x000ee20000300800 */
[-C--:B------:R-:W-:Y:S01]  /*1cfe0*/  FFMA R202, R157, R21.reuse, R202 ;  /* 0x000000159dca7223 */ /* 0x080fe200000000ca */
[-C--:B------:R-:W-:Y:S01]  /*1cff0*/  FFMA R48, R49, R21.reuse, R48 ;  /* 0x0000001531307223 */ /* 0x080fe20000000030 */
        /* <DEDUP_REMOVED lines=61> */
[----:B------:R-:W3:Y:S01]  /*1d3d0*/  LDL.LU R207, [R1+0x98] ;  /* 0x0000980001cf7983 */ /* 0x000ee20000300800 */
[-C--:B------:R-:W-:Y:S01]  /*1d3e0*/  FFMA R20, R174, R22.reuse, R20 ;  /* 0x00000016ae147223 */ /* 0x080fe20000000014 */
[----:B------:R-:W-:Y:S01]  /*1d3f0*/  FFMA R205, R178, R22, R43 ;  /* 0x00000016b2cd7223 */ /* 0x000fe2000000002b */
[-C--:B------:R-:W-:Y:S01]  /*1d400*/  FFMA R151, R151, R23.reuse, R176 ;  /* 0x0000001797977223 */ /* 0x080fe200000000b0 */
[----:B------:R-:W3:Y:S01]  /*1d410*/  LDL.LU R22, [R1+0x8c] ;  /* 0x00008c0001167983 */ /* 0x000ee20000300800 */
[-C--:B------:R-:W-:Y:S01]  /*1d420*/  FFMA R155, R155, R23.reuse, R21 ;  /* 0x000000179b9b7223 */ /* 0x080fe20000000015 */
[----:B------:R-:W-:-:S02]  /*1d430*/  FFMA R159, R159, R23, R202 ;  /* 0x000000179f9f7223 */ /* 0x000fc400000000ca */
[----:B------:R-:W3:Y:S01]  /*1d440*/  LDL.LU R178, [R1+0x84] ;  /* 0x0000840001b27983 */ /* 0x000ee20000300800 */
[----:B------:R-:W-:-:S03]  /*1d450*/  FFMA R163, R163, R23, R177 ;  /* 0x00000017a3a37223 */ /* 0x000fc600000000b1 */
[----:B------:R-:W3:Y:S01]  /*1d460*/  LDL.LU R176, [R1+0x80] ;  /* 0x0000800001b07983 */ /* 0x000ee20000300800 */
[----:B------:R-:W-:-:S03]  /*1d470*/  FFMA R167, R167, R23, R200 ;  /* 0x00000017a7a77223 */ /* 0x000fc600000000c8 */
[----:B------:R-:W3:Y:S01]  /*1d480*/  LDL.LU R21, [R1+0x90] ;  /* 0x0000900001157983 */ /* 0x000ee20000300800 */
[----:B------:R-:W-:-:S03]  /*1d490*/  FFMA R171, R171, R23, R201 ;  /* 0x00000017abab7223 */ /* 0x000fc600000000c9 */
[----:B------:R-:W3:Y:S04]  /*1d4a0*/  LDL.LU R202, [R1+0x9c] ;  /* 0x00009c0001ca7983 */ /* 0x000ee80000300800 */
[----:B------:R-:W3:Y:S04]  /*1d4b0*/  LDL.LU R177, [R1+0xa0] ;  /* 0x0000a00001b17983 */ /* 0x000ee80000300800 */
[----:B------:R-:W3:Y:S04]  /*1d4c0*/  LDL.LU R200, [R1+0xa4] ;  /* 0x0000a40001c87983 */ /* 0x000ee80000300800 */
[----:B------:R-:W3:Y:S01]  /*1d4d0*/  LDL.LU R201, [R1+0xac] ;  /* 0x0000ac0001c97983 */ /* 0x000ee20000300800 */
[----:B------:R-:W-:Y:S01]  /*1d4e0*/  FFMA R148, R59, R23, R56 ;  /* 0x000000173b947223 */ /* 0x000fe20000000038 */
[----:B------:R-:W-:Y:S01]  /*1d4f0*/  FFMA R214, R103, R27, R214 ;  /* 0x0000001b67d67223 */ /* 0x000fe200000000d6 */
[-C--:B------:R-:W-:Y:S01]  /*1d500*/  FFMA R152, R71, R23.reuse, R68 ;  /* 0x0000001747987223 */ /* 0x080fe20000000044 */
[----:B------:R-:W-:Y:S01]  /*1d510*/  FFMA R162, R103, R23, R100 ;  /* 0x0000001767a27223 */ /* 0x000fe20000000064 */
[----:B------:R-:W-:Y:S01]  /*1d520*/  LDS.128 R52, [R0.X4+UR5+0xc0] ;  /* 0x0000c00500347984 */ /* 0x000fe20008004c00 */
[-C--:B------:R-:W-:Y:S01]  /*1d530*/  FFMA R199, R107, R27.reuse, R199 ;  /* 0x0000001b6bc77223 */ /* 0x080fe200000000c7 */
[----:B------:R-:W-:Y:S01]  /*1d540*/  FFMA R198, R111, R27, R198 ;  /* 0x0000001b6fc67223 */ /* 0x000fe200000000c6 */
[-C--:B------:R-:W-:Y:S01]  /*1d550*/  FFMA R149, R63, R23.reuse, R60 ;  /* 0x000000173f957223 */ /* 0x080fe2000000003c */
[----:B------:R-:W-:Y:S01]  /*1d560*/  LDS.128 R56, [R32+0xc0] ;  /* 0x0000c00020387984 */ /* 0x000fe20000000c00 */
[-C--:B------:R-:W-:Y:S01]  /*1d570*/  FFMA R164, R107, R23.reuse, R104 ;  /* 0x000000176ba47223 */ /* 0x080fe20000000068 */
[----:B------:R-:W-:Y:S01]  /*1d580*/  FFMA R165, R111, R23, R108 ;  /* 0x000000176fa57223 */ /* 0x000fe2000000006c */
[-C--:B------:R-:W-:Y:S01]  /*1d590*/  FFMA R197, R115, R27.reuse, R197 ;  /* 0x0000001b73c57223 */ /* 0x080fe200000000c5 */
[----:B------:R-:W-:Y:S01]  /*1d5a0*/  LDS.128 R68, [R0.X4+UR5+0x3c0] ;  /* 0x0003c00500447984 */ /* 0x000fe20008004c00 */
[-C--:B------:R-:W-:Y:S01]  /*1d5b0*/  FFMA R16, R119, R27.reuse, R16 ;  /* 0x0000001b77107223 */ /* 0x080fe20000000010 */
[----:B------:R-:W-:Y:S01]  /*1d5c0*/  FFMA R12, R147, R27, R12 ;  /* 0x0000001b930c7223 */ /* 0x000fe2000000000c */
[-C--:B------:R-:W-:Y:S01]  /*1d5d0*/  FFMA R150, R67, R23.reuse, R64 ;  /* 0x0000001743967223 */ /* 0x080fe20000000040 */
[----:B------:R-:W-:Y:S01]  /*1d5e0*/  LDS.128 R100, [R0.X4+UR5+0x23c0] ;  /* 0x0023c00500647984 */ /* 0x000fe20008004c00 */
[-C--:B------:R-:W-:Y:S01]  /*1d5f0*/  FFMA R166, R115, R23.reuse, R112 ;  /* 0x0000001773a67223 */ /* 0x080fe20000000070 */
[-C--:B------:R-:W-:Y:S01]  /*1d600*/  FFMA R168, R119, R23.reuse, R116 ;  /* 0x0000001777a87223 */ /* 0x080fe20000000074 */
[----:B------:R-:W-:Y:S01]  /*1d610*/  FFMA R204, R147, R23, R144 ;  /* 0x0000001793cc7223 */ /* 0x000fe20000000090 */
[----:B------:R-:W2:Y:S01]  /*1d620*/  LDS.128 R60, [R0.X4+UR5+0x1c0] ;  /* 0x0001c005003c7984 */ /* 0x000ea20008004c00 */
[-C--:B------:R-:W-:Y:S01]  /*1d630*/  FFMA R233, R75, R27.reuse, R233 ;  /* 0x0000001b4be97223 */ /* 0x080fe200000000e9 */
[----:B------:R-:W-:-:S02]  /*1d640*/  FFMA R232, R79, R27, R232 ;  /* 0x0000001b4fe87223 */ /* 0x000fc400000000e8 */
[----:B------:R-:W-:Y:S01]  /*1d650*/  LDS.128 R104, [R0.X4+UR5+0x30c0] ;  /* 0x0030c00500687984 */ /* 0x000fe20008004c00 */
[-C--:B------:R-:W-:Y:S01]  /*1d660*/  FFMA R231, R83, R27.reuse, R231 ;  /* 0x0000001b53e77223 */ /* 0x080fe200000000e7 */
[-C--:B------:R-:W-:Y:S02]  /*1d670*/  FFMA R230, R87, R27.reuse, R230 ;  /* 0x0000001b57e67223 */ /* 0x080fe400000000e6 */
[----:B------:R-:W-:Y:S01]  /*1d680*/  LDS.128 R108, [R0.X4+UR5+0x31c0] ;  /* 0x0031c005006c7984 */ /* 0x000fe20008004c00 */
[-C--:B------:R-:W-:Y:S01]  /*1d690*/  FFMA R229, R91, R27.reuse, R229 ;  /* 0x0000001b5be57223 */ /* 0x080fe200000000e5 */
[-C--:B------:R-:W-:Y:S01]  /*1d6a0*/  FFMA R222, R95, R27.reuse, R222 ;  /* 0x0000001b5fde7223 */ /* 0x080fe200000000de */
[-C--:B------:R-:W-:Y:S01]  /*1d6b0*/  FFMA R218, R99, R27.reuse, R218 ;  /* 0x0000001b63da7223 */ /* 0x080fe200000000da */
[----:B------:R-:W-:Y:S01]  /*1d6c0*/  LDS.128 R64, [R0.X4+UR5+0x2c0] ;  /* 0x0002c00500407984 */ /* 0x000fe20008004c00 */
[-C--:B------:R-:W-:Y:S01]  /*1d6d0*/  FFMA R14, R123, R27.reuse, R14 ;  /* 0x0000001b7b0e7223 */ /* 0x080fe2000000000e */
[-C--:B------:R-:W-:Y:S01]  /*1d6e0*/  FFMA R15, R127, R27.reuse, R15 ;  /* 0x0000001b7f0f7223 */ /* 0x080fe2000000000f */
[-C--:B------:R-:W-:Y:S01]  /*1d6f0*/  FFMA R17, R131, R27.reuse, R17 ;  /* 0x0000001b83117223 */ /* 0x080fe20000000011 */
[----:B------:R-:W1:Y:S01]  /*1d700*/  LDS.128 R112, [R0.X4+UR5+0x32c0] ;  /* 0x0032c00500707984 */ /* 0x000e620008004c00 */
[-C--:B------:R-:W-:Y:S01]  /*1d710*/  FFMA R11, R135, R27.reuse, R11 ;  /* 0x0000001b870b7223 */ /* 0x080fe2000000000b */
[-C--:B------:R-:W-:Y:S01]  /*1d720*/  FFMA R13, R139, R27.reuse, R13 ;  /* 0x0000001b8b0d7223 */ /* 0x080fe2000000000d */
[----:B------:R-:W-:Y:S01]  /*1d730*/  FFMA R18, R143, R27, R18 ;  /* 0x0000001b8f127223 */ /* 0x000fe20000000012 */
        /* <DEDUP_REMOVED lines=16> */
[----:B------:R-:W-:Y:S04]  /*1d840*/  LDS.128 R180, [R0.X4+UR5+0x53c0] ;  /* 0x0053c00500b47984 */ /* 0x000fe80008004c00 */
[----:B------:R-:W-:Y:S04]  /*1d850*/  LDS.128 R184, [R0.X4+UR5+0x60c0] ;  /* 0x0060c00500b87984 */ /* 0x000fe80008004c00 */
[----:B------:R-:W-:Y:S04]  /*1d860*/  LDS.128 R188, [R0.X4+UR5+0x61c0] ;  /* 0x0061c00500bc7984 */ /* 0x000fe80008004c00 */
[----:B------:R-:W-:Y:S04]  /*1d870*/  LDS.128 R72, [R0.X4+UR5+0x10c0] ;  /* 0x0010c00500487984 */ /* 0x000fe80008004c00 */
[----:B------:R-:W-:Y:S04]  /*1d880*/  LDS.128 R76, [R0.X4+UR5+0x11c0] ;  /* 0x0011c005004c7984 */ /* 0x000fe80008004c00 */
[----:B------:R-:W1:Y:S04]  /*1d890*/  LDS.128 R80, [R0.X4+UR5+0x12c0] ;  /* 0x0012c00500507984 */ /* 0x000e680008004c00 */
[----:B------:R-:W-:Y:S04]  /*1d8a0*/  LDS.128 R84, [R0.X4+UR5+0x13c0] ;  /* 0x0013c00500547984 */ /* 0x000fe80008004c00 */
[----:B------:R-:W-:Y:S04]  /*1d8b0*/  LDS.128 R88, [R0.X4+UR5+0x20c0] ;  /* 0x0020c00500587984 */ /* 0x000fe80008004c00 */
[----:B------:R-:W1:Y:S04]  /*1d8c0*/  LDS.128 R92, [R0.X4+UR5+0x21c0] ;  /* 0x0021c005005c7984 */ /* 0x000e680008004c00 */
[----:B------:R-:W-:Y:S04]  /*1d8d0*/  LDS.128 R96, [R0.X4+UR5+0x22c0] ;  /* 0x0022c00500607984 */ /* 0x000fe80008004c00 */
[----:B------:R-:W1:Y:S04]  /*1d8e0*/  LDS.128 R120, [R0.X4+UR5+0x40c0] ;  /* 0x0040c00500787984 */ /* 0x000e680008004c00 */
[----:B------:R-:W1:Y:S04]  /*1d8f0*/  LDS.128 R124, [R0.X4+UR5+0x41c0] ;  /* 0x0041c005007c7984 */ /* 0x000e680008004c00 */
[----:B------:R-:W1:Y:S04]  /*1d900*/  LDS.128 R128, [R0.X4+UR5+0x42c0] ;  /* 0x0042c00500807984 */ /* 0x000e680008004c00 */
[----:B------:R-:W2:Y:S04]  /*1d910*/  LDS.128 R132, [R0.X4+UR5+0x43c0] ;  /* 0x0043c00500847984 */ /* 0x000ea80008004c00 */
[----:B------:R-:W2:Y:S04]  /*1d920*/  LDS.128 R136, [R0.X4+UR5+0x50c0] ;  /* 0x0050c00500887984 */ /* 0x000ea80008004c00 */
[----:B------:R-:W2:Y:S04]  /*1d930*/  LDS.128 R140, [R0.X4+UR5+0x51c0] ;  /* 0x0051c005008c7984 */ /* 0x000ea80008004c00 */
[----:B------:R-:W-:Y:S04]  /*1d940*/  LDS.128 R48, [R0.X4+UR5+0x62c0] ;  /* 0x0062c00500307984 */ /* 0x000fe80008004c00 */
[----:B------:R-:W-:Y:S04]  /*1d950*/  LDS.128 R24, [R0.X4+UR5+0x63c0] ;  /* 0x0063c00500187984 */ /* 0x000fe80008004c00 */
[----:B------:R-:W-:Y:S04]  /*1d960*/  LDS.128 R28, [R0.X4+UR5+0x70c0] ;  /* 0x0070c005001c7984 */ /* 0x000fe80008004c00 */
[----:B------:R-:W-:Y:S04]  /*1d970*/  LDS.128 R36, [R0.X4+UR5+0x71c0] ;  /* 0x0071c00500247984 */ /* 0x000fe80008004c00 */
[----:B------:R-:W2:Y:S04]  /*1d980*/  LDS.128 R40, [R0.X4+UR5+0x72c0] ;  /* 0x0072c00500287984 */ /* 0x000ea80008004c00 */
[----:B------:R-:W2:Y:S01]  /*1d990*/  LDS.128 R44, [R0.X4+UR5+0x73c0] ;  /* 0x0073c005002c7984 */ /* 0x000ea20008004c00 */
[-C--:B------:R-:W-:Y:S01]  /*1d9a0*/  FFMA R205, R179, R23.reuse, R205 ;  /* 0x00000017b3cd7223 */ /* 0x080fe200000000cd */
[----:B------:R-:W-:Y:S01]  /*1d9b0*/  FFMA R175, R175, R23, R20 ;  /* 0x00000017afaf7223 */ /* 0x000fe20000000014 */
[-C--:B--2---:R-:W-:Y:S01]  /*1d9c0*/  FFMA R234, R60, R56.reuse, R234 ;  /* 0x000000383cea7223 */ /* 0x084fe200000000ea */
[-C--:B-1----:R-:W-:Y:S01]  /*1d9d0*/  FFMA R23, R112, R56.reuse, R241 ;  /* 0x0000003870177223 */ /* 0x082fe200000000f1 */
        /* <DEDUP_REMOVED lines=17> */
[----:B----4-:R-:W-:Y:S01]  /*1daf0*/  FFMA R241, R180, R56, R244 ;  /* 0x00000038b4f17223 */ /* 0x010fe200000000f4 */
[-C--:B------:R-:W-:Y:S01]  /*1db00*/  FFMA R238, R137, R57.reuse, R238 ;  /* 0x0000003989ee7223 */ /* 0x080fe200000000ee */
[-C--:B------:R-:W-:Y:S01]  /*1db10*/  FFMA R239, R141, R57.reuse, R239 ;  /* 0x000000398def7223 */ /* 0x080fe200000000ef */
[-C--:B------:R-:W-:Y:S01]  /*1db20*/  FFMA R250, R41, R57.reuse, R250 ;  /* 0x0000003929fa7223 */ /* 0x080fe200000000fa */
[-C--:B------:R-:W-:Y:S01]  /*1db30*/  FFMA R241, R181, R57.reuse, R241 ;  /* 0x00000039b5f17223 */ /* 0x080fe200000000f1 */
[----:B------:R-:W-:Y:S01]  /*1db40*/  FFMA R246, R45, R57, R246 ;  /* 0x000000392df67223 */ /* 0x000fe200000000f6 */
[-C--:B------:R-:W-:Y:S01]  /*1db50*/  FFMA R234, R62, R58.reuse, R234 ;  /* 0x0000003a3eea7223 */ /* 0x080fe200000000ea */
[-C--:B------:R-:W-:Y:S01]  /*1db60*/  FFMA R210, R82, R58.reuse, R210 ;  /* 0x0000003a52d27223 */ /* 0x080fe200000000d2 */
[----:B------:R-:W-:Y:S01]  /*1db70*/  FFMA R223, R94, R58, R223 ;  /* 0x0000003a5edf7223 */ /* 0x000fe200000000df */
[-C--:B---3--:R-:W-:Y:S01]  /*1db80*/  FFMA R244, R48, R56.reuse, R249 ;  /* 0x0000003830f47223 */ /* 0x088fe200000000f9 */
[----:B------:R-:W-:-:S03]  /*1db90*/  FFMA R245, R24, R56, R245 ;  /* 0x0000003818f57223 */ /* 0x000fc600000000f5 */
        /* <DEDUP_REMOVED lines=69> */
[----:B------:R-:W1:Y:S04]  /*1dff0*/  LDS.128 R20, [R32+0x1c0] ;  /* 0x0001c00020147984 */ /* 0x000e680000000c00 */
[----:B------:R2:W-:Y:S04]  /*1e000*/  STL [R1+0xcc], R179 ;  /* 0x0000ccb301007387 */ /* 0x0005e80000100800 */
[----:B------:R3:W-:Y:S04]  /*1e010*/  STL [R1+0xc8], R58 ;  /* 0x0000c83a01007387 */ /* 0x0007e80000100800 */
[----:B------:R4:W-:Y:S01]  /*1e020*/  STL [R1+0xc4], R57 ;  /* 0x0000c43901007387 */ /* 0x0009e20000100800 */
[-C--:B--2---:R-:W-:Y:S01]  /*1e030*/  FFMA R179, R71, R59.reuse, R201 ;  /* 0x0000003b47b37223 */ /* 0x084fe200000000c9 */
[----:B---3--:R-:W-:-:S04]  /*1e040*/  FFMA R58, R75, R59, R202 ;  /* 0x0000003b4b3a7223 */ /* 0x008fc800000000ca */
[----:B------:R2:W-:Y:S01]  /*1e050*/  STL [R1+0xc0], R179 ;  /* 0x0000c0b301007387 */ /* 0x0005e20000100800 */
[----:B----4-:R-:W-:-:S03]  /*1e060*/  FFMA R57, R79, R59, R207 ;  /* 0x0000003b4f397223 */ /* 0x010fc600000000cf */
[----:B------:R3:W-:Y:S04]  /*1e070*/  STL [R1+0xbc], R58 ;  /* 0x0000bc3a01007387 */ /* 0x0007e80000100800 */
[----:B------:R4:W-:Y:S01]  /*1e080*/  STL [R1+0xb8], R57 ;  /* 0x0000b83901007387 */ /* 0x0009e20000100800 */
[-C--:B--2---:R-:W-:Y:S01]  /*1e090*/  FFMA R179, R83, R59.reuse, R210 ;  /* 0x0000003b53b37223 */ /* 0x084fe200000000d2 */
[-C--:B---3--:R-:W-:Y:S01]  /*1e0a0*/  FFMA R58, R87, R59.reuse, R56 ;  /* 0x0000003b573a7223 */ /* 0x088fe20000000038 */
[-C--:B------:R-:W-:Y:S01]  /*1e0b0*/  FFMA R56, R95, R59.reuse, R223 ;  /* 0x0000003b5f387223 */ /* 0x080fe200000000df */
[-C--:B----4-:R-:W-:Y:S02]  /*1e0c0*/  FFMA R57, R91, R59.reuse, R249 ;  /* 0x0000003b5b397223 */ /* 0x090fe400000000f9 */
[----:B------:R-:W-:Y:S04]  /*1e0d0*/  STL [R1+0xb4], R179 ;  /* 0x0000b4b301007387 */ /* 0x000fe80000100800 */
        /* <DEDUP_REMOVED lines=29> */
[----:B------:R-:W-:Y:S01]  /*1e2b0*/  STL [R1+0x74], R58 ;  /* 0x0000743a01007387 */ /* 0x000fe20000100800 */
[----:B----4-:R-:W-:-:S03]  /*1e2c0*/  FFMA R56, R187, R59, R242 ;  /* 0x0000003bbb387223 */ /* 0x010fc600000000f2 */
[----:B------:R2:W-:Y:S01]  /*1e2d0*/  STL [R1+0x70], R57 ;  /* 0x0000703901007387 */ /* 0x0005e20000100800 */
[----:B-1----:R-:W-:-:S03]  /*1e2e0*/  FFMA R223, R64, R20, R226 ;  /* 0x0000001440df7223 */ /* 0x002fc600000000e2 */
[----:B------:R1:W-:Y:S04]  /*1e2f0*/  STL [R1+0x6c], R56 ;  /* 0x00006c3801007387 */ /* 0x0003e80000100800 */
[----:B------:R-:W3:Y:S01]  /*1e300*/  LDL.LU R226, [R1+0x44] ;  /* 0x0000440001e27983 */ /* 0x000ee20000300800 */
[-C--:B------:R-:W-:Y:S01]  /*1e310*/  FFMA R178, R72, R20.reuse, R224 ;  /* 0x0000001448b27223 */ /* 0x080fe200000000e0 */
[-C--:B------:R-:W-:Y:S01]  /*1e320*/  FFMA R177, R76, R20.reuse, R221 ;  /* 0x000000144cb17223 */ /* 0x080fe200000000dd */
[-C--:B------:R-:W-:Y:S01]  /*1e330*/  FFMA R179, R80, R20.reuse, R220 ;  /* 0x0000001450b37223 */ /* 0x080fe200000000dc */
[-C--:B------:R-:W-:Y:S01]  /*1e340*/  FFMA R176, R92, R20.reuse, R216 ;  /* 0x000000145cb07223 */ /* 0x080fe200000000d8 */
[-C--:B------:R-:W-:Y:S01]  /*1e350*/  FFMA R6, R36, R20.reuse, R6 ;  /* 0x0000001424067223 */ /* 0x080fe20000000006 */
[-C--:B--2---:R-:W-:Y:S01]  /*1e360*/  FFMA R57, R84, R20.reuse, R219 ;  /* 0x0000001454397223 */ /* 0x084fe200000000db */
[-C--:B------:R-:W-:Y:S01]  /*1e370*/  FFMA R10, R188, R20.reuse, R10 ;  /* 0x00000014bc0a7223 */ /* 0x080fe2000000000a */
[-C--:B------:R-:W-:Y:S01]  /*1e380*/  FFMA R220, R73, R21.reuse, R178 ;  /* 0x0000001549dc7223 */ /* 0x080fe200000000b2 */
[-C--:B------:R-:W-:Y:S01]  /*1e390*/  FFMA R58, R88, R20.reuse, R217 ;  /* 0x00000014583a7223 */ /* 0x080fe200000000d9 */
[-C--:B------:R-:W-:Y:S01]  /*1e3a0*/  FFMA R8, R180, R20.reuse, R8 ;  /* 0x00000014b4087223 */ /* 0x080fe20000000008 */
[----:B------:R-:W2:Y:S01]  /*1e3b0*/  LDL.LU R178, [R1] ;  /* 0x0000000001b27983 */ /* 0x000ea20000300800 */
[-C--:B------:R-:W-:Y:S01]  /*1e3c0*/  FFMA R219, R77, R21.reuse, R177 ;  /* 0x000000154ddb7223 */ /* 0x080fe200000000b1 */
[-C--:B------:R-:W-:Y:S01]  /*1e3d0*/  FFMA R211, R100, R20.reuse, R213 ;  /* 0x0000001464d37223 */ /* 0x080fe200000000d5 */
[-C--:B------:R-:W-:Y:S01]  /*1e3e0*/  FFMA R9, R184, R20.reuse, R9 ;  /* 0x00000014b8097223 */ /* 0x080fe20000000009 */
[----:B------:R-:W4:Y:S01]  /*1e3f0*/  LDL.LU R177, [R1+0x38] ;  /* 0x0000380001b17983 */ /* 0x000f220000300800 */
[-C--:B------:R-:W-:Y:S01]  /*1e400*/  FFMA R217, R81, R21.reuse, R179 ;  /* 0x0000001551d97223 */ /* 0x080fe200000000b3 */
[-C--:B------:R-:W-:Y:S01]  /*1e410*/  FFMA R227, R60, R20.reuse, R227 ;  /* 0x000000143ce37223 */ /* 0x080fe200000000e3 */
[-C--:B------:R-:W-:Y:S01]  /*1e420*/  FFMA R213, R93, R21.reuse, R176 ;  /* 0x000000155dd57223 */ /* 0x080fe200000000b0 */
[----:B------:R-:W2:Y:S01]  /*1e430*/  LDL.LU R179, [R1+0x3c] ;  /* 0x00003c0001b37983 */ /* 0x000ea20000300800 */
[----:B------:R-:W-:Y:S01]  /*1e440*/  FFMA R228, R52, R20, R228 ;  /* 0x0000001434e47223 */ /* 0x000fe200000000e4 */
[----:B------:R-:W-:Y:S01]  /*1e450*/  FFMA R237, R37, R21, R6 ;  /* 0x0000001525ed7223 */ /* 0x000fe20000000006 */
[----:B------:R-:W-:Y:S01]  /*1e460*/  FFMA R252, R191, R59, R243 ;  /* 0x0000003bbffc7223 */ /* 0x000fe200000000f3 */
[----:B------:R-:W2:Y:S01]  /*1e470*/  LDL.LU R176, [R1+0x40] ;  /* 0x0000400001b07983 */ /* 0x000ea20000300800 */
[-C--:B------:R-:W-:Y:S01]  /*1e480*/  FFMA R241, R189, R21.reuse, R10 ;  /* 0x00000015bdf17223 */ /* 0x080fe2000000000a */
[----:B------:R-:W-:-:S02]  /*1e490*/  FFMA R243, R181, R21, R8 ;  /* 0x00000015b5f37223 */ /* 0x000fc40000000008 */
[----:B------:R-:W4:Y:S01]  /*1e4a0*/  LDL.LU R6, [R1+0x4c] ;  /* 0x00004c0001067983 */ /* 0x000f220000300800 */
[-C--:B------:R-:W-:Y:S01]  /*1e4b0*/  FFMA R251, R51, R59.reuse, R244 ;  /* 0x0000003b33fb7223 */ /* 0x080fe200000000f4 */
[-C--:B------:R-:W-:Y:S01]  /*1e4c0*/  FFMA R249, R27, R59.reuse, R245 ;  /* 0x0000003b1bf97223 */ /* 0x080fe200000000f5 */
[-C--:B------:R-:W-:Y:S01]  /*1e4d0*/  FFMA R247, R31, R59.reuse, R247 ;  /* 0x0000003b1ff77223 */ /* 0x080fe200000000f7 */
[----:B------:R-:W4:Y:S01]  /*1e4e0*/  LDL.LU R10, [R1+0x50] ;  /* 0x00005000010a7983 */ /* 0x000f220000300800 */
[-C--:B------:R-:W-:Y:S01]  /*1e4f0*/  FFMA R248, R39, R59.reuse, R248 ;  /* 0x0000003b27f87223 */ /* 0x080fe200000000f8 */
[-C--:B------:R-:W-:Y:S01]  /*1e500*/  FFMA R250, R43, R59.reuse, R250 ;  /* 0x0000003b2bfa7223 */ /* 0x080fe200000000fa */
[----:B------:R-:W-:Y:S01]  /*1e510*/  FFMA R246, R47, R59, R246 ;  /* 0x0000003b2ff67223 */ /* 0x000fe200000000f6 */
[-C--:B------:R-:W-:Y:S01]  /*1e520*/  FFMA R242, R185, R21.reuse, R9 ;  /* 0x00000015b9f27223 */ /* 0x080fe20000000009 */
[----:B------:R-:W4:Y:S01]  /*1e530*/  LDL.LU R8, [R1+0x54] ;  /* 0x0000540001087983 */ /* 0x000f220000300800 */
[-C--:B------:R-:W-:Y:S01]  /*1e540*/  FFMA R59, R68, R20.reuse, R225 ;  /* 0x00000014443b7223 */ /* 0x080fe200000000e1 */
[-C--:B------:R-:W-:Y:S01]  /*1e550*/  FFMA R224, R61, R21.reuse, R227 ;  /* 0x000000153de07223 */ /* 0x080fe200000000e3 */
[-C--:B------:R-:W-:Y:S01]  /*1e560*/  FFMA R225, R53, R21.reuse, R228 ;  /* 0x0000001535e17223 */ /* 0x080fe200000000e4 */
[----:B------:R-:W4:Y:S01]  /*1e570*/  LDL.LU R9, [R1+0x58] ;  /* 0x0000580001097983 */ /* 0x000f220000300800 */
[-C--:B-1----:R-:W-:Y:S01]  /*1e580*/  FFMA R56, R96, R20.reuse, R215 ;  /* 0x0000001460387223 */ /* 0x082fe200000000d7 */
        /* <DEDUP_REMOVED lines=17> */
[----:B------:R-:W4:Y:S04]  /*1e6a0*/  LDL.LU R228, [R1+0x60] ;  /* 0x0000600001e47983 */ /* 0x000f280000300800 */
[----:B------:R-:W4:Y:S01]  /*1e6b0*/  LDL.LU R20, [R1+0x68] ;  /* 0x0000680001147983 */ /* 0x000f220000300800 */
[-C--:B------:R-:W-:Y:S01]  /*1e6c0*/  FFMA R221, R69, R21.reuse, R59 ;  /* 0x0000001545dd7223 */ /* 0x080fe2000000003b */
[-C--:B------:R-:W-:Y:S01]  /*1e6d0*/  FFMA R216, R85, R21.reuse, R57 ;  /* 0x0000001555d87223 */ /* 0x080fe20000000039 */
[-C--:B------:R-:W-:Y:S01]  /*1e6e0*/  FFMA R215, R89, R21.reuse, R58 ;  /* 0x0000001559d77223 */ /* 0x080fe2000000003a */
[----:B------:R-:W-:-:S02]  /*1e6f0*/  FFMA R212, R97, R21, R56 ;  /* 0x0000001561d47223 */ /* 0x000fc40000000038 */
        /* <DEDUP_REMOVED lines=60> */
[----:B------:R-:W-:Y:S01]  /*1eac0*/  FFMA R22, R133, R57, R17 ;  /* 0x0000003985167223 */ /* 0x000fe20000000011 */
[----:B------:R-:W-:-:S04]  /*1ead0*/  FFMA R193, R80, R56, R232 ;  /* 0x0000003850c17223 */ /* 0x000fc800000000e8 */
[----:B------:R-:W-:-:S04]  /*1eae0*/  FFMA R193, R81, R57, R193 ;  /* 0x0000003951c17223 */ /* 0x000fc800000000c1 */
[----:B------:R-:W-:Y:S01]  /*1eaf0*/  FFMA R193, R82, R58, R193 ;  /* 0x0000003a52c17223 */ /* 0x000fe200000000c1 */
[C---:B------:R-:W-:Y:S01]  /*1eb00*/  FFMA R217, R83.reuse, R23, R217 ;  /* 0x0000001753d97223 */ /* 0x040fe200000000d9 */
[-C--:B------:R-:W-:Y:S02]  /*1eb10*/  FFMA R192, R84, R56.reuse, R231 ;  /* 0x0000003854c07223 */ /* 0x080fe400000000e7 */
[----:B------:R-:W-:Y:S01]  /*1eb20*/  FFMA R193, R83, R59, R193 ;  /* 0x0000003b53c17223 */ /* 0x000fe200000000c1 */
[-C--:B---3--:R-:W-:Y:S02]  /*1eb30*/  FFMA R3, R52, R56.reuse, R226 ;  /* 0x0000003834037223 */ /* 0x088fe400000000e2 */
[----:B------:R-:W3:Y:S02]  /*1eb40*/  LDL.LU R226, [R1+0x64] ;  /* 0x0000640001e27983 */ /* 0x000ee40000300800 */
[-C--:B------:R-:W-:Y:S01]  /*1eb50*/  FFMA R199, R53, R57.reuse, R3 ;  /* 0x0000003935c77223 */ /* 0x080fe20000000003 */
[----:B------:R-:W-:Y:S01]  /*1eb60*/  FFMA R3, R121, R57, R16 ;  /* 0x0000003979037223 */ /* 0x000fe20000000010 */
[----:B--2---:R-:W-:-:S04]  /*1eb70*/  FFMA R4, R60, R56, R176 ;  /* 0x000000383c047223 */ /* 0x004fc800000000b0 */
[-C--:B------:R-:W-:Y:S01]  /*1eb80*/  FFMA R198, R61, R57.reuse, R4 ;  /* 0x000000393dc67223 */ /* 0x080fe20000000004 */
[-C--:B------:R-:W-:Y:S01]  /*1eb90*/  FFMA R4, R145, R57.reuse, R18 ;  /* 0x0000003991047223 */ /* 0x080fe20000000012 */
[-C--:B----4-:R-:W-:Y:S01]  /*1eba0*/  FFMA R12, R40, R56.reuse, R20 ;  /* 0x00000038280c7223 */ /* 0x090fe20000000014 */
[-C--:B------:R-:W-:Y:S01]  /*1ebb0*/  FFMA R20, R125, R57.reuse, R14 ;  /* 0x000000397d147223 */ /* 0x080fe2000000000e */
[----:B------:R-:W-:Y:S02]  /*1ebc0*/  FFMA R14, R137, R57, R19 ;  /* 0x00000039890e7223 */ /* 0x000fe40000000013 */
[----:B------:R-:W1:Y:S01]  /*1ebd0*/  LDS.128 R16, [R32+0x3c0] ;  /* 0x0003c00020107984 */ /* 0x000e620000000c00 */
[-C--:B------:R-:W-:Y:S01]  /*1ebe0*/  FFMA R7, R188, R56.reuse, R10 ;  /* 0x00000038bc077223 */ /* 0x080fe2000000000a */
[----:B------:R-:W-:-:S04]  /*1ebf0*/  FFMA R10, R28, R56, R227 ;  /* 0x000000381c0a7223 */ /* 0x000fc800000000e3 */
[----:B------:R-:W-:Y:S01]  /*1ec00*/  FFMA R10, R29, R57, R10 ;  /* 0x000000391d0a7223 */ /* 0x000fe2000000000a */
[-C--:B------:R-:W-:Y:S01]  /*1ec10*/  FFMA R5, R64, R56.reuse, R179 ;  /* 0x0000003840057223 */ /* 0x080fe200000000b3 */
[-C--:B------:R-:W-:Y:S01]  /*1ec20*/  FFMA R195, R72, R56.reuse, R178 ;  /* 0x0000003848c37223 */ /* 0x080fe200000000b2 */
[-C--:B------:R-:W-:Y:S01]  /*1ec30*/  FFMA R179, R88, R56.reuse, R230 ;  /* 0x0000003858b37223 */ /* 0x080fe200000000e6 */
[-C--:B------:R-:W-:Y:S01]  /*1ec40*/  FFMA R178, R92, R56.reuse, R229 ;  /* 0x000000385cb27223 */ /* 0x080fe200000000e5 */
[----:B------:R-:W-:Y:S02]  /*1ec50*/  FFMA R11, R36, R56, R228 ;  /* 0x00000038240b7223 */ /* 0x000fe400000000e4 */
[----:B------:R-:W2:Y:S01]  /*1ec60*/  LDS.128 R228, [R0.X4+UR5+0x51d0] ;  /* 0x0051d00500e47984 */ /* 0x000ea20008004c00 */
[-C--:B-1----:R-:W-:Y:S01]  /*1ec70*/  FFMA R154, R80, R16.reuse, R154 ;  /* 0x00000010509a7223 */ /* 0x082fe2000000009a */
[----:B------:R-:W-:-:S03]  /*1ec80*/  FFMA R167, R28, R16, R167 ;  /* 0x000000101ca77223 */ /* 0x000fc600000000a7 */
[-C--:B------:R-:W-:Y:S01]  /*1ec90*/  FFMA R154, R81, R17.reuse, R154 ;  /* 0x00000011519a7223 */ /* 0x080fe2000000009a */
[----:B------:R-:W-:-:S03]  /*1eca0*/  FFMA R167, R29, R17, R167 ;  /* 0x000000111da77223 */ /* 0x000fc600000000a7 */
[----:B------:R-:W-:-:S04]  /*1ecb0*/  FFMA R29, R82, R18, R154 ;  /* 0x00000012521d7223 */ /* 0x000fc8000000009a */
[----:B------:R-:W-:Y:S02]  /*1ecc0*/  FFMA R29, R83, R19, R29 ;  /* 0x00000013531d7223 */ /* 0x000fe4000000001d */
[----:B------:R-:W1:Y:S01]  /*1ecd0*/  LDS.128 R80, [R0.X4+UR5+0xd0] ;  /* 0x0000d00500507984 */ /* 0x000e620008004c00 */
[----:B------:R-:W-:Y:S01]  /*1ece0*/  FFMA R155, R188, R16, R155 ;  /* 0x00000010bc9b7223 */ /* 0x000fe2000000009b */
[----:B------:R-:W-:-:S03]  /*1ecf0*/  FFMA R7, R189, R57, R7 ;  /* 0x00000039bd077223 */ /* 0x000fc60000000007 */
[----:B------:R-:W-:Y:S01]  /*1ed00*/  FFMA R155, R189, R17, R155 ;  /* 0x00000011bd9b7223 */ /* 0x000fe2000000009b */
[----:B------:R-:W-:-:S03]  /*1ed10*/  FFMA R7, R190, R58, R7 ;  /* 0x0000003abe077223 */ /* 0x000fc60000000007 */
[----:B------:R-:W-:Y:S01]  /*1ed20*/  FFMA R155, R190, R18, R155 ;  /* 0x00000012be9b7223 */ /* 0x000fe2000000009b */
[C---:B------:R-:W-:Y:S01]  /*1ed30*/  FFMA R241, R191.reuse, R23, R241 ;  /* 0x00000017bff17223 */ /* 0x040fe200000000f1 */
[C---:B------:R-:W-:Y:S02]  /*1ed40*/  FFMA R7, R191.reuse, R59, R7 ;  /* 0x0000003bbf077223 */ /* 0x040fe40000000007 */
[----:B------:R-:W-:-:S05]  /*1ed50*/  FFMA R191, R191, R19, R155 ;  /* 0x00000013bfbf7223 */ /* 0x000fca000000009b */
[----:B------:R2:W-:Y:S02]  /*1ed60*/  STL [R1+0x2d4], R191 ;  /* 0x0002d4bf01007387 */ /* 0x0005e40000100800 */
[----:B--2---:R-:W-:Y:S02]  /*1ed70*/  MOV R191, R228 ;  /* 0x000000e400bf7202 */ /* 0x004fe40000000f00 */
[----:B-1----:R-:W-:Y:S04]  /*1ed80*/  STL [R1+0x2d0], R83 ;  /* 0x0002d05301007387 */ /* 0x002fe80000100800 */
[----:B------:R-:W-:Y:S04]  /*1ed90*/  STL [R1+0x44], R229 ;  /* 0x000044e501007387 */ /* 0x000fe80000100800 */
[----:B------:R-:W-:Y:S04]  /*1eda0*/  STL.64 [R1+0x48], R230 ;  /* 0x000048e601007387 */ /* 0x000fe80000100a00 */
[----:B------:R-:W1:Y:S01]  /*1edb0*/  LDS.128 R228, [R0.X4+UR5+0x52d0] ;  /* 0x0052d00500e47984 */ /* 0x000e620008004c00 */
[----:B------:R-:W-:-:S03]  /*1edc0*/  FFMA R172, R132, R16, R172 ;  /* 0x0000001084ac7223 */ /* 0x000fc600000000ac */
[----:B-1----:R-:W-:Y:S01]  /*1edd0*/  STL [R1+0x34], R229 ;  /* 0x000034e501007387 */ /* 0x002fe20000100800 */
[----:B------:R-:W-:-:S03]  /*1ede0*/  MOV R83, R228 ;  /* 0x000000e400537202 */ /* 0x000fc60000000f00 */
[----:B------:R-:W-:Y:S04]  /*1edf0*/  STL.64 [R1+0x38], R230 ;  /* 0x000038e601007387 */ /* 0x000fe80000100a00 */
[----:B------:R-:W1:Y:S01]  /*1ee00*/  LDS.128 R228, [R0.X4+UR5+0x53d0] ;  /* 0x0053d00500e47984 */ /* 0x000e620008004c00 */
[----:B------:R-:W-:Y:S01]  /*1ee10*/  FFMA R172, R133, R17, R172 ;  /* 0x0000001185ac7223 */ /* 0x000fe200000000ac */
[C---:B------:R-:W-:Y:S01]  /*1ee20*/  FFMA R6, R184.reuse, R56, R6 ;  /* 0x00000038b8067223 */ /* 0x040fe20000000006 */
        /* <DEDUP_REMOVED lines=8> */
[----:B------:R-:W-:-:S02]  /*1eeb0*/  FFMA R185, R135, R19, R172 ;  /* 0x0000001387b97223 */ /* 0x000fc400000000ac */
[----:B------:R-:W-:Y:S04]  /*1eec0*/  LDS.128 R132, [R0.X4+UR5+0x60d0] ;  /* 0x0060d00500847984 */ /* 0x000fe80008004c00 */
[----:B-1----:R-:W-:Y:S01]  /*1eed0*/  STL [R1+0x24], R229 ;  /* 0x000024e501007387 */ /* 0x002fe20000100800 */
[----:B------:R-:W-:-:S03]  /*1eee0*/  MOV R2, R228 ;  /* 0x000000e400027202 */ /* 0x000fc60000000f00 */
[----:B------:R-:W-:Y:S04]  /*1eef0*/  STL.64 [R1+0x28], R230 ;  /* 0x000028e601007387 */ /* 0x000fe80000100a00 */
[----:B------:R-:W1:Y:S01]  /*1ef00*/  LDS.128 R228, [R0.X4+UR5+0x61d0] ;  /* 0x0061d00500e47984 */ /* 0x000e620008004c00 */
        /* <DEDUP_REMOVED lines=31> */
[-C--:B------:R-:W-:Y:S01]  /*1f100*/  FFMA R197, R65, R57.reuse, R5 ;  /* 0x0000003941c57223 */ /* 0x080fe20000000005 */
[C---:B------:R-:W-:Y:S01]  /*1f110*/  FFMA R5, R181.reuse, R57, R214 ;  /* 0x00000039b5057223 */ /* 0x040fe200000000d6 */
[----:B------:R-:W-:-:S03]  /*1f120*/  FFMA R204, R181, R17, R204 ;  /* 0x00000011b5cc7223 */ /* 0x000fc600000000cc */
[C---:B------:R-:W-:Y:S01]  /*1f130*/  FFMA R5, R182.reuse, R58, R5 ;  /* 0x0000003ab6057223 */ /* 0x040fe20000000005 */
[----:B------:R-:W-:Y:S01]  /*1f140*/  FFMA R204, R182, R18, R204 ;  /* 0x00000012b6cc7223 */ /* 0x000fe200000000cc */
[----:B-1----:R1:W-:Y:S01]  /*1f150*/  STL [R1+0x4], R229 ;  /* 0x000004e501007387 */ /* 0x0023e20000100800 */
[-C--:B------:R-:W-:Y:S01]  /*1f160*/  FFMA R21, R140, R56.reuse, R13 ;  /* 0x000000388c157223 */ /* 0x080fe2000000000d */
[C---:B------:R-:W-:Y:S02]  /*1f170*/  FFMA R5, R183.reuse, R59, R5 ;  /* 0x0000003bb7057223 */ /* 0x040fe40000000005 */
[----:B------:R-:W-:Y:S01]  /*1f180*/  STL.64 [R1+0x10], R132 ;  /* 0x0000108401007387 */ /* 0x000fe20000100a00 */
[-C--:B------:R-:W-:Y:S01]  /*1f190*/  FFMA R196, R68, R56.reuse, R177 ;  /* 0x0000003844c47223 */ /* 0x080fe200000000b1 */
[C---:B---3--:R-:W-:Y:S01]  /*1f1a0*/  FFMA R13, R44.reuse, R56, R226 ;  /* 0x000000382c0d7223 */ /* 0x048fe200000000e2 */
[----:B------:R-:W-:Y:S01]  /*1f1b0*/  FFMA R205, R44, R16, R205 ;  /* 0x000000102ccd7223 */ /* 0x000fe200000000cd */
[----:B------:R-:W-:Y:S01]  /*1f1c0*/  STL.64 [R1+0x18], R134 ;  /* 0x0000188601007387 */ /* 0x000fe20000100a00 */
[----:B------:R-:W-:Y:S01]  /*1f1d0*/  FFMA R183, R183, R19, R204 ;  /* 0x00000013b7b77223 */ /* 0x000fe200000000cc */
[----:B------:R-:W-:Y:S01]  /*1f1e0*/  FFMA R177, R96, R56, R222 ;  /* 0x0000003860b17223 */ /* 0x000fe200000000de */
[----:B------:R-:W-:Y:S01]  /*1f1f0*/  FFMA R166, R116, R16, R166 ;  /* 0x0000001074a67223 */ /* 0x000fe200000000a6 */
[----:B------:R2:W-:Y:S01]  /*1f200*/  STL.64 [R1+0x8], R230 ;  /* 0x000008e601007387 */ /* 0x0005e20000100a00 */
[----:B------:R-:W-:Y:S01]  /*1f210*/  FFMA R194, R76, R56, R233 ;  /* 0x000000384cc27223 */ /* 0x000fe200000000e9 */
[----:B------:R-:W-:-:S02]  /*1f220*/  FFMA R203, R144, R16, R203 ;  /* 0x0000001090cb7223 */ /* 0x000fc400000000cb */
[----:B------:R-:W3:Y:S01]  /*1f230*/  LDL.LU R204, [R1+0xc4] ;  /* 0x0000c40001cc7983 */ /* 0x000ee20000300800 */
[C---:B------:R-:W-:Y:S01]  /*1f240*/  FFMA R13, R45.reuse, R57, R13 ;  /* 0x000000392d0d7223 */ /* 0x040fe2000000000d */
[-C--:B------:R-:W-:Y:S02]  /*1f250*/  FFMA R205, R45, R17.reuse, R205 ;  /* 0x000000112dcd7223 */ /* 0x080fe400000000cd */
[----:B------:R-:W4:Y:S01]  /*1f260*/  LDL.LU R222, [R1+0xc0] ;  /* 0x0000c00001de7983 */ /* 0x000f220000300800 */
[----:B------:R-:W-:Y:S01]  /*1f270*/  MOV R233, R228 ;  /* 0x000000e400e97202 */ /* 0x000fe20000000f00 */
[-C--:B------:R-:W-:Y:S02]  /*1f280*/  FFMA R166, R117, R17.reuse, R166 ;  /* 0x0000001175a67223 */ /* 0x080fe400000000a6 */
[----:B------:R-:W3:Y:S01]  /*1f290*/  LDL.LU R226, [R1+0xbc] ;  /* 0x0000bc0001e27983 */ /* 0x000ee20000300800 */
[----:B------:R-:W-:-:S03]  /*1f2a0*/  FFMA R203, R145, R17, R203 ;  /* 0x0000001191cb7223 */ /* 0x000fc600000000cb */
[----:B------:R-:W3:Y:S01]  /*1f2b0*/  LDL.LU R227, [R1+0xb8] ;  /* 0x0000b80001e37983 */ /* 0x000ee20000300800 */
[----:B------:R-:W-:-:S03]  /*1f2c0*/  FFMA R13, R46, R58, R13 ;  /* 0x0000003a2e0d7223 */ /* 0x000fc6000000000d */
[----:B------:R-:W3:Y:S01]  /*1f2d0*/  LDL.LU R228, [R1+0xb4] ;  /* 0x0000b40001e47983 */ /* 0x000ee20000300800 */
[----:B------:R-:W-:-:S03]  /*1f2e0*/  FFMA R166, R118, R18, R166 ;  /* 0x0000001276a67223 */ /* 0x000fc600000000a6 */
[----:B-1----:R-:W3:Y:S01]  /*1f2f0*/  LDL.LU R229, [R1+0xb0] ;  /* 0x0000b00001e57983 */ /* 0x002ee20000300800 */
[----:B------:R-:W-:-:S03]  /*1f300*/  FFMA R46, R46, R18, R205 ;  /* 0x000000122e2e7223 */ /* 0x000fc600000000cd */
[----:B--2---:R-:W2:Y:S01]  /*1f310*/  LDL.LU R230, [R1+0xac] ;  /* 0x0000ac0001e67983 */ /* 0x004ea20000300800 */
[----:B------:R-:W-:-:S03]  /*1f320*/  FFMA R176, R100, R56, R218 ;  /* 0x0000003864b07223 */ /* 0x000fc600000000da */
[----:B------:R-:W2:Y:S01]  /*1f330*/  LDL.LU R231, [R1+0xa8] ;  /* 0x0000a80001e77983 */ /* 0x000ea20000300800 */
[----:B------:R-:W-:-:S03]  /*1f340*/  FFMA R149, R64, R16, R149 ;  /* 0x0000001040957223 */ /* 0x000fc60000000095 */
[----:B------:R-:W2:Y:S01]  /*1f350*/  LDL.LU R232, [R1+0xa4] ;  /* 0x0000a40001e87983 */ /* 0x000ea20000300800 */
[-C--:B------:R-:W-:Y:S01]  /*1f360*/  FFMA R168, R120, R16.reuse, R168 ;  /* 0x0000001078a87223 */ /* 0x080fe200000000a8 */
[-C--:B------:R-:W-:Y:S02]  /*1f370*/  FFMA R169, R124, R16.reuse, R169 ;  /* 0x000000107ca97223 */ /* 0x080fe400000000a9 */
[----:B------:R-:W2:Y:S01]  /*1f380*/  LDL.LU R205, [R1+0xa0] ;  /* 0x0000a00001cd7983 */ /* 0x000ea20000300800 */
[-C--:B------:R-:W-:Y:S01]  /*1f390*/  FFMA R170, R128, R16.reuse, R170 ;  /* 0x0000001080aa7223 */ /* 0x080fe200000000aa */
[-C--:B------:R-:W-:Y:S01]  /*1f3a0*/  FFMA R173, R136, R16.reuse, R173 ;  /* 0x0000001088ad7223 */ /* 0x080fe200000000ad */
[----:B------:R-:W-:Y:S01]  /*1f3b0*/  FFMA R174, R140, R16, R174 ;  /* 0x000000108cae7223 */ /* 0x000fe200000000ae */
[----:B------:R-:W2:Y:S01]  /*1f3c0*/  LDL.LU R214, [R1+0x8c] ;  /* 0x00008c0001d67983 */ /* 0x000ea20000300800 */
[----:B------:R-:W-:Y:S01]  /*1f3d0*/  FFMA R189, R146, R18, R203 ;  /* 0x0000001292bd7223 */ /* 0x000fe200000000cb */
[-C--:B------:R-:W-:Y:S01]  /*1f3e0*/  FFMA R15, R128, R56.reuse, R15 ;  /* 0x00000038800f7223 */ /* 0x080fe2000000000f */
[-C--:B------:R-:W-:Y:S01]  /*1f3f0*/  FFMA R8, R48, R56.reuse, R8 ;  /* 0x0000003830087223 */ /* 0x080fe20000000008 */
[----:B------:R-:W2:Y:S01]  /*1f400*/  LDL.LU R218, [R1+0x88] ;  /* 0x0000880001da7983 */ /* 0x000ea20000300800 */
        /* <DEDUP_REMOVED lines=13> */
[----:B------:R-:W2:Y:S01]  /*1f4e0*/  LDL.LU R203, [R1+0x84] ;  /* 0x0000840001cb7983 */ /* 0x000ea20000300800 */
[----:B------:R-:W-:Y:S01]  /*1f4f0*/  FFMA R180, R119, R19, R166 ;  /* 0x0000001377b47223 */ /* 0x000fe200000000a6 */
[----:B------:R-:W-:-:S02]  /*1f500*/  FFMA R159, R48, R16, R159 ;  /* 0x00000010309f7223 */ /* 0x000fc4000000009f */
[----:B------:R-:W2:Y:S01]  /*1f510*/  LDL.LU R190, [R1+0x7c] ;  /* 0x00007c0001be7983 */ /* 0x000ea20000300800 */
[-C--:B------:R-:W-:Y:S01]  /*1f520*/  FFMA R163, R24, R16.reuse, R163 ;  /* 0x0000001018a37223 */ /* 0x080fe200000000a3 */
[-C--:B------:R-:W-:Y:S01]  /*1f530*/  FFMA R171, R36, R16.reuse, R171 ;  /* 0x0000001024ab7223 */ /* 0x080fe200000000ab */
[----:B------:R-:W-:Y:S01]  /*1f540*/  FFMA R175, R40, R16, R175 ;  /* 0x0000001028af7223 */ /* 0x000fe200000000af */
[----:B------:R-:W2:Y:S01]  /*1f550*/  LDL.LU R166, [R1+0x78] ;  /* 0x0000780001a67983 */ /* 0x000ea20000300800 */
        /* <DEDUP_REMOVED lines=144> */
[----:B------:R-:W-:-:S03]  /*1fe60*/  FFMA R50, R51, R19, R50 ;  /* 0x0000001333327223 */ /* 0x000fc60000000032 */
[----:B------:R-:W-:Y:S04]  /*1fe70*/  LDS.128 R84, [R0.X4+UR5+0x1d0] ;  /* 0x0001d00500547984 */ /* 0x000fe80008004c00 */
        /* <DEDUP_REMOVED lines=19> */
[----:B------:R-:W4:Y:S04]  /*1ffb0*/  LDL.LU R164, [R1+0x6c] ;  /* 0x00006c0001a47983 */ /* 0x000f280000300800 */
[----:B------:R-:W-:Y:S04]  /*1ffc0*/  LDS.128 R132, [R0.X4+UR5+0x62d0] ;  /* 0x0062d00500847984 */ /* 0x000fe80008004c00 */
[----:B------:R-:W-:Y:S04]  /*1ffd0*/  LDS.128 R136, [R0.X4+UR5+0x63d0] ;  /* 0x0063d00500887984 */ /* 0x000fe80008004c00 */
[----:B------:R-:W-:Y:S04]  /*1ffe0*/  LDS.128 R140, [R0.X4+UR5+0x70d0] ;  /* 0x0070d005008c7984 */ /* 0x000fe80008004c00 */
[----:B------:R-:W-:Y:S04]  /*1fff0*/  LDS.128 R144, [R0.X4+UR5+0x71d0] ;  /* 0x0071d00500907984 */ /* 0x000fe80008004c00 */
[----:B------:R-:W-:Y:S04]  /*20000*/  LDS.128 R148, [R0.X4+UR5+0x72d0] ;  /* 0x0072d00500947984 */ /* 0x000fe80008004c00 */
[----:B------:R1:W-:Y:S01]  /*20010*/  LDS.128 R152, [R0.X4+UR5+0x73d0] ;  /* 0x0073d00500987984 */ /* 0x0003e20008004c00 */
[-C--:B------:R-:W-:Y:S01]  /*20020*/  FFMA R26, R27, R19.reuse, R26 ;  /* 0x000000131b1a7223 */ /* 0x080fe2000000001a */
[-C--:B------:R-:W-:Y:S01]  /*20030*/  FFMA R30, R31, R19.reuse, R30 ;  /* 0x000000131f1e7223 */ /* 0x080fe2000000001e */
[-C--:B------:R-:W-:Y:S01]  /*20040*/  FFMA R38, R39, R19.reuse, R38 ;  /* 0x0000001327267223 */ /* 0x080fe20000000026 */
[-C--:B------:R-:W-:Y:S01]  /*20050*/  FFMA R42, R43, R19.reuse, R42 ;  /* 0x000000132b2a7223 */ /* 0x080fe2000000002a */
[----:B------:R-:W-:Y:S01]  /*20060*/  FFMA R46, R47, R19, R46 ;  /* 0x000000132f2e7223 */ /* 0x000fe2000000002e */
[----:B------:R-:W2:Y:S04]  /*20070*/  LDS.128 R128, [R32+0xd0] ;  /* 0x0000d00020807984 */ /* 0x000ea80000000c00 */
[----:B-1----:R-:W4:Y:S04]  /*20080*/  LDL.LU R0, [R1+0x10] ;  /* 0x0000100001007983 */ /* 0x002f280000300800 */
[----:B------:R-:W4:Y:S04]  /*20090*/  LDL.LU R51, [R1+0xc8] ;  /* 0x0000c80001337983 */ /* 0x000f280000300800 */
[----:B------:R-:W4:Y:S04]  /*200a0*/  LDL.LU R27, [R1+0x9c] ;  /* 0x00009c00011b7983 */ /* 0x000f280000300800 */
[----:B------:R-:W4:Y:S04]  /*200b0*/  LDL.LU R31, [R1+0x98] ;  /* 0x00009800011f7983 */ /* 0x000f280000300800 */
[----:B------:R-:W4:Y:S04]  /*200c0*/  LDL.LU R39, [R1+0x80] ;  /* 0x0000800001277983 */ /* 0x000f280000300800 */
[----:B------:R-:W4:Y:S04]  /*200d0*/  LDL.LU R43, [R1+0x94] ;  /* 0x00009400012b7983 */ /* 0x000f280000300800 */
[----:B------:R-:W4:Y:S04]  /*200e0*/  LDL.LU R19, [R1+0xcc] ;  /* 0x0000cc0001137983 */ /* 0x000f280000300800 */
[----:B------:R-:W4:Y:S04]  /*200f0*/  LDL.LU R47, [R1+0x90] ;  /* 0x00009000012f7983 */ /* 0x000f280000300800 */
[----:B------:R-:W1:Y:S04]  /*20100*/  LDS.128 R156, [R32+0x1d0] ;  /* 0x0001d000209c7984 */ /* 0x000e680000000c00 */
[----:B------:R-:W4:Y:S01]  /*20110*/  LDS.128 R160, [R32+0x2d0] ;  /* 0x0002d00020a07984 */ /* 0x000f220000000c00 */
[----:B--2---:R-:W-:-:S05]  /*20120*/  FFMA R166, R191, R128, R166 ;  /* 0x00000080bfa67223 */ /* 0x004fca00000000a6 */
[----:B------:R2:W-:Y:S01]  /*20130*/  STL [R1+0x130], R166 ;  /* 0x000130a601007387 */ /* 0x0005e20000100800 */
[-C--:B---3--:R-:W-:Y:S01]  /*20140*/  FFMA R204, R88, R128.reuse, R204 ;  /* 0x0000008058cc7223 */ /* 0x088fe200000000cc */
[-C--:B----4-:R-:W-:Y:S01]  /*20150*/  FFMA R222, R92, R128.reuse, R222 ;  /* 0x000000805cde7223 */ /* 0x090fe200000000de */
        /* <DEDUP_REMOVED lines=28> */
[----:B--2---:R-:W-:-:S05]  /*20320*/  FFMA R166, R83, R128, R167 ;  /* 0x0000008053a67223 */ /* 0x004fca00000000a7 */
[----:B------:R1:W-:Y:S01]  /*20330*/  STL [R1+0x134], R166 ;  /* 0x000134a601007387 */ /* 0x0003e20000100800 */
        /* <DEDUP_REMOVED lines=11> */
[----:B------:R-:W-:-:S04]  /*203f0*/  FFMA R165, R233, R128, R252 ;  /* 0x00000080e9a57223 */ /* 0x000fc800000000fc */
[----:B------:R-:W-:Y:S01]  /*20400*/  STL [R1+0x13c], R167 ;  /* 0x00013ca701007387 */ /* 0x000fe20000100800 */
[----:B------:R-:W-:Y:S01]  /*20410*/  FFMA R4, R83, R160, R4 ;  /* 0x000000a053047223 */ /* 0x000fe20000000004 */
[-C--:B-1----:R-:W-:Y:S01]  /*20420*/  FFMA R166, R0, R128.reuse, R164 ;  /* 0x0000008000a67223 */ /* 0x082fe200000000a4 */
[----:B------:R-:W-:-:S04]  /*20430*/  FFMA R164, R132, R128, R251 ;  /* 0x0000008084a47223 */ /* 0x000fc800000000fb */
[----:B------:R1:W-:Y:S01]  /*20440*/  STL [R1+0x140], R166 ;  /* 0x000140a601007387 */ /* 0x0003e20000100800 */
[----:B------:R-:W-:-:S03]  /*20450*/  FFMA R51, R84, R128, R51 ;  /* 0x0000008054337223 */ /* 0x000fc60000000033 */
[----:B------:R2:W-:Y:S01]  /*20460*/  STL [R1+0x148], R165 ;  /* 0x000148a501007387 */ /* 0x0005e20000100800 */
[----:B------:R-:W-:-:S03]  /*20470*/  FFMA R27, R168, R128, R27 ;  /* 0x00000080a81b7223 */ /* 0x000fc6000000001b */
[----:B------:R3:W-:Y:S01]  /*20480*/  STL [R1+0x14c], R164 ;  /* 0x00014ca401007387 */ /* 0x0007e20000100800 */
[-C--:B-1----:R-:W-:Y:S01]  /*20490*/  FFMA R166, R136, R128.reuse, R249 ;  /* 0x0000008088a67223 */ /* 0x082fe200000000f9 */
[-C--:B------:R-:W-:Y:S01]  /*204a0*/  FFMA R31, R172, R128.reuse, R31 ;  /* 0x00000080ac1f7223 */ /* 0x080fe2000000001f */
[-C--:B------:R-:W-:Y:S01]  /*204b0*/  FFMA R39, R72, R128.reuse, R39 ;  /* 0x0000008048277223 */ /* 0x080fe20000000027 */
[-C--:B--2---:R-:W-:Y:S01]  /*204c0*/  FFMA R165, R140, R128.reuse, R247 ;  /* 0x000000808ca57223 */ /* 0x084fe200000000f7 */
[-C--:B------:R-:W-:Y:S01]  /*204d0*/  FFMA R43, R52, R128.reuse, R43 ;  /* 0x00000080342b7223 */ /* 0x080fe2000000002b */
[-C--:B------:R-:W-:Y:S01]  /*204e0*/  FFMA R247, R148, R128.reuse, R250 ;  /* 0x0000008094f77223 */ /* 0x080fe200000000fa */
[-C--:B---3--:R-:W-:Y:S01]  /*204f0*/  FFMA R164, R144, R128.reuse, R248 ;  /* 0x0000008090a47223 */ /* 0x088fe200000000f8 */
[-C--:B------:R-:W-:Y:S01]  /*20500*/  FFMA R19, R80, R128.reuse, R19 ;  /* 0x0000008050137223 */ /* 0x080fe20000000013 */
[----:B------:R-:W-:Y:S01]  /*20510*/  STL [R1+0x154], R166 ;  /* 0x000154a601007387 */ /* 0x000fe20000100800 */
[-C--:B------:R-:W-:Y:S01]  /*20520*/  FFMA R47, R56, R128.reuse, R47 ;  /* 0x00000080382f7223 */ /* 0x080fe2000000002f */
[----:B------:R-:W-:-:S02]  /*20530*/  FFMA R128, R152, R128, R246 ;  /* 0x0000008098807223 */ /* 0x000fc400000000f6 */
[----:B------:R-:W-:Y:S04]  /*20540*/  STL [R1+0x160], R165 ;  /* 0x000160a501007387 */ /* 0x000fe80000100800 */
[----:B------:R-:W-:Y:S04]  /*20550*/  STL [R1+0x164], R164 ;  /* 0x000164a401007387 */ /* 0x000fe80000100800 */
[----:B------:R-:W-:Y:S04]  /*20560*/  STL [R1+0x16c], R247 ;  /* 0x00016cf701007387 */ /* 0x000fe80000100800 */
[----:B------:R1:W-:Y:S04]  /*20570*/  STL [R1+0x17c], R128 ;  /* 0x00017c8001007387 */ /* 0x0003e80000100800 */
[----:B------:R-:W2:Y:S01]  /*20580*/  LDS.128 R164, [R32+0x3d0] ;  /* 0x0003d00020a47984 */ /* 0x000ea20000000c00 */
[-C--:B-1----:R-:W-:Y:S01]  /*20590*/  FFMA R128, R76, R156.reuse, R235 ;  /* 0x0000009c4c807223 */ /* 0x082fe200000000eb */
[----:B------:R-:W-:-:S05]  /*205a0*/  FFMA R235, R191, R156, R245 ;  /* 0x0000009cbfeb7223 */ /* 0x000fca00000000f5 */
[----:B------:R1:W-:Y:S04]  /*205b0*/  STL [R1+0xb8], R235 ;  /* 0x0000b8eb01007387 */ /* 0x0003e80000100800 */
[----:B------:R-:W-:Y:S01]  /*205c0*/  STL [R1+0xbc], R244 ;  /* 0x0000bcf401007387 */ /* 0x000fe20000100800 */
[----:B-1----:R-:W-:-:S03]  /*205d0*/  FFMA R235, R0, R156, R242 ;  /* 0x0000009c00eb7223 */ /* 0x002fc600000000f2 */
[----:B------:R-:W-:Y:S04]  /*205e0*/  STL [R1+0xc0], R243 ;  /* 0x0000c0f301007387 */ /* 0x000fe80000100800 */
[----:B------:R1:W-:Y:S04]  /*205f0*/  STL [R1+0xc4], R235 ;  /* 0x0000c4eb01007387 */ /* 0x0003e80000100800 */
[----:B------:R-:W-:Y:S01]  /*20600*/  STL [R1+0xc8], R241 ;  /* 0x0000c8f101007387 */ /* 0x000fe20000100800 */
[----:B-1----:R-:W-:-:S03]  /*20610*/  FFMA R235, R136, R156, R239 ;  /* 0x0000009c88eb7223 */ /* 0x002fc600000000ef */
[----:B------:R-:W-:Y:S04]  /*20620*/  STL [R1+0xcc], R240 ;  /* 0x0000ccf001007387 */ /* 0x000fe80000100800 */
[----:B------:R1:W-:Y:S04]  /*20630*/  STL [R1+0x144], R235 ;  /* 0x000144eb01007387 */ /* 0x0003e80000100800 */
[----:B------:R-:W-:Y:S01]  /*20640*/  STL [R1+0x150], R238 ;  /* 0x000150ee01007387 */ /* 0x000fe20000100800 */
[-C--:B-1----:R-:W-:Y:S01]  /*20650*/  FFMA R235, R148, R156.reuse, R236 ;  /* 0x0000009c94eb7223 */ /* 0x082fe200000000ec */
[----:B------:R-:W-:-:S02]  /*20660*/  FFMA R156, R152, R156, R234 ;  /* 0x0000009c989c7223 */ /* 0x000fc400000000ea */
[----:B------:R-:W-:Y:S04]  /*20670*/  STL [R1+0x158], R237 ;  /* 0x000158ed01007387 */ /* 0x000fe80000100800 */
[----:B------:R-:W-:Y:S04]  /*20680*/  STL [R1+0x15c], R235 ;  /* 0x00015ceb01007387 */ /* 0x000fe80000100800 */
[----:B------:R1:W-:Y:S02]  /*20690*/  STL [R1+0x168], R156 ;  /* 0x0001689c01007387 */ /* 0x0003e40000100800 */
[-C--:B-1----:R-:W-:Y:S01]  /*206a0*/  FFMA R156, R191, R160.reuse, R21 ;  /* 0x000000a0bf9c7223 */ /* 0x082fe20000000015 */
[-C--:B------:R-:W-:Y:S01]  /*206b0*/  FFMA R21, R2, R160.reuse, R5 ;  /* 0x000000a002157223 */ /* 0x080fe20000000005 */
[----:B------:R-:W-:-:S03]  /*206c0*/  FFMA R5, R0, R160, R6 ;  /* 0x000000a000057223 */ /* 0x000fc60000000006 */
[----:B------:R-:W-:Y:S04]  /*206d0*/  STL [R1+0x8c], R156 ;  /* 0x00008c9c01007387 */ /* 0x000fe80000100800 */
[----:B------:R1:W-:Y:S01]  /*206e0*/  STL [R1+0x90], R4 ;  /* 0x0000900401007387 */ /* 0x0003e20000100800 */
[----:B------:R-:W-:-:S03]  /*206f0*/  FFMA R6, R132, R160, R8 ;  /* 0x000000a084067223 */ /* 0x000fc60000000008 */
[----:B------:R-:W-:Y:S01]  /*20700*/  STL [R1+0x94], R21 ;  /* 0x0000941501007387 */ /* 0x000fe20000100800 */
[----:B-1----:R-:W-:-:S03]  /*20710*/  FFMA R4, R233, R160, R7 ;  /* 0x000000a0e9047223 */ /* 0x002fc60000000007 */
[----:B------:R1:W-:Y:S04]  /*20720*/  STL [R1+0x98], R5 ;  /* 0x0000980501007387 */ /* 0x0003e80000100800 */
[----:B------:R3:W-:Y:S01]  /*20730*/  STL [R1+0x9c], R4 ;  /* 0x00009c0401007387 */ /* 0x0007e20000100800 */
[----:B-1----:R-:W-:-:S03]  /*20740*/  FFMA R5, R136, R160, R9 ;  /* 0x000000a088057223 */ /* 0x002fc60000000009 */
[----:B------:R1:W-:Y:S01]  /*20750*/  STL [R1+0xa0], R6 ;  /* 0x0000a00601007387 */ /* 0x0003e20000100800 */
[----:B---3--:R-:W-:-:S03]  /*20760*/  FFMA R4, R140, R160, R10 ;  /* 0x000000a08c047223 */ /* 0x008fc6000000000a */
[----:B------:R3:W-:Y:S04]  /*20770*/  STL [R1+0xa4], R5 ;  /* 0x0000a40501007387 */ /* 0x0007e80000100800 */
[----:B------:R4:W-:Y:S01]  /*20780*/  STL [R1+0xa8], R4 ;  /* 0x0000a80401007387 */ /* 0x0009e20000100800 */
[-C--:B-1----:R-:W-:Y:S01]  /*20790*/  FFMA R6, R144, R160.reuse, R11 ;  /* 0x000000a090067223 */ /* 0x082fe2000000000b */
[----:B---3--:R-:W-:-:S04]  /*207a0*/  FFMA R5, R148, R160, R12 ;  /* 0x000000a094057223 */ /* 0x008fc8000000000c */
[----:B------:R-:W-:Y:S01]  /*207b0*/  STL [R1+0xac], R6 ;  /* 0x0000ac0601007387 */ /* 0x000fe20000100800 */
[----:B----4-:R-:W-:-:S03]  /*207c0*/  FFMA R4, R152, R160, R13 ;  /* 0x000000a098047223 */ /* 0x010fc6000000000d */
[----:B------:R-:W-:Y:S04]  /*207d0*/  STL [R1+0xb0], R5 ;  /* 0x0000b00501007387 */ /* 0x000fe80000100800 */
[----:B------:R2:W-:Y:S02]  /*207e0*/  STL [R1+0xb4], R4 ;  /* 0x0000b40401007387 */ /* 0x0005e40000100800 */
[-C--:B--2---:R-:W-:Y:S02]  /*207f0*/  FFMA R4, R191, R164.reuse, R188 ;  /* 0x000000a4bf047223 */ /* 0x084fe400000000bc */
[----:B------:R-:W2:Y:S01]  /*20800*/  LDL.LU R191, [R1+0x2d4] ;  /* 0x0002d40001bf7983 */ /* 0x000ea20000300800 */
[----:B------:R-:W-:-:S03]  /*20810*/  FFMA R5, R83, R164, R189 ;  /* 0x000000a453057223 */ /* 0x000fc600000000bd */
[----:B------:R-:W3:Y:S04]  /*20820*/  LDL.LU R83, [R1+0x2d0] ;  /* 0x0002d00001537983 */ /* 0x000ee80000300800 */
[----:B------:R1:W-:Y:S02]  /*20830*/  STL [R1+0x60], R4 ;  /* 0x0000600401007387 */ /* 0x0003e40000100800 */
[-C--:B-1----:R-:W-:Y:S02]  /*20840*/  FFMA R4, R2, R164.reuse, R183 ;  /* 0x000000a402047223 */ /* 0x082fe400000000b7 */
[----:B------:R1:W5:Y:S04]  /*20850*/  LDL.LU R2, [R1+0x2cc] ;  /* 0x0002cc0001027983 */ /* 0x0003680000300800 */
[----:B------:R4:W-:Y:S02]  /*20860*/  STL [R1+0x64], R5 ;  /* 0x0000640501007387 */ /* 0x0009e40000100800 */
[----:B----4-:R-:W-:-:S02]  /*20870*/  FFMA R5, R0, R164, R187 ;  /* 0x000000a400057223 */ /* 0x010fc400000000bb */
[----:B------:R-:W4:Y:S04]  /*20880*/  S2R R0, SR_TID.X ;  /* 0x0000000000007919 */ /* 0x000f280000002100 */
[----:B------:R-:W-:Y:S01]  /*20890*/  STL [R1+0x68], R4 ;  /* 0x0000680401007387 */ /* 0x000fe20000100800 */
[----:B------:R-:W-:-:S03]  /*208a0*/  FFMA R6, R132, R164, R50 ;  /* 0x000000a484067223 */ /* 0x000fc60000000032 */
[----:B------:R1:W-:Y:S01]  /*208b0*/  STL [R1+0x6c], R5 ;  /* 0x00006c0501007387 */ /* 0x0003e20000100800 */
[-C--:B------:R-:W-:Y:S01]  /*208c0*/  FFMA R198, R84, R160.reuse, R198 ;  /* 0x000000a054c67223 */ /* 0x080fe200000000c6 */
[-C--:B------:R-:W-:Y:S01]  /*208d0*/  FFMA R197, R88, R160.reuse, R197 ;  /* 0x000000a058c57223 */ /* 0x080fe200000000c5 */
[----:B------:R-:W-:Y:S01]  /*208e0*/  FFMA R179, R112, R160, R179 ;  /* 0x000000a070b37223 */ /* 0x000fe200000000b3 */
[-C--:B------:R-:W-:Y:S01]  /*208f0*/  FFMA R16, R80, R164.reuse, R16 ;  /* 0x000000a450107223 */ /* 0x080fe20000000010 */
[-C--:B------:R-:W-:Y:S01]  /*20900*/  FFMA R17, R84, R164.reuse, R17 ;  /* 0x000000a454117223 */ /* 0x080fe20000000011 */
[-C--:B------:R-:W-:Y:S01]  /*20910*/  FFMA R18, R88, R164.reuse, R18 ;  /* 0x000000a458127223 */ /* 0x080fe20000000012 */
[-C--:B-1----:R-:W-:Y:S01]  /*20920*/  FFMA R5, R136, R164.reuse, R26 ;  /* 0x000000a488057223 */ /* 0x082fe2000000001a */
[----:B------:R-:W-:Y:S01]  /*20930*/  FFMA R37, R112, R164, R37 ;  /* 0x000000a470257223 */ /* 0x000fe20000000025 */
[-C--:B------:R-:W-:Y:S01]  /*20940*/  FFMA R195, R96, R160.reuse, R195 ;  /* 0x000000a060c37223 */ /* 0x080fe200000000c3 */
[-C--:B------:R-:W-:Y:S01]  /*20950*/  FFMA R194, R100, R160.reuse, R194 ;  /* 0x000000a064c27223 */ /* 0x080fe200000000c2 */
[-C--:B------:R-:W-:Y:S01]  /*20960*/  FFMA R177, R120, R160.reuse, R177 ;  /* 0x000000a078b17223 */ /* 0x080fe200000000b1 */
[-C--:B------:R-:W-:Y:S01]  /*20970*/  FFMA R35, R168, R160.reuse, R35 ;  /* 0x000000a0a8237223 */ /* 0x080fe20000000023 */
[----:B------:R-:W-:Y:S01]  /*20980*/  FFMA R20, R64, R160, R20 ;  /* 0x000000a040147223 */ /* 0x000fe20000000014 */
[-C--:B------:R-:W-:Y:S01]  /*20990*/  FFMA R25, R96, R164.reuse, R25 ;  /* 0x000000a460197223 */ /* 0x080fe20000000019 */
[----:B------:R-:W-:Y:S01]  /*209a0*/  FFMA R41, R120, R164, R41 ;  /* 0x000000a478297223 */ /* 0x000fe20000000029 */
[C---:B------:R-:W-:Y:S01]  /*209b0*/  FFMA R193, R104.reuse, R160, R193 ;  /* 0x000000a068c17223 */ /* 0x040fe200000000c1 */
[-C--:B------:R-:W-:Y:S01]  /*209c0*/  FFMA R29, R104, R164.reuse, R29 ;  /* 0x000000a4681d7223 */ /* 0x080fe2000000001d */
[----:B------:R-:W-:Y:S01]  /*209d0*/  FFMA R182, R64, R164, R182 ;  /* 0x000000a440b67223 */ /* 0x000fe200000000b6 */
        /* <DEDUP_REMOVED lines=10> */
[C---:B------:R-:W-:Y:S01]  /*20a80*/  FFMA R22, R72.reuse, R160, R22 ;  /* 0x000000a048167223 */ /* 0x040fe20000000016 */
[----:B------:R-:W-:Y:S01]  /*20a90*/  FFMA R185, R72, R164, R185 ;  /* 0x000000a448b97223 */ /* 0x000fe200000000b9 */
        /* <DEDUP_REMOVED lines=15> */
[-C--:B------:R-:W-:Y:S01]  /*20b90*/  FFMA R36, R108, R164.reuse, R36 ;  /* 0x000000a46c247223 */ /* 0x080fe20000000024 */
[-C--:B------:R-:W-:Y:S01]  /*20ba0*/  FFMA R48, R172, R164.reuse, R48 ;  /* 0x000000a4ac307223 */ /* 0x080fe20000000030 */
[----:B----4-:R-:W-:Y:S01]  /*20bb0*/  SHF.L.U32 R0, R0, 0x3, RZ ;  /* 0x0000000300007819 */ /* 0x010fe200000006ff */
        /* <DEDUP_REMOVED lines=59> */
[----:B------:R-:W-:Y:S01]  /*20f70*/  LOP3.LUT R0, R0, 0xf00, RZ, 0xc0, !PT ;  /* 0x00000f0000007812 */ /* 0x000fe200078ec0ff */
        /* <DEDUP_REMOVED lines=28> */
[-C--:B------:R-:W-:Y:S01]  /*21140*/  FFMA R40, R117, R165.reuse, R40 ;  /* 0x000000a575287223 */ /* 0x080fe20000000028 */
[----:B------:R-:W-:Y:S01]  /*21150*/  FFMA R77, R77, R165, R186 ;  /* 0x000000a54d4d7223 */ /* 0x000fe200000000ba */
[C---:B------:R-:W-:Y:S01]  /*21160*/  FFMA R51, R86.reuse, R130, R51 ;  /* 0x0000008256337223 */ /* 0x040fe20000000033 */
[----:B------:R-:W-:Y:S01]  /*21170*/  FFMA R160, R86, R158, R224 ;  /* 0x0000009e56a07223 */ /* 0x000fe200000000e0 */
[C---:B------:R-:W-:Y:S01]  /*21180*/  FFMA R204, R90.reuse, R130, R204 ;  /* 0x000000825acc7223 */ /* 0x040fe200000000cc */
[-C--:B------:R-:W-:Y:S01]  /*21190*/  FFMA R223, R90, R158.reuse, R223 ;  /* 0x0000009e5adf7223 */ /* 0x080fe200000000df */
        /* <DEDUP_REMOVED lines=55> */
[----:B------:R-:W-:Y:S01]  /*21510*/  LDS.128 R12, [R32+0x2e0] ;  /* 0x0002e000200c7984 */ /* 0x000fe20000000c00 */
        /* <DEDUP_REMOVED lines=8> */
[----:B------:R-:W-:Y:S04]  /*215a0*/  LDS.128 R60, [R0.X4+UR5+0x20e0] ;  /* 0x0020e005003c7984 */ /* 0x000fe80008004c00 */
[----:B------:R-:W-:Y:S01]  /*215b0*/  LDS.128 R64, [R0.X4+UR5+0x12e0] ;  /* 0x0012e00500407984 */ /* 0x000fe20008004c00 */
[-C--:B--2---:R-:W-:Y:S01]  /*215c0*/  FFMA R4, R233, R164.reuse, R191 ;  /* 0x000000a4e9047223 */ /* 0x084fe200000000bf */
[C---:B------:R-:W-:Y:S01]  /*215d0*/  FFMA R227, R101.reuse, R129, R227 ;  /* 0x0000008165e37223 */ /* 0x040fe200000000e3 */
[----:B------:R-:W-:Y:S01]  /*215e0*/  FFMA R219, R101, R157, R219 ;  /* 0x0000009d65db7223 */ /* 0x000fe200000000db */
[----:B------:R-:W-:Y:S01]  /*215f0*/  FFMA R27, R169, R129, R27 ;  /* 0x00000081a91b7223 */ /* 0x000fe2000000001b */
[C---:B---3--:R-:W-:Y:S01]  /*21600*/  FFMA R209, R83.reuse, R131, R19 ;  /* 0x0000008353d17223 */ /* 0x048fe20000000013 */
[----:B------:R1:W-:Y:S04]  /*21610*/  STL [R1+0x70], R4 ;  /* 0x0000700401007387 */ /* 0x0003e80000100800 */
[----:B------:R2:W-:Y:S01]  /*21620*/  STL [R1+0x74], R6 ;  /* 0x0000740601007387 */ /* 0x0005e20000100800 */
[C---:B------:R-:W-:Y:S01]  /*21630*/  FFMA R20, R83.reuse, R167, R16 ;  /* 0x000000a753147223 */ /* 0x040fe20000000010 */
[C---:B------:R-:W-:Y:S01]  /*21640*/  FFMA R109, R83.reuse, R159, R109 ;  /* 0x0000009f536d7223 */ /* 0x040fe2000000006d */
[----:B------:R-:W-:Y:S01]  /*21650*/  FFMA R118, R83, R163, R199 ;  /* 0x000000a353767223 */ /* 0x000fe200000000c7 */
[-C--:B------:R-:W-:Y:S01]  /*21660*/  FFMA R28, R101, R165.reuse, R28 ;  /* 0x000000a5651c7223 */ /* 0x080fe2000000001c */
[----:B------:R-:W-:Y:S01]  /*21670*/  FFMA R45, R169, R165, R45 ;  /* 0x000000a5a92d7223 */ /* 0x000fe2000000002d */
[-C--:B-1----:R-:W-:Y:S01]  /*21680*/  FFMA R4, R140, R164.reuse, R30 ;  /* 0x000000a48c047223 */ /* 0x082fe2000000001e */
[----:B------:R1:W-:Y:S01]  /*21690*/  STL [R1+0x78], R5 ;  /* 0x0000780501007387 */ /* 0x0003e20000100800 */
[----:B--2---:R-:W-:-:S03]  /*216a0*/  FFMA R6, R144, R164, R38 ;  /* 0x000000a490067223 */ /* 0x004fc60000000026 */
[----:B------:R2:W-:Y:S01]  /*216b0*/  STL [R1+0x7c], R4 ;  /* 0x00007c0401007387 */ /* 0x0005e20000100800 */
[----:B------:R-:W-:-:S03]  /*216c0*/  FFMA R191, R57, R157, R207 ;  /* 0x0000009d39bf7223 */ /* 0x000fc600000000cf */
[----:B------:R-:W-:Y:S01]  /*216d0*/  LDS.128 R80, [R0.X4+UR5+0x13e0] ;  /* 0x0013e00500507984 */ /* 0x000fe20008004c00 */
[----:B-1----:R-:W-:Y:S01]  /*216e0*/  FFMA R5, R148, R164, R42 ;  /* 0x000000a494057223 */ /* 0x002fe2000000002a */
[----:B------:R-:W-:Y:S01]  /*216f0*/  FFMA R33, R53, R161, R33 ;  /* 0x000000a135217223 */ /* 0x000fe20000000021 */
[----:B------:R-:W-:Y:S01]  /*21700*/  FFMA R176, R111, R167, R36 ;  /* 0x000000a76fb07223 */ /* 0x000fe20000000024 */
[----:B------:R-:W-:Y:S01]  /*21710*/  FFMA R72, R70, R130, R72 ;  /* 0x0000008246487223 */ /* 0x000fe20000000048 */
[----:B--2---:R-:W-:Y:S01]  /*21720*/  FFMA R4, R152, R164, R46 ;  /* 0x000000a498047223 */ /* 0x004fe2000000002e */
[----:B------:R1:W-:Y:S01]  /*21730*/  STL [R1+0x80], R6 ;  /* 0x0000800601007387 */ /* 0x0003e20000100800 */
[----:B------:R-:W-:-:S03]  /*21740*/  FFMA R38, R106, R130, R228 ;  /* 0x000000826a267223 */ /* 0x000fc600000000e4 */
[----:B------:R2:W-:Y:S01]  /*21750*/  STL [R1+0x84], R5 ;  /* 0x0000840501007387 */ /* 0x0005e20000100800 */
[----:B------:R-:W-:-:S03]  /*21760*/  FFMA R207, R94, R158, R221 ;  /* 0x0000009e5ecf7223 */ /* 0x000fc600000000dd */
[----:B------:R3:W-:Y:S01]  /*21770*/  STL [R1+0x88], R4 ;  /* 0x0000880401007387 */ /* 0x0007e20000100800 */
[-C--:B-1----:R-:W-:Y:S01]  /*21780*/  FFMA R6, R126, R130.reuse, R205 ;  /* 0x000000827e067223 */ /* 0x082fe200000000cd */
[C---:B------:R-:W-:Y:S01]  /*21790*/  FFMA R164, R58.reuse, R130, R47 ;  /* 0x000000823aa47223 */ /* 0x040fe2000000002f */
[----:B------:R-:W-:Y:S01]  /*217a0*/  FFMA R191, R58, R158, R191 ;  /* 0x0000009e3abf7223 */ /* 0x000fe200000000bf */
[----:B------:R-:W-:Y:S01]  /*217b0*/  FFMA R152, R53, R157, R208 ;  /* 0x0000009d35987223 */ /* 0x000fe200000000d0 */
[----:B--2---:R-:W-:Y:S01]  /*217c0*/  FFMA R5, R122, R162, R177 ;  /* 0x000000a27a057223 */ /* 0x004fe200000000b1 */
[----:B------:R-:W-:Y:S01]  /*217d0*/  FFMA R122, R58, R166, R180 ;  /* 0x000000a63a7a7223 */ /* 0x000fe200000000b4 */
[-C--:B------:R-:W-:Y:S01]  /*217e0*/  FFMA R140, R174, R162.reuse, R34 ;  /* 0x000000a2ae8c7223 */ /* 0x080fe20000000022 */
[----:B------:R-:W-:Y:S01]  /*217f0*/  FFMA R144, R87, R131, R51 ;  /* 0x0000008357907223 */ /* 0x000fe20000000033 */
[-C--:B---3--:R-:W-:Y:S01]  /*21800*/  FFMA R4, R114, R162.reuse, R179 ;  /* 0x000000a272047223 */ /* 0x088fe200000000b3 */
[----:B------:R-:W-:Y:S01]  /*21810*/  FFMA R114, R58, R162, R23 ;  /* 0x000000a23a727223 */ /* 0x000fe20000000017 */
        /* <DEDUP_REMOVED lines=8> */
[----:B------:R-:W-:Y:S01]  /*218a0*/  FFMA R126, R127, R131, R6 ;  /* 0x000000837f7e7223 */ /* 0x000fe20000000006 */
[----:B------:R-:W-:Y:S01]  /*218b0*/  FFMA R123, R171, R163, R8 ;  /* 0x000000a3ab7b7223 */ /* 0x000fe20000000008 */
[----:B------:R-:W-:Y:S01]  /*218c0*/  LDS.128 R96, [R0.X4+UR5+0xe0] ;  /* 0x0000e00500607984 */ /* 0x000fe20008004c00 */
[----:B------:R-:W-:Y:S01]  /*218d0*/  FFMA R207, R95, R159, R207 ;  /* 0x0000009f5fcf7223 */ /* 0x000fe200000000cf */
[C---:B------:R-:W-:Y:S01]  /*218e0*/  FFMA R164, R59.reuse, R131, R164 ;  /* 0x000000833ba47223 */ /* 0x040fe200000000a4 */
[C---:B------:R-:W-:Y:S01]  /*218f0*/  FFMA R191, R59.reuse, R159, R191 ;  /* 0x0000009f3bbf7223 */ /* 0x040fe200000000bf */
[----:B------:R-:W1:Y:S01]  /*21900*/  LDS.128 R16, [R32+0x3e0] ;  /* 0x0003e00020107984 */ /* 0x000e620000000c00 */
[C---:B------:R-:W-:Y:S01]  /*21910*/  FFMA R114, R59.reuse, R163, R114 ;  /* 0x000000a33b727223 */ /* 0x040fe20000000072 */
[----:B------:R-:W-:-:S02]  /*21920*/  FFMA R122, R59, R167, R122 ;  /* 0x000000a73b7a7223 */ /* 0x000fc4000000007a */
[----:B------:R-:W-:Y:S04]  /*21930*/  LDS.128 R4, [R32+0xe0] ;  /* 0x0000e00020047984 */ /* 0x000fe80000000c00 */
[----:B------:R-:W-:Y:S04]  /*21940*/  LDS.128 R8, [R32+0x1e0] ;  /* 0x0001e00020087984 */ /* 0x000fe80000000c00 */
[----:B------:R-:W2:Y:S04]  /*21950*/  LDS.128 R104, [R0.X4+UR5+0x2e0] ;  /* 0x0002e00500687984 */ /* 0x000ea80008004c00 */
[----:B------:R-:W3:Y:S04]  /*21960*/  LDS.128 R88, [R0.X4+UR5+0x3e0] ;  /* 0x0003e00500587984 */ /* 0x000ee80008004c00 */
[----:B------:R-:W4:Y:S04]  /*21970*/  LDS.128 R84, [R0.X4+UR5+0x11e0] ;  /* 0x0011e00500547984 */ /* 0x000f280008004c00 */
[----:B------:R-:W3:Y:S04]  /*21980*/  LDS.128 R92, [R0.X4+UR5+0x10e0] ;  /* 0x0010e005005c7984 */ /* 0x000ee80008004c00 */
        /* <DEDUP_REMOVED lines=21> */
[----:B-1----:R-:W-:Y:S01]  /*21ae0*/  FFMA R119, R96, R16, R20 ;  /* 0x0000001060777223 */ /* 0x002fe20000000014 */
[C---:B------:R-:W-:Y:S01]  /*21af0*/  FFMA R187, R78.reuse, R130, R187 ;  /* 0x000000824ebb7223 */ /* 0x040fe200000000bb */
[----:B------:R-:W-:Y:S01]  /*21b00*/  FFMA R185, R78, R166, R77 ;  /* 0x000000a64eb97223 */ /* 0x000fe2000000004d */
        /* <DEDUP_REMOVED lines=17> */
[----:B------:R-:W2:Y:S01]  /*21c20*/  LDS.128 R20, [R0.X4+UR5+0x30e0] ;  /* 0x0030e00500147984 */ /* 0x000ea20008004c00 */
[C---:B----4-:R-:W-:Y:S01]  /*21c30*/  FFMA R35, R84.reuse, R4, R35 ;  /* 0x0000000454237223 */ /* 0x050fe20000000023 */
[C---:B------:R-:W-:Y:S01]  /*21c40*/  FFMA R205, R84.reuse, R8, R205 ;  /* 0x0000000854cd7223 */ /* 0x040fe200000000cd */
[C---:B------:R-:W-:Y:S01]  /*21c50*/  FFMA R178, R84.reuse, R12, R178 ;  /* 0x0000000c54b27223 */ /* 0x040fe200000000b2 */
[----:B------:R-:W-:Y:S01]  /*21c60*/  FFMA R204, R84, R16, R204 ;  /* 0x0000001054cc7223 */ /* 0x000fe200000000cc */
[C---:B------:R-:W-:Y:S01]  /*21c70*/  FFMA R195, R171.reuse, R131, R27 ;  /* 0x00000083abc37223 */ /* 0x040fe2000000001b */
[----:B------:R-:W-:Y:S01]  /*21c80*/  FFMA R193, R171, R167, R45 ;  /* 0x000000a7abc17223 */ /* 0x000fe2000000002d */
[-C--:B------:R-:W-:Y:S01]  /*21c90*/  FFMA R115, R92, R4.reuse, R39 ;  /* 0x000000045c737223 */ /* 0x080fe20000000027 */
[----:B------:R-:W-:Y:S01]  /*21ca0*/  FFMA R88, R64, R4, R38 ;  /* 0x0000000440587223 */ /* 0x000fe20000000026 */
[----:B------:R-:W-:Y:S01]  /*21cb0*/  FFMA R84, R80, R8, R37 ;  /* 0x0000000850547223 */ /* 0x000fe20000000025 */
[----:B------:R-:W3:Y:S01]  /*21cc0*/  LDS.128 R68, [R0.X4+UR5+0x42e0] ;  /* 0x0042e00500447984 */ /* 0x000ee20008004c00 */
[-C--:B------:R-:W-:Y:S01]  /*21cd0*/  FFMA R175, R60, R4.reuse, R36 ;  /* 0x000000043caf7223 */ /* 0x080fe20000000024 */
[----:B------:R-:W-:Y:S01]  /*21ce0*/  FFMA R104, R56, R4, R168 ;  /* 0x0000000438687223 */ /* 0x000fe200000000a8 */
[----:B------:R-:W-:Y:S01]  /*21cf0*/  FFMA R43, R53, R129, R43 ;  /* 0x00000081352b7223 */ /* 0x000fe2000000002b */
[----:B------:R-:W4:Y:S01]  /*21d00*/  LDS.128 R36, [R0.X4+UR5+0x43e0] ;  /* 0x0043e00500247984 */ /* 0x000f220008004c00 */
[C---:B------:R-:W-:Y:S01]  /*21d10*/  FFMA R187, R79.reuse, R131, R187 ;  /* 0x000000834fbb7223 */ /* 0x040fe200000000bb */
[----:B------:R-:W-:-:S02]  /*21d20*/  FFMA R186, R79, R159, R186 ;  /* 0x0000009f4fba7223 */ /* 0x000fc400000000ba */
[----:B------:R-:W3:Y:S01]  /*21d30*/  LDS.128 R168, [R0.X4+UR5+0x50e0] ;  /* 0x0050e00500a87984 */ /* 0x000ee20008004c00 */
[C---:B------:R-:W-:Y:S01]  /*21d40*/  FFMA R184, R79.reuse, R163, R184 ;  /* 0x000000a34fb87223 */ /* 0x040fe200000000b8 */
[----:B------:R-:W-:Y:S01]  /*21d50*/  FFMA R185, R79, R167, R185 ;  /* 0x000000a74fb97223 */ /* 0x000fe200000000b9 */
[----:B------:R-:W-:Y:S01]  /*21d60*/  FFMA R49, R53, R165, R49 ;  /* 0x000000a535317223 */ /* 0x000fe20000000031 */
[----:B------:R-:W4:Y:S01]  /*21d70*/  LDS.128 R28, [R0.X4+UR5+0x22e0] ;  /* 0x0022e005001c7984 */ /* 0x000f220008004c00 */
[----:B------:R-:W-:Y:S01]  /*21d80*/  FFMA R196, R127, R167, R44 ;  /* 0x000000a77fc47223 */ /* 0x000fe2000000002c */
[C---:B------:R-:W-:Y:S02]  /*21d90*/  FFMA R148, R54.reuse, R130, R43 ;  /* 0x0000008236947223 */ /* 0x040fe4000000002b */
[----:B------:R-:W4:Y:S04]  /*21da0*/  LDS.128 R24, [R0.X4+UR5+0x23e0] ;  /* 0x0023e00500187984 */ /* 0x000f280008004c00 */
[----:B------:R-:W4:Y:S01]  /*21db0*/  LDS.128 R76, [R0.X4+UR5+0x33e0] ;  /* 0x0033e005004c7984 */ /* 0x000f220008004c00 */
[----:B------:R-:W-:-:S03]  /*21dc0*/  FFMA R152, R54, R158, R152 ;  /* 0x0000009e36987223 */ /* 0x000fc60000000098 */
[----:B------:R-:W4:Y:S01]  /*21dd0*/  LDS.128 R44, [R0.X4+UR5+0x40e0] ;  /* 0x0040e005002c7984 */ /* 0x000f220008004c00 */
[----:B------:R-:W-:-:S03]  /*21de0*/  FFMA R214, R54, R166, R49 ;  /* 0x000000a636d67223 */ /* 0x000fc60000000031 */
[----:B------:R-:W4:Y:S01]  /*21df0*/  LDS.128 R40, [R0.X4+UR5+0x41e0] ;  /* 0x0041e00500287984 */ /* 0x000f220008004c00 */
[C---:B------:R-:W-:Y:S01]  /*21e00*/  FFMA R148, R55.reuse, R131, R148 ;  /* 0x0000008337947223 */ /* 0x040fe20000000094 */
[C---:B------:R-:W-:Y:S01]  /*21e10*/  FFMA R152, R55.reuse, R159, R152 ;  /* 0x0000009f37987223 */ /* 0x040fe20000000098 */
[C---:B------:R-:W-:Y:S01]  /*21e20*/  FFMA R156, R55.reuse, R163, R156 ;  /* 0x000000a3379c7223 */ /* 0x040fe2000000009c */
[----:B------:R-:W-:Y:S01]  /*21e30*/  FFMA R214, R55, R167, R214 ;  /* 0x000000a737d67223 */ /* 0x000fe200000000d6 */
[----:B------:R-:W-:Y:S04]  /*21e40*/  LDS.128 R48, [R0.X4+UR5+0x32e0] ;  /* 0x0032e00500307984 */ /* 0x000fe80008004c00 */
[----:B------:R-:W4:Y:S01]  /*21e50*/  LDS.128 R52, [R0.X4+UR5+0x31e0] ;  /* 0x0031e00500347984 */ /* 0x000f220008004c00 */
        /* <DEDUP_REMOVED lines=19> */
[-C--:B------:R-:W-:Y:S01]  /*21f90*/  FFMA R187, R168, R4.reuse, R187 ;  /* 0x00000004a8bb7223 */ /* 0x080fe200000000bb */
        /* <DEDUP_REMOVED lines=51> */
[----:B------:R1:W-:Y:S01]  /*222d0*/  STL [R1+0x54], R21 ;  /* 0x0000541501007387 */ /* 0x0003e20000100800 */
[C---:B------:R-:W-:Y:S01]  /*222e0*/  FFMA R206, R92.reuse, R8, R206 ;  /* 0x000000085cce7223 */ /* 0x040fe200000000ce */
[C---:B------:R-:W-:Y:S01]  /*222f0*/  FFMA R179, R92.reuse, R12, R179 ;  /* 0x0000000c5cb37223 */ /* 0x040fe200000000b3 */
[-C--:B------:R-:W-:Y:S01]  /*22300*/  FFMA R180, R92, R16.reuse, R180 ;  /* 0x000000105cb47223 */ /* 0x080fe200000000b4 */
[----:B------:R-:W-:Y:S01]  /*22310*/  FFMA R203, R64, R16, R203 ;  /* 0x0000001040cb7223 */ /* 0x000fe200000000cb */
[C---:B------:R-:W-:Y:S01]  /*22320*/  FFMA R173, R56.reuse, R12, R173 ;  /* 0x0000000c38ad7223 */ /* 0x040fe200000000ad */
[----:B------:R-:W-:Y:S01]  /*22330*/  FFMA R199, R56, R16, R199 ;  /* 0x0000001038c77223 */ /* 0x000fe200000000c7 */
        /* <DEDUP_REMOVED lines=26> */
[C---:B------:R-:W-:Y:S01]  /*224e0*/  FFMA R34, R65.reuse, R9, R34 ;  /* 0x0000000941227223 */ /* 0x040fe20000000022 */
[----:B------:R-:W-:Y:S01]  /*224f0*/  FFMA R105, R65, R13, R177 ;  /* 0x0000000d41697223 */ /* 0x000fe200000000b1 */
        /* <DEDUP_REMOVED lines=47> */
[----:B-1----:R-:W-:Y:S01]  /*227f0*/  FFMA R29, R82, R14, R33 ;  /* 0x0000000e521d7223 */ /* 0x002fe20000000021 */
[----:B------:R-:W-:Y:S01]  /*22800*/  FFMA R28, R58, R10, R28 ;  /* 0x0000000a3a1c7223 */ /* 0x000fe2000000001c */
[C---:B--2---:R-:W-:Y:S01]  /*22810*/  FFMA R25, R30.reuse, R6, R172 ;  /* 0x000000061e197223 */ /* 0x044fe200000000ac */
[-C--:B------:R-:W-:Y:S01]  /*22820*/  FFMA R24, R30, R10.reuse, R24 ;  /* 0x0000000a1e187223 */ /* 0x080fe20000000018 */
[-C--:B---3--:R-:W-:Y:S01]  /*22830*/  FFMA R21, R26, R10.reuse, R125 ;  /* 0x0000000a1a157223 */ /* 0x088fe2000000007d */
        /* <DEDUP_REMOVED lines=75> */
[----:B------:R-:W-:Y:S01]  /*22cf0*/  LDS.128 R20, [R32+0xf0] ;  /* 0x0000f00020147984 */ /* 0x000fe20000000c00 */
[----:B------:R-:W-:-:S03]  /*22d00*/  FFMA R174, R61, R17, R201 ;  /* 0x000000113dae7223 */ /* 0x000fc600000000c9 */
[----:B------:R-:W-:Y:S04]  /*22d10*/  LDS.128 R24, [R32+0x1f0] ;  /* 0x0001f00020187984 */ /* 0x000fe80000000c00 */
[----:B------:R-:W-:Y:S04]  /*22d20*/  LDS.128 R28, [R32+0x2f0] ;  /* 0x0002f000201c7984 */ /* 0x000fe80000000c00 */
[----:B------:R-:W1:Y:S04]  /*22d30*/  LDS.128 R204, [R0.X4+UR5+0x20f0] ;  /* 0x0020f00500cc7984 */ /* 0x000e680008004c00 */
[----:B------:R-:W2:Y:S04]  /*22d40*/  LDS.128 R32, [R32+0x3f0] ;  /* 0x0003f00020207984 */ /* 0x000ea80000000c00 */
[----:B------:R-:W3:Y:S04]  /*22d50*/  LDS.128 R200, [R0.X4+UR5+0x13f0] ;  /* 0x0013f00500c87984 */ /* 0x000ee80008004c00 */
[----:B------:R-:W4:Y:S04]  /*22d60*/  LDS.128 R208, [R0.X4+UR5+0x21f0] ;  /* 0x0021f00500d07984 */ /* 0x000f280008004c00 */
[----:B------:R-:W1:Y:S04]  /*22d70*/  LDS.128 R248, [R0.X4+UR5+0x43f0] ;  /* 0x0043f00500f87984 */ /* 0x000e680008004c00 */
[----:B------:R-:W1:Y:S04]  /*22d80*/  LDS.128 R212, [R0.X4+UR5+0x22f0] ;  /* 0x0022f00500d47984 */ /* 0x000e680008004c00 */
[----:B------:R-:W1:Y:S04]  /*22d90*/  LDS.128 R216, [R0.X4+UR5+0x23f0] ;  /* 0x0023f00500d87984 */ /* 0x000e680008004c00 */
[----:B------:R-:W1:Y:S04]  /*22da0*/  LDS.128 R220, [R0.X4+UR5+0x30f0] ;  /* 0x0030f00500dc7984 */ /* 0x000e680008004c00 */
[----:B------:R-:W2:Y:S01]  /*22db0*/  LDS.128 R224, [R0.X4+UR5+0x31f0] ;  /* 0x0031f00500e07984 */ /* 0x000ea20008004c00 */
[C---:B------:R-:W-:Y:S01]  /*22dc0*/  FFMA R175, R61.reuse, R5, R175 ;  /* 0x000000053daf7223 */ /* 0x040fe200000000af */
[----:B------:R-:W-:-:S02]  /*22dd0*/  FFMA R252, R61, R9, R252 ;  /* 0x000000093dfc7223 */ /* 0x000fc400000000fc */
        /* <DEDUP_REMOVED lines=8> */
[C---:B------:R-:W-:Y:S01]  /*22e60*/  FFMA R179, R93.reuse, R13, R179 ;  /* 0x0000000d5db37223 */ /* 0x040fe200000000b3 */
[----:B------:R-:W3:Y:S01]  /*22e70*/  LDS.128 R232, [R0.X4+UR5+0x33f0] ;  /* 0x0033f00500e87984 */ /* 0x000ee20008004c00 */
[----:B------:R-:W-:Y:S01]  /*22e80*/  FFMA R180, R93, R17, R180 ;  /* 0x000000115db47223 */ /* 0x000fe200000000b4 */
[C---:B------:R-:W-:Y:S01]  /*22e90*/  FFMA R53, R63.reuse, R7, R53 ;  /* 0x000000073f357223 */ /* 0x040fe20000000035 */
[C---:B------:R-:W-:Y:S01]  /*22ea0*/  FFMA R252, R63.reuse, R11, R252 ;  /* 0x0000000b3ffc7223 */ /* 0x040fe200000000fc */
[----:B------:R-:W-:Y:S01]  /*22eb0*/  FFMA R52, R63, R15, R52 ;  /* 0x0000000f3f347223 */ /* 0x000fe20000000034 */
[C---:B------:R-:W-:Y:S01]  /*22ec0*/  FFMA R88, R67.reuse, R7, R88 ;  /* 0x0000000743587223 */ /* 0x040fe20000000058 */
[C---:B------:R-:W-:Y:S01]  /*22ed0*/  FFMA R105, R67.reuse, R15, R105 ;  /* 0x0000000f43697223 */ /* 0x040fe20000000069 */
[-C--:B------:R-:W-:Y:S01]  /*22ee0*/  FFMA R86, R67, R19.reuse, R86 ;  /* 0x0000001343567223 */ /* 0x080fe20000000056 */
[----:B------:R-:W-:Y:S01]  /*22ef0*/  FFMA R82, R63, R19, R82 ;  /* 0x000000133f527223 */ /* 0x000fe20000000052 */
[----:B------:R-:W-:Y:S01]  /*22f00*/  FFMA R115, R93, R5, R115 ;  /* 0x000000055d737223 */ /* 0x000fe20000000073 */
        /* <DEDUP_REMOVED lines=15> */
[----:B------:R-:W4:Y:S01]  /*23000*/  LDS.128 R172, [R0.X4+UR5+0xf0] ;  /* 0x0000f00500ac7984 */ /* 0x000f220008004c00 */
[C---:B-1----:R-:W-:Y:S01]  /*23010*/  FFMA R53, R204.reuse, R20, R53 ;  /* 0x00000014cc357223 */ /* 0x042fe20000000035 */
[C---:B------:R-:W-:Y:S01]  /*23020*/  FFMA R252, R204.reuse, R24, R252 ;  /* 0x00000018ccfc7223 */ /* 0x040fe200000000fc */
[----:B------:R-:W-:Y:S01]  /*23030*/  FFMA R52, R204, R28, R52 ;  /* 0x0000001ccc347223 */ /* 0x000fe20000000034 */
[----:B------:R-:W-:Y:S01]  /*23040*/  FFMA R90, R94, R18, R180 ;  /* 0x000000125e5a7223 */ /* 0x000fe200000000b4 */
[----:B------:R-:W1:Y:S01]  /*23050*/  LDS.128 R176, [R0.X4+UR5+0x1f0] ;  /* 0x0001f00500b07984 */ /* 0x000e620008004c00 */
[C---:B------:R-:W-:Y:S01]  /*23060*/  FFMA R148, R51.reuse, R7, R148 ;  /* 0x0000000733947223 */ /* 0x040fe20000000094 */
[C---:B------:R-:W-:Y:S01]  /*23070*/  FFMA R152, R51.reuse, R11, R152 ;  /* 0x0000000b33987223 */ /* 0x040fe20000000098 */
[C---:B------:R-:W-:Y:S01]  /*23080*/  FFMA R156, R51.reuse, R15, R156 ;  /* 0x0000000f339c7223 */ /* 0x040fe2000000009c */
[----:B------:R-:W-:Y:S01]  /*23090*/  FFMA R80, R51, R19, R80 ;  /* 0x0000001333507223 */ /* 0x000fe20000000050 */
[----:B------:R-:W1:Y:S01]  /*230a0*/  LDS.128 R188, [R0.X4+UR5+0x10f0] ;  /* 0x0010f00500bc7984 */ /* 0x000e620008004c00 */
[----:B--2---:R-:W-:Y:S01]  /*230b0*/  FFMA R82, R204, R32, R82 ;  /* 0x00000020cc527223 */ /* 0x004fe20000000052 */
[C---:B------:R-:W-:Y:S01]  /*230c0*/  FFMA R96, R98.reuse, R6, R96 ;  /* 0x0000000662607223 */ /* 0x040fe20000000060 */
[C---:B------:R-:W-:Y:S01]  /*230d0*/  FFMA R109, R98.reuse, R10, R109 ;  /* 0x0000000a626d7223 */ /* 0x040fe2000000006d */
[----:B------:R-:W2:Y:S01]  /*230e0*/  LDS.128 R196, [R0.X4+UR5+0x12f0] ;  /* 0x0012f00500c47984 */ /* 0x000ea20008004c00 */
[C---:B------:R-:W-:Y:S01]  /*230f0*/  FFMA R118, R98.reuse, R14, R118 ;  /* 0x0000000e62767223 */ /* 0x040fe20000000076 */
[----:B------:R-:W-:Y:S01]  /*23100*/  FFMA R119, R98, R18, R119 ;  /* 0x0000001262777223 */ /* 0x000fe20000000077 */
[C---:B---3--:R-:W-:Y:S01]  /*23110*/  FFMA R85, R200.reuse, R20, R85 ;  /* 0x00000014c8557223 */ /* 0x048fe20000000055 */
[----:B------:R-:W3:Y:S01]  /*23120*/  LDS.128 R180, [R0.X4+UR5+0x2f0] ;  /* 0x0002f00500b47984 */ /* 0x000ee20008004c00 */
[C---:B------:R-:W-:Y:S01]  /*23130*/  FFMA R84, R200.reuse, R24, R84 ;  /* 0x00000018c8547223 */ /* 0x040fe20000000054 */
[C---:B------:R-:W-:Y:S01]  /*23140*/  FFMA R54, R200.reuse, R28, R54 ;  /* 0x0000001cc8367223 */ /* 0x040fe20000000036 */
[----:B------:R-:W-:Y:S01]  /*23150*/  FFMA R83, R200, R32, R83 ;  /* 0x00000020c8537223 */ /* 0x000fe20000000053 */
[----:B------:R-:W1:Y:S01]  /*23160*/  LDS.128 R184, [R0.X4+UR5+0x3f0] ;  /* 0x0003f00500b87984 */ /* 0x000e620008004c00 */
[C---:B----4-:R-:W-:Y:S01]  /*23170*/  FFMA R51, R208.reuse, R20, R104 ;  /* 0x00000014d0337223 */ /* 0x050fe20000000068 */
[----:B------:R-:W-:Y:S01]  /*23180*/  FFMA R50, R208, R24, R50 ;  /* 0x00000018d0327223 */ /* 0x000fe20000000032 */
[C---:B------:R-:W-:Y:S01]  /*23190*/  FFMA R69, R248.reuse, R20, R69 ;  /* 0x00000014f8457223 */ /* 0x040fe20000000045 */
[----:B------:R-:W4:Y:S01]  /*231a0*/  LDS.128 R192, [R0.X4+UR5+0x11f0] ;  /* 0x0011f00500c07984 */ /* 0x000f220008004c00 */
        /* <DEDUP_REMOVED lines=46> */
[C---:B------:R-:W-:Y:S01]  /*23490*/  FFMA R42, R217.reuse, R25, R42 ;  /* 0x00000019d92a7223 */ /* 0x040fe2000000002a */
[C---:B------:R-:W-:Y:S01]  /*234a0*/  FFMA R48, R214.reuse, R22, R47 ;  /* 0x00000016d6307223 */ /* 0x040fe2000000002f */
[----:B------:R-:W-:Y:S01]  /*234b0*/  FFMA R40, R217, R29, R40 ;  /* 0x0000001dd9287223 */ /* 0x000fe20000000028 */
[----:B------:R-:W-:Y:S01]  /*234c0*/  STL [R1], R53 ;  /* 0x0000003501007387 */ /* 0x000fe20000100800 */
[----:B------:R-:W-:Y:S01]  /*234d0*/  FFMA R47, R214, R26, R46 ;  /* 0x0000001ad62f7223 */ /* 0x000fe2000000002e */
[----:B------:R-:W-:Y:S01]  /*234e0*/  FFMA R132, R55, R7, R132 ;  /* 0x0000000737847223 */ /* 0x000fe20000000084 */
[----:B------:R-:W-:Y:S01]  /*234f0*/  FFMA R39, R220, R20, R101 ;  /* 0x00000014dc277223 */ /* 0x000fe20000000065 */
[----:B------:R-:W-:Y:S01]  /*23500*/  FFMA R41, R217, R33, R41 ;  /* 0x00000021d9297223 */ /* 0x000fe20000000029 */
[----:B------:R-:W-:Y:S01]  /*23510*/  STL [R1+0x30], R52 ;  /* 0x0000303401007387 */ /* 0x000fe20000100800 */
        /* <DEDUP_REMOVED lines=18> */
[C---:B------:R-:W-:Y:S01]  /*23640*/  FFMA R36, R221.reuse, R29, R36 ;  /* 0x0000001ddd247223 */ /* 0x040fe20000000024 */
[----:B------:R-:W-:Y:S01]  /*23650*/  STL [R1+0x40], R46 ;  /* 0x0000402e01007387 */ /* 0x000fe20000100800 */
[----:B------:R-:W-:Y:S01]  /*23660*/  FFMA R37, R221, R33, R37 ;  /* 0x00000021dd257223 */ /* 0x000fe20000000025 */
[----:B------:R-:W-:-:S02]  /*23670*/  FFMA R136, R224, R24, R136 ;  /* 0x00000018e0887223 */ /* 0x000fc40000000088 */
[----:B------:R1:W-:Y:S01]  /*23680*/  STL [R1+0x100], R44 ;  /* 0x0001002c01007387 */ /* 0x0003e20000100800 */
[----:B------:R-:W-:Y:S01]  /*23690*/  FFMA R132, R225, R21, R132 ;  /* 0x00000015e1847223 */ /* 0x000fe20000000084 */
[----:B------:R-:W-:Y:S02]  /*236a0*/  FFMA R39, R222, R22, R39 ;  /* 0x00000016de277223 */ /* 0x000fe40000000027 */
[----:B------:R-:W-:Y:S01]  /*236b0*/  STL [R1+0xf0], R43 ;  /* 0x0000f02b01007387 */ /* 0x000fe20000100800 */
[----:B------:R-:W-:Y:S01]  /*236c0*/  FFMA R140, R224, R28, R140 ;  /* 0x0000001ce08c7223 */ /* 0x000fe2000000008c */
[----:B------:R-:W-:Y:S02]  /*236d0*/  FFMA R38, R222, R26, R38 ;  /* 0x0000001ade267223 */ /* 0x000fe40000000026 */
[----:B------:R-:W-:Y:S01]  /*236e0*/  STL [R1+0xe0], R42 ;  /* 0x0000e02a01007387 */ /* 0x000fe20000100800 */
[----:B------:R-:W-:Y:S01]  /*236f0*/  FFMA R81, R224, R32, R81 ;  /* 0x00000020e0517223 */ /* 0x000fe20000000051 */
[----:B-1----:R-:W-:-:S02]  /*23700*/  FFMA R44, R222, R34, R37 ;  /* 0x00000022de2c7223 */ /* 0x002fc40000000025 */
[----:B------:R1:W-:Y:S01]  /*23710*/  STL [R1+0xd0], R40 ;  /* 0x0000d02801007387 */ /* 0x0003e20000100800 */
[C---:B------:R-:W-:Y:S01]  /*23720*/  FFMA R136, R225.reuse, R25, R136 ;  /* 0x00000019e1887223 */ /* 0x040fe20000000088 */
[----:B------:R-:W-:Y:S01]  /*23730*/  FFMA R132, R226, R22, R132 ;  /* 0x00000016e2847223 */ /* 0x000fe20000000084 */
[C---:B------:R-:W-:Y:S01]  /*23740*/  FFMA R140, R225.reuse, R29, R140 ;  /* 0x0000001de18c7223 */ /* 0x040fe2000000008c */
[----:B------:R-:W-:Y:S01]  /*23750*/  STL [R1+0x128], R39 ;  /* 0x0001282701007387 */ /* 0x000fe20000100800 */
[----:B------:R-:W-:Y:S01]  /*23760*/  FFMA R148, R228, R20, R148 ;  /* 0x00000014e4947223 */ /* 0x000fe20000000094 */
[----:B------:R-:W-:Y:S01]  /*23770*/  FFMA R225, R225, R33, R81 ;  /* 0x00000021e1e17223 */ /* 0x000fe20000000051 */
[C---:B------:R-:W-:Y:S01]  /*23780*/  FFMA R72, R70.reuse, R6, R72 ;  /* 0x0000000646487223 */ /* 0x040fe20000000048 */
[C---:B------:R-:W-:Y:S01]  /*23790*/  FFMA R111, R70.reuse, R14, R111 ;  /* 0x0000000e466f7223 */ /* 0x040fe2000000006f */
[----:B------:R-:W-:Y:S01]  /*237a0*/  FFMA R112, R70, R18, R112 ;  /* 0x0000001246707223 */ /* 0x000fe20000000070 */
[----:B-1----:R-:W-:Y:S01]  /*237b0*/  FFMA R40, R222, R30, R36 ;  /* 0x0000001ede287223 */ /* 0x002fe20000000024 */
[----:B------:R-:W-:Y:S01]  /*237c0*/  STL [R1+0x11c], R38 ;  /* 0x00011c2601007387 */ /* 0x000fe20000100800 */
[C---:B------:R-:W-:Y:S01]  /*237d0*/  FFMA R152, R228.reuse, R24, R152 ;  /* 0x00000018e4987223 */ /* 0x040fe20000000098 */
[C---:B------:R-:W-:Y:S01]  /*237e0*/  FFMA R164, R79.reuse, R7, R164 ;  /* 0x000000074fa47223 */ /* 0x040fe200000000a4 */
[----:B------:R-:W-:Y:S01]  /*237f0*/  FFMA R156, R228, R28, R156 ;  /* 0x0000001ce49c7223 */ /* 0x000fe2000000009c */
[----:B------:R-:W-:Y:S01]  /*23800*/  STL [R1+0x110], R40 ;  /* 0x0001102801007387 */ /* 0x000fe20000100800 */
[C---:B------:R-:W-:Y:S01]  /*23810*/  FFMA R218, R226.reuse, R26, R136 ;  /* 0x0000001ae2da7223 */ /* 0x040fe20000000088 */
[C---:B------:R-:W-:Y:S01]  /*23820*/  FFMA R168, R79.reuse, R11, R168 ;  /* 0x0000000b4fa87223 */ /* 0x040fe200000000a8 */
[----:B------:R-:W-:Y:S01]  /*23830*/  FFMA R136, R226, R30, R140 ;  /* 0x0000001ee2887223 */ /* 0x000fe2000000008c */
[----:B------:R-:W-:Y:S01]  /*23840*/  STL [R1+0xec], R44 ;  /* 0x0000ec2c01007387 */ /* 0x000fe20000100800 */
[----:B------:R-:W-:Y:S01]  /*23850*/  FFMA R169, R79, R15, R169 ;  /* 0x0000000f4fa97223 */ /* 0x000fe200000000a9 */
[----:B------:R-:W-:-:S02]  /*23860*/  FFMA R148, R229, R21, R148 ;  /* 0x00000015e5947223 */ /* 0x000fc40000000094 */
[----:B------:R1:W-:Y:S01]  /*23870*/  STL [R1+0x138], R132 ;  /* 0x0001388401007387 */ /* 0x0003e20000100800 */
        /* <DEDUP_REMOVED lines=9> */
[----:B-1----:R-:W-:Y:S01]  /*23910*/  FFMA R132, R226, R34, R225 ;  /* 0x00000022e2847223 */ /* 0x002fe200000000e1 */
[C---:B------:R-:W-:Y:S01]  /*23920*/  FFMA R168, R232.reuse, R24, R168 ;  /* 0x00000018e8a87223 */ /* 0x040fe200000000a8 */
[----:B------:R-:W-:Y:S01]  /*23930*/  STL [R1+0x124], R218 ;  /* 0x000124da01007387 */ /* 0x000fe20000100800 */
        /* <DEDUP_REMOVED lines=11> */
[----:B------:R2:W-:Y:S01]  /*239f0*/  STL [R1+0xdc], R132 ;  /* 0x0000dc8401007387 */ /* 0x0005e20000100800 */
        /* <DEDUP_REMOVED lines=9> */
[----:B--2---:R-:W-:Y:S01]  /*23a90*/  FFMA R132, R230, R30, R156 ;  /* 0x0000001ee6847223 */ /* 0x004fe2000000009c */
[----:B------:R-:W-:Y:S01]  /*23aa0*/  FFMA R168, R233, R25, R168 ;  /* 0x00000019e9a87223 */ /* 0x000fe200000000a8 */
[-C--:B------:R-:W-:Y:S01]  /*23ab0*/  FFMA R79, R79, R19.reuse, R114 ;  /* 0x000000134f4f7223 */ /* 0x080fe20000000072 */
[----:B------:R-:W-:Y:S01]  /*23ac0*/  FFMA R71, R71, R19, R112 ;  /* 0x0000001347477223 */ /* 0x000fe20000000070 */
[-C--:B------:R-:W-:Y:S01]  /*23ad0*/  FFMA R172, R176, R28.reuse, R65 ;  /* 0x0000001cb0ac7223 */ /* 0x080fe20000000041 */
[-C--:B------:R-:W-:Y:S01]  /*23ae0*/  FFMA R59, R188, R28.reuse, R106 ;  /* 0x0000001cbc3b7223 */ /* 0x080fe2000000006a */
[----:B------:R-:W-:Y:S01]  /*23af0*/  FFMA R55, R196, R28, R105 ;  /* 0x0000001cc4377223 */ /* 0x000fe20000000069 */
        /* <DEDUP_REMOVED lines=21> */
[-C--:B------:R-:W-:Y:S01]  /*23c50*/  FFMA R86, R196, R32.reuse, R86 ;  /* 0x00000020c4567223 */ /* 0x080fe20000000056 */
[-C--:B------:R-:W-:Y:S01]  /*23c60*/  FFMA R49, R208, R32.reuse, R49 ;  /* 0x00000020d0317223 */ /* 0x080fe20000000031 */
[----:B------:R-:W-:Y:S01]  /*23c70*/  FFMA R45, R212, R32, R45 ;  /* 0x00000020d42d7223 */ /* 0x000fe2000000002d */
[C---:B------:R-:W-:Y:S01]  /*23c80*/  FFMA R78, R236.reuse, R20, R78 ;  /* 0x00000014ec4e7223 */ /* 0x040fe2000000004e */
[----:B------:R1:W-:Y:S01]  /*23c90*/  STL [R1+0x12c], R140 ;  /* 0x00012c8c01007387 */ /* 0x0003e20000100800 */
[C---:B------:R-:W-:Y:S01]  /*23ca0*/  FFMA R176, R236.reuse, R24, R100 ;  /* 0x00000018ecb07223 */ /* 0x040fe20000000064 */
[C---:B------:R-:W-:Y:S01]  /*23cb0*/  FFMA R76, R236.reuse, R28, R76 ;  /* 0x0000001cec4c7223 */ /* 0x040fe2000000004c */
[-C--:B------:R-:W-:Y:S01]  /*23cc0*/  FFMA R77, R236, R32.reuse, R77 ;  /* 0x00000020ec4d7223 */ /* 0x080fe2000000004d */
[----:B------:R2:W-:Y:S01]  /*23cd0*/  STL [R1+0x118], R136 ;  /* 0x0001188801007387 */ /* 0x0005e20000100800 */
[C---:B------:R-:W-:Y:S01]  /*23ce0*/  FFMA R196, R173.reuse, R29, R66 ;  /* 0x0000001dadc47223 */ /* 0x040fe20000000042 */
[-C--:B------:R-:W-:Y:S01]  /*23cf0*/  FFMA R80, R228, R32.reuse, R80 ;  /* 0x00000020e4507223 */ /* 0x080fe20000000050 */
[----:B------:R-:W-:Y:S01]  /*23d00*/  FFMA R79, R232, R32, R79 ;  /* 0x00000020e84f7223 */ /* 0x000fe2000000004f */
[----:B------:R3:W-:Y:S01]  /*23d10*/  STL [R1+0xfc], R132 ;  /* 0x0000fc8401007387 */ /* 0x0007e20000100800 */
[----:B-1----:R-:W-:Y:S01]  /*23d20*/  FFMA R140, R234, R22, R164 ;  /* 0x00000016ea8c7223 */ /* 0x002fe200000000a4 */
[C---:B------:R-:W-:Y:S01]  /*23d30*/  FFMA R75, R240.reuse, R20, R75 ;  /* 0x00000014f04b7223 */ /* 0x040fe2000000004b */
[C---:B------:R-:W-:Y:S01]  /*23d40*/  FFMA R184, R240.reuse, R24, R99 ;  /* 0x00000018f0b87223 */ /* 0x040fe20000000063 */
[----:B------:R-:W-:Y:S01]  /*23d50*/  FFMA R73, R240, R28, R73 ;  /* 0x0000001cf0497223 */ /* 0x000fe20000000049 */
[----:B--2---:R-:W-:Y:S01]  /*23d60*/  FFMA R136, R234, R26, R168 ;  /* 0x0000001aea887223 */ /* 0x004fe200000000a8 */
        /* <DEDUP_REMOVED lines=40> */
[C---:B------:R-:W-:Y:S01]  /*23ff0*/  FFMA R176, R237.reuse, R25, R176 ;  /* 0x00000019edb07223 */ /* 0x040fe200000000b0 */
[----:B------:R-:W-:Y:S01]  /*24000*/  STL [R1+0x120], R140 ;  /* 0x0001208c01007387 */ /* 0x000fe20000100800 */
[----:B------:R-:W-:Y:S01]  /*24010*/  FFMA R177, R237, R29, R76 ;  /* 0x0000001dedb17223 */ /* 0x000fe2000000004c */
[C---:B------:R-:W-:Y:S01]  /*24020*/  FFMA R185, R241.reuse, R21, R75 ;  /* 0x00000015f1b97223 */ /* 0x040fe2000000004b */
[C---:B------:R-:W-:Y:S01]  /*24030*/  FFMA R184, R241.reuse, R25, R184 ;  /* 0x00000019f1b87223 */ /* 0x040fe200000000b8 */
[----:B------:R1:W-:Y:S01]  /*24040*/  STL [R1+0x108], R136 ;  /* 0x0001088801007387 */ /* 0x0003e20000100800 */
        /* <DEDUP_REMOVED lines=31> */
[----:B-1----:R-:W-:Y:S01]  /*24240*/  FFMA R136, R238, R22, R173 ;  /* 0x00000016ee887223 */ /* 0x002fe200000000ad */
[----:B------:R1:W-:Y:S01]  /*24250*/  STL [R1+0xe8], R132 ;  /* 0x0000e88401007387 */ /* 0x0003e20000100800 */
        /* <DEDUP_REMOVED lines=16> */
[----:B-1----:R-:W-:Y:S01]  /*24360*/  FFMA R132, R238, R26, R176 ;  /* 0x0000001aee847223 */ /* 0x002fe200000000b0 */
[----:B------:R-:W1:Y:S04]  /*24370*/  LDS.128 R36, [R0.X4+UR5+0x51e0] ;  /* 0x0051e00500247984 */ /* 0x000e680008004c00 */
[----:B------:R-:W2:Y:S04]  /*24380*/  LDS.128 R40, [R0.X4+UR5+0x52e0] ;  /* 0x0052e00500287984 */ /* 0x000ea80008004c00 */
[----:B------:R-:W3:Y:S04]  /*24390*/  LDS.128 R44, [R0.X4+UR5+0x53e0] ;  /* 0x0053e005002c7984 */ /* 0x000ee80008004c00 */
[----:B------:R-:W4:Y:S04]  /*243a0*/  LDS.128 R48, [R0.X4+UR5+0x60e0] ;  /* 0x0060e00500307984 */ /* 0x000f280008004c00 */
[----:B------:R-:W1:Y:S04]  /*243b0*/  LDS.128 R52, [R0.X4+UR5+0x61e0] ;  /* 0x0061e00500347984 */ /* 0x000e680008004c00 */
        /* <DEDUP_REMOVED lines=18> */
[----:B------:R2:W-:Y:S04]  /*244e0*/  STL [R1+0x114], R136 ;  /* 0x0001148801007387 */ /* 0x0005e80000100800 */
[----:B------:R3:W-:Y:S01]  /*244f0*/  STL [R1+0xf8], R132 ;  /* 0x0000f88401007387 */ /* 0x0007e20000100800 */
[C---:B--2---:R-:W-:Y:S01]  /*24500*/  FFMA R136, R242.reuse, R22, R185 ;  /* 0x00000016f2887223 */ /* 0x044fe200000000b9 */
[----:B---3--:R-:W-:-:S04]  /*24510*/  FFMA R132, R242, R26, R184 ;  /* 0x0000001af2847223 */ /* 0x008fc800000000b8 */
[----:B------:R-:W-:Y:S04]  /*24520*/  STL [R1+0x104], R136 ;  /* 0x0001048801007387 */ /* 0x000fe80000100800 */
[----:B------:R2:W-:Y:S02]  /*24530*/  STL [R1+0xe4], R132 ;  /* 0x0000e48401007387 */ /* 0x0005e40000100800 */
[----:B--2---:R-:W-:-:S05]  /*24540*/  FFMA R132, R246, R22, R193 ;  /* 0x00000016f6847223 */ /* 0x004fca00000000c1 */
[----:B------:R2:W-:Y:S01]  /*24550*/  STL [R1+0xf4], R132 ;  /* 0x0000f48401007387 */ /* 0x0005e20000100800 */
[-C--:B------:R-:W-:Y:S01]  /*24560*/  FFMA R229, R230, R34.reuse, R229 ;  /* 0x00000022e6e57223 */ /* 0x080fe200000000e5 */
        /* <DEDUP_REMOVED lines=8> */
[----:B------:R-:W-:Y:S01]  /*245f0*/  ISETP.NE.AND P1, PT, RZ, UR6, PT ;  /* 0x00000006ff007c0c */ /* 0x000fe2000bf25270 */
[C---:B------:R-:W-:Y:S01]  /*24600*/  FFMA R246, R250.reuse, R22, R201 ;  /* 0x00000016faf67223 */ /* 0x040fe200000000c9 */
[C---:B------:R-:W-:Y:S01]  /*24610*/  FFMA R164, R250.reuse, R26, R200 ;  /* 0x0000001afaa47223 */ /* 0x040fe200000000c8 */
[C---:B------:R-:W-:Y:S01]  /*24620*/  FFMA R218, R250.reuse, R30, R197 ;  /* 0x0000001efada7223 */ /* 0x040fe200000000c5 */
[----:B------:R-:W-:-:S01]  /*24630*/  FFMA R249, R250, R34, R249 ;  /* 0x00000022faf97223 */ /* 0x000fc200000000f9 */
[----:B-12-4-:R-:W2:Y:S04]  /*24640*/  LDL.LU R140, [R1+0x54] ;  /* 0x00005400018c7983 */ /* 0x016ea80000300800 */
[----:B------:R-:W3:Y:S04]  /*24650*/  LDL.LU R132, [R1+0x58] ;  /* 0x0000580001847983 */ /* 0x000ee80000300800 */
[----:B------:R-:W4:Y:S01]  /*24660*/  LDL.LU R222, [R1+0x5c] ;  /* 0x00005c0001de7983 */ /* 0x000f220000300800 */
[----:B------:R-:W-:Y:S01]  /*24670*/  ULDC.64 UR10, c[0x0][0x118] ;  /* 0x00004600000a7ab9 */ /* 0x000fe20000000a00 */
[C---:B--2---:R-:W-:Y:S01]  /*24680*/  FFMA R148, R170.reuse, R6, R140 ;  /* 0x00000006aa947223 */ /* 0x044fe2000000008c */
[----:B---3--:R-:W-:-:S04]  /*24690*/  FFMA R140, R170, R10, R132 ;  /* 0x0000000aaa8c7223 */ /* 0x008fc80000000084 */
[----:B------:R1:W-:Y:S01]  /*246a0*/  STL [R1+0x178], R148 ;  /* 0x0001789401007387 */ /* 0x0003e20000100800 */
[----:B----4-:R-:W-:-:S03]  /*246b0*/  FFMA R132, R170, R14, R222 ;  /* 0x0000000eaa847223 */ /* 0x010fc600000000de */
[----:B------:R1:W-:Y:S04]  /*246c0*/  STL [R1+0x174], R140 ;  /* 0x0001748c01007387 */ /* 0x0003e80000100800 */
[----:B------:R1:W-:Y:S02]  /*246d0*/  STL [R1+0x170], R132 ;  /* 0x0001708401007387 */ /* 0x0003e40000100800 */
[----:B------:R-:W2:Y:S04]  /*246e0*/  LDL.LU R193, [R1+0x50] ;  /* 0x0000500001c17983 */ /* 0x000ea80000300800 */
[----:B------:R-:W3:Y:S04]  /*246f0*/  LDL.LU R242, [R1+0x60] ;  /* 0x0000600001f27983 */ /* 0x000ee80000300800 */
[----:B-1----:R-:W3:Y:S04]  /*24700*/  LDL.LU R148, [R1+0x8c] ;  /* 0x00008c0001947983 */ /* 0x002ee80000300800 */
[----:B------:R-:W3:Y:S04]  /*24710*/  LDL.LU R132, [R1+0xb8] ;  /* 0x0000b80001847983 */ /* 0x000ee80000300800 */
        /* <DEDUP_REMOVED lines=14> */
[----:B------:R-:W-:Y:S04]  /*24800*/  STL [R1+0x344], R93 ;  /* 0x0003445d01007387 */ /* 0x000fe80000100800 */
[----:B------:R-:W-:Y:S04]  /*24810*/  STL [R1+0x340], R97 ;  /* 0x0003406101007387 */ /* 0x000fe80000100800 */
[----:B------:R-:W-:Y:S04]  /*24820*/  STL [R1+0x33c], R101 ;  /* 0x00033c6501007387 */ /* 0x000fe80000100800 */
[----:B------:R1:W-:Y:S04]  /*24830*/  STL [R1+0x338], R105 ;  /* 0x0003386901007387 */ /* 0x0003e80000100800 */
[----:B------:R-:W-:Y:S04]  /*24840*/  STL [R1+0x334], R109 ;  /* 0x0003346d01007387 */ /* 0x000fe80000100800 */
        /* <DEDUP_REMOVED lines=50> */
[----:B------:R-:W4:Y:S01]  /*24b70*/  LDL.LU R192, [R1+0x84] ;  /* 0x0000840001c07983 */ /* 0x000f220000300800 */
[----:B--2---:R-:W-:-:S03]  /*24b80*/  FFMA R0, R170, R18, R193 ;  /* 0x00000012aa007223 */ /* 0x004fc600000000c1 */
[----:B------:R-:W2:Y:S01]  /*24b90*/  LDL.LU R193, [R1+0xb0] ;  /* 0x0000b00001c17983 */ /* 0x000ea20000300800 */
[C---:B---3--:R-:W-:Y:S01]  /*24ba0*/  FFMA R170, R222.reuse, R165, R242 ;  /* 0x000000a5deaa7223 */ /* 0x048fe200000000f2 */
[C---:B------:R-:W-:Y:S01]  /*24bb0*/  FFMA R148, R222.reuse, R161, R148 ;  /* 0x000000a1de947223 */ /* 0x040fe20000000094 */
[C---:B------:R-:W-:Y:S01]  /*24bc0*/  FFMA R132, R222.reuse, R157, R132 ;  /* 0x0000009dde847223 */ /* 0x040fe20000000084 */
[----:B------:R-:W-:Y:S02]  /*24bd0*/  FFMA R222, R222, R129, R181 ;  /* 0x00000081dede7223 */ /* 0x000fe400000000b5 */
[----:B------:R-:W3:Y:S01]  /*24be0*/  LDL.LU R181, [R1+0x15c] ;  /* 0x00015c0001b57983 */ /* 0x000ee20000300800 */
[C---:B------:R-:W-:Y:S01]  /*24bf0*/  FFMA R156, R140.reuse, R165, R156 ;  /* 0x000000a58c9c7223 */ /* 0x040fe2000000009c */
[C---:B------:R-:W-:Y:S01]  /*24c00*/  FFMA R168, R140.reuse, R161, R168 ;  /* 0x000000a18ca87223 */ /* 0x040fe200000000a8 */
[C---:B------:R-:W-:Y:S01]  /*24c10*/  FFMA R169, R140.reuse, R157, R169 ;  /* 0x0000009d8ca97223 */ /* 0x040fe200000000a9 */
[----:B------:R-:W-:-:S02]  /*24c20*/  FFMA R140, R140, R129, R184 ;  /* 0x000000818c8c7223 */ /* 0x000fc400000000b8 */
[----:B------:R-:W3:Y:S01]  /*24c30*/  LDL.LU R184, [R1+0x16c] ;  /* 0x00016c0001b87983 */ /* 0x000ee20000300800 */
[C---:B------:R-:W-:Y:S01]  /*24c40*/  FFMA R250, R152.reuse, R165, R185 ;  /* 0x000000a598fa7223 */ /* 0x040fe200000000b9 */
[C---:B------:R-:W-:Y:S01]  /*24c50*/  FFMA R242, R152.reuse, R161, R177 ;  /* 0x000000a198f27223 */ /* 0x040fe200000000b1 */
[C---:B------:R-:W-:Y:S01]  /*24c60*/  FFMA R226, R152.reuse, R157, R226 ;  /* 0x0000009d98e27223 */ /* 0x040fe200000000e2 */
[----:B------:R-:W3:Y:S01]  /*24c70*/  LDL.LU R185, [R1+0x88] ;  /* 0x0000880001b97983 */ /* 0x000ee20000300800 */
[----:B------:R-:W-:-:S03]  /*24c80*/  FFMA R152, R152, R129, R176 ;  /* 0x0000008198987223 */ /* 0x000fc600000000b0 */
[----:B------:R-:W3:Y:S01]  /*24c90*/  LDL.LU R177, [R1+0xb4] ;  /* 0x0000b40001b17983 */ /* 0x000ee20000300800 */
[----:B------:R-:W-:-:S03]  /*24ca0*/  FFMA R101, R238, R165, R173 ;  /* 0x000000a5ee657223 */ /* 0x000fc600000000ad */
[----:B------:R-:W3:Y:S04]  /*24cb0*/  LDL.LU R176, [R1+0x168] ;  /* 0x0001680001b07983 */ /* 0x000ee80000300800 */
[----:B------:R-:W3:Y:S01]  /*24cc0*/  LDL.LU R173, [R1+0x17c] ;  /* 0x00017c0001ad7983 */ /* 0x000ee20000300800 */
[C---:B----4-:R-:W-:Y:S01]  /*24cd0*/  FFMA R97, R238.reuse, R161, R97 ;  /* 0x000000a1ee617223 */ /* 0x050fe20000000061 */
        /* <DEDUP_REMOVED lines=11> */
[----:B------:R-:W-:-:S04]  /*24d90*/  FFMA R106, R137, R165, R106 ;  /* 0x000000a5896a7223 */ /* 0x000fc8000000006a */
[----:B------:R1:W-:Y:S01]  /*24da0*/  STL [R1+0xcc], R133 ;  /* 0x0000cc8501007387 */ /* 0x0003e20000100800 */
[C---:B------:R-:W-:Y:S01]  /*24db0*/  FFMA R102, R137.reuse, R161, R102 ;  /* 0x000000a189667223 */ /* 0x040fe20000000066 */
[C---:B------:R-:W-:Y:S01]  /*24dc0*/  FFMA R98, R137.reuse, R157, R98 ;  /* 0x0000009d89627223 */ /* 0x040fe20000000062 */
[----:B------:R-:W-:Y:S01]  /*24dd0*/  FFMA R94, R137, R129, R94 ;  /* 0x00000081895e7223 */ /* 0x000fe2000000005e */
[C---:B------:R-:W-:Y:S01]  /*24de0*/  FFMA R137, R175.reuse, R27, R188 ;  /* 0x0000001baf897223 */ /* 0x040fe200000000bc */
[----:B-1----:R-:W-:Y:S01]  /*24df0*/  FFMA R133, R175, R23, R180 ;  /* 0x00000017af857223 */ /* 0x002fe200000000b4 */
[-C--:B------:R-:W-:Y:S01]  /*24e00*/  FFMA R110, R141, R129.reuse, R110 ;  /* 0x000000818d6e7223 */ /* 0x080fe2000000006e */
[----:B------:R-:W-:Y:S01]  /*24e10*/  FFMA R126, R145, R129, R189 ;  /* 0x00000081917e7223 */ /* 0x000fe200000000bd */
[C---:B--2---:R-:W-:Y:S01]  /*24e20*/  FFMA R107, R149.reuse, R161, R193 ;  /* 0x000000a1956b7223 */ /* 0x044fe200000000c1 */
[-C--:B---3--:R-:W-:Y:S01]  /*24e30*/  FFMA R99, R149, R129.reuse, R184 ;  /* 0x0000008195637223 */ /* 0x088fe200000000b8 */
[----:B------:R-:W-:Y:S01]  /*24e40*/  FFMA R115, R153, R129, R173 ;  /* 0x0000008199737223 */ /* 0x000fe200000000ad */
[----:B------:R-:W-:-:S05]  /*24e50*/  FFMA R129, R175, R31, R196 ;  /* 0x0000001faf817223 */ /* 0x000fca00000000c4 */
[----:B------:R1:W-:Y:S04]  /*24e60*/  STL [R1+0xc8], R129 ;  /* 0x0000c88101007387 */ /* 0x0003e80000100800 */
[----:B------:R2:W-:Y:S01]  /*24e70*/  STL [R1+0xc4], R137 ;  /* 0x0000c48901007387 */ /* 0x0005e20000100800 */
[----:B-1----:R-:W-:-:S03]  /*24e80*/  FFMA R129, R179, R35, R178 ;  /* 0x00000023b3817223 */ /* 0x002fc600000000b2 */
[----:B------:R1:W-:Y:S01]  /*24e90*/  STL [R1+0xc0], R133 ;  /* 0x0000c08501007387 */ /* 0x0003e20000100800 */
[----:B--2---:R-:W-:-:S03]  /*24ea0*/  FFMA R137, R179, R31, R172 ;  /* 0x0000001fb3897223 */ /* 0x004fc600000000ac */
[----:B------:R2:W-:Y:S01]  /*24eb0*/  STL [R1+0xbc], R129 ;  /* 0x0000bc8101007387 */ /* 0x0005e20000100800 */
[----:B-1----:R-:W-:-:S03]  /*24ec0*/  FFMA R133, R179, R27, R160 ;  /* 0x0000001bb3857223 */ /* 0x002fc600000000a0 */
[----:B------:R1:W-:Y:S01]  /*24ed0*/  STL [R1+0xb8], R137 ;  /* 0x0000b88901007387 */ /* 0x0003e20000100800 */
[----:B--2---:R-:W-:-:S03]  /*24ee0*/  FFMA R129, R179, R23, R144 ;  /* 0x00000017b3817223 */ /* 0x004fc60000000090 */
[----:B------:R2:W-:Y:S04]  /*24ef0*/  STL [R1+0xb4], R133 ;  /* 0x0000b48501007387 */ /* 0x0005e80000100800 */
[----:B------:R3:W-:Y:S01]  /*24f00*/  STL [R1+0xb0], R129 ;  /* 0x0000b08101007387 */ /* 0x0007e20000100800 */
[C---:B-1----:R-:W-:Y:S01]  /*24f10*/  FFMA R137, R183.reuse, R35, R182 ;  /* 0x00000023b7897223 */ /* 0x042fe200000000b6 */
[----:B--2---:R-:W-:-:S04]  /*24f20*/  FFMA R133, R183, R31, R128 ;  /* 0x0000001fb7857223 */ /* 0x004fc80000000080 */
[----:B------:R-:W-:Y:S01]  /*24f30*/  STL [R1+0xac], R137 ;  /* 0x0000ac8901007387 */ /* 0x000fe20000100800 */
[C---:B---3--:R-:W-:Y:S01]  /*24f40*/  FFMA R129, R183.reuse, R27, R3 ;  /* 0x0000001bb7817223 */ /* 0x048fe20000000003 */
[----:B------:R-:W-:Y:S02]  /*24f50*/  FFMA R128, R183, R23, R204 ;  /* 0x00000017b7807223 */ /* 0x000fe400000000cc */
[----:B------:R-:W-:Y:S01]  /*24f60*/  STL [R1+0xa8], R133 ;  /* 0x0000a88501007387 */ /* 0x000fe20000100800 */
[----:B------:R-:W-:-:S03]  /*24f70*/  FFMA R3, R187, R35, R186 ;  /* 0x00000023bb037223 */ /* 0x000fc600000000ba */
[----:B------:R1:W-:Y:S04]  /*24f80*/  STL [R1+0xa4], R129 ;  /* 0x0000a48101007387 */ /* 0x0003e80000100800 */
[----:B------:R2:W-:Y:S01]  /*24f90*/  STL [R1+0xa0], R128 ;  /* 0x0000a08001007387 */ /* 0x0005e20000100800 */
[----:B-1----:R-:W-:-:S03]  /*24fa0*/  FFMA R129, R187, R31, R205 ;  /* 0x0000001fbb817223 */ /* 0x002fc600000000cd */
[----:B------:R1:W-:Y:S04]  /*24fb0*/  STL [R1+0x9c], R3 ;  /* 0x00009c0301007387 */ /* 0x0003e80000100800 */
[----:B------:R3:W-:Y:S04]  /*24fc0*/  STL [R1+0x98], R129 ;  /* 0x0000988101007387 */ /* 0x0007e80000100800 */
[----:B------:R-:W4:Y:S01]  /*24fd0*/  LDL.LU R193, [R1] ;  /* 0x0000000001c17983 */ /* 0x000f220000300800 */
[C---:B--2---:R-:W-:Y:S01]  /*24fe0*/  FFMA R128, R187.reuse, R27, R208 ;  /* 0x0000001bbb807223 */ /* 0x044fe200000000d0 */
[----:B-1----:R-:W-:-:S04]  /*24ff0*/  FFMA R3, R187, R23, R209 ;  /* 0x00000017bb037223 */ /* 0x002fc800000000d1 */
[----:B------:R1:W-:Y:S01]  /*25000*/  STL [R1+0x94], R128 ;  /* 0x0000948001007387 */ /* 0x0003e20000100800 */
[----:B---3--:R-:W-:-:S03]  /*25010*/  FFMA R129, R191, R27, R213 ;  /* 0x0000001bbf817223 */ /* 0x008fc600000000d5 */
[----:B------:R2:W-:Y:S01]  /*25020*/  STL [R1+0x90], R3 ;  /* 0x0000900301007387 */ /* 0x0005e20000100800 */
[C---:B-1----:R-:W-:Y:S01]  /*25030*/  FFMA R128, R191.reuse, R35, R190 ;  /* 0x00000023bf807223 */ /* 0x042fe200000000be */
[----:B--2---:R-:W-:-:S04]  /*25040*/  FFMA R3, R191, R31, R212 ;  /* 0x0000001fbf037223 */ /* 0x004fc800000000d4 */
[----:B------:R1:W-:Y:S04]  /*25050*/  STL [R1+0x8c], R128 ;  /* 0x00008c8001007387 */ /* 0x0003e80000100800 */
[----:B------:R2:W-:Y:S01]  /*25060*/  STL [R1+0x88], R3 ;  /* 0x0000880301007387 */ /* 0x0005e20000100800 */
[----:B-1----:R-:W-:-:S03]  /*25070*/  FFMA R128, R191, R23, R216 ;  /* 0x00000017bf807223 */ /* 0x002fc600000000d8 */
[----:B------:R1:W-:Y:S01]  /*25080*/  STL [R1+0x84], R129 ;  /* 0x0000848101007387 */ /* 0x0003e20000100800 */
[----:B--2---:R-:W-:-:S03]  /*25090*/  FFMA R3, R195, R35, R194 ;  /* 0x00000023c3037223 */ /* 0x004fc600000000c2 */
[----:B------:R2:W-:Y:S01]  /*250a0*/  STL [R1+0x80], R128 ;  /* 0x0000808001007387 */ /* 0x0005e20000100800 */
[----:B------:R-:W-:Y:S01]  /*250b0*/  FFMA R87, R145, R157, R201 ;  /* 0x0000009d91577223 */ /* 0x000fe200000000c9 */
[C---:B-1----:R-:W-:Y:S02]  /*250c0*/  FFMA R129, R195.reuse, R31, R217 ;  /* 0x0000001fc3817223 */ /* 0x042fe400000000d9 */
[----:B------:R1:W-:Y:S01]  /*250d0*/  STL [R1+0x7c], R3 ;  /* 0x00007c0301007387 */ /* 0x0003e20000100800 */
[----:B--2---:R-:W-:-:S03]  /*250e0*/  FFMA R128, R195, R27, R220 ;  /* 0x0000001bc3807223 */ /* 0x004fc600000000dc */
[----:B------:R2:W-:Y:S01]  /*250f0*/  STL [R1+0x78], R129 ;  /* 0x0000788101007387 */ /* 0x0005e20000100800 */
[----:B------:R-:W-:-:S03]  /*25100*/  FFMA R123, R153, R161, R177 ;  /* 0x000000a1997b7223 */ /* 0x000fc600000000b1 */
[----:B------:R-:W3:Y:S01]  /*25110*/  LDL.LU R201, [R1+0x10] ;  /* 0x0000100001c97983 */ /* 0x000ee20000300800 */
[----:B-1----:R-:W-:-:S03]  /*25120*/  FFMA R3, R195, R23, R221 ;  /* 0x00000017c3037223 */ /* 0x002fc600000000dd */
[----:B------:R1:W-:Y:S04]  /*25130*/  STL [R1+0x74], R128 ;  /* 0x0000748001007387 */ /* 0x0003e80000100800 */
[----:B------:R-:W3:Y:S01]  /*25140*/  LDL.LU R177, [R1+0x20] ;  /* 0x0000200001b17983 */ /* 0x000ee20000300800 */
[----:B--2---:R-:W-:-:S03]  /*25150*/  FFMA R129, R199, R31, R224 ;  /* 0x0000001fc7817223 */ /* 0x004fc600000000e0 */
[----:B------:R2:W-:Y:S01]  /*25160*/  STL [R1+0x70], R3 ;  /* 0x0000700301007387 */ /* 0x0005e20000100800 */
[----:B-1----:R-:W-:Y:S01]  /*25170*/  FFMA R128, R199, R27, R228 ;  /* 0x0000001bc7807223 */ /* 0x002fe200000000e4 */
[----:B------:R-:W-:Y:S01]  /*25180*/  FFMA R119, R153, R157, R176 ;  /* 0x0000009d99777223 */ /* 0x000fe200000000b0 */
[----:B--2---:R-:W-:-:S05]  /*25190*/  FFMA R3, R199, R35, R198 ;  /* 0x00000023c7037223 */ /* 0x004fca00000000c6 */
[----:B------:R1:W-:Y:S04]  /*251a0*/  STL [R1+0x6c], R3 ;  /* 0x00006c0301007387 */ /* 0x0003e80000100800 */
[----:B------:R2:W-:Y:S04]  /*251b0*/  STL [R1+0x68], R129 ;  /* 0x0000688101007387 */ /* 0x0005e80000100800 */
[----:B------:R-:W3:Y:S01]  /*251c0*/  LDL.LU R176, [R1+0x30] ;  /* 0x0000300001b07983 */ /* 0x000ee20000300800 */
        /* <DEDUP_REMOVED lines=8> */
[----:B------:R-:W2:Y:S01]  /*25250*/  LDL.LU R200, [R1+0x40] ;  /* 0x0000400001c87983 */ /* 0x000ea20000300800 */
[----:B------:R-:W-:-:S03]  /*25260*/  FFMA R103, R149, R157, R181 ;  /* 0x0000009d95677223 */ /* 0x000fc600000000b5 */
[----:B------:R-:W-:Y:S01]  /*25270*/  STL [R1+0x58], R128 ;  /* 0x0000588001007387 */ /* 0x000fe20000100800 */
[----:B------:R-:W-:-:S03]  /*25280*/  FFMA R114, R141, R157, R114 ;  /* 0x0000009d8d727223 */ /* 0x000fc60000000072 */
[----:B------:R-:W2:Y:S01]  /*25290*/  LDL.LU R181, [R1+0xd4] ;  /* 0x0000d40001b57983 */ /* 0x000ea20000300800 */
[----:B------:R-:W-:-:S03]  /*252a0*/  FFMA R118, R141, R161, R118 ;  /* 0x000000a18d767223 */ /* 0x000fc60000000076 */
[----:B------:R2:W-:Y:S01]  /*252b0*/  STL [R1+0x54], R3 ;  /* 0x0000540301007387 */ /* 0x0005e20000100800 */
[----:B------:R-:W-:Y:S01]  /*252c0*/  FFMA R127, R153, R165, R185 ;  /* 0x000000a5997f7223 */ /* 0x000fe200000000b9 */
[----:B------:R-:W-:Y:S02]  /*252d0*/  FFMA R244, R203, R23, R244 ;  /* 0x00000017cbf47223 */ /* 0x000fe400000000f4 */
[----:B-1----:R-:W2:Y:S04]  /*252e0*/  LDL.LU R129, [R1+0xd8] ;  /* 0x0000d80001817983 */ /* 0x002ea80000300800 */
[----:B------:R-:W2:Y:S01]  /*252f0*/  LDL.LU R157, [R1+0xd0] ;  /* 0x0000d000019d7983 */ /* 0x000ea20000300800 */
[----:B------:R-:W-:-:S03]  /*25300*/  FFMA R122, R141, R165, R122 ;  /* 0x000000a58d7a7223 */ /* 0x000fc6000000007a */
[----:B------:R-:W2:Y:S01]  /*25310*/  LDL.LU R161, [R1+0xe0] ;  /* 0x0000e00001a17983 */ /* 0x000ea20000300800 */
[-C--:B------:R-:W-:Y:S01]  /*25320*/  FFMA R95, R145, R165.reuse, R197 ;  /* 0x000000a5915f7223 */ /* 0x080fe200000000c5 */
[----:B------:R-:W-:Y:S02]  /*25330*/  FFMA R111, R149, R165, R192 ;  /* 0x000000a5956f7223 */ /* 0x000fe400000000c0 */
[----:B------:R-:W2:Y:S04]  /*25340*/  LDL.LU R185, [R1+0xf0] ;  /* 0x0000f00001b97983 */ /* 0x000ea80000300800 */
[----:B------:R-:W2:Y:S04]  /*25350*/  LDL.LU R184, [R1+0x100] ;  /* 0x0001000001b87983 */ /* 0x000ea80000300800 */
[----:B------:R-:W2:Y:S04]  /*25360*/  LDL.LU R188, [R1+0xec] ;  /* 0x0000ec0001bc7983 */ /* 0x000ea80000300800 */
[----:B------:R-:W2:Y:S04]  /*25370*/  LDL.LU R165, [R1+0x110] ;  /* 0x0001100001a57983 */ /* 0x000ea80000300800 */
[----:B------:R-:W-:Y:S04]  /*25380*/  STL [R1+0x50], R244 ;  /* 0x000050f401007387 */ /* 0x000fe80000100800 */
[----:B------:R-:W2:Y:S04]  /*25390*/  LDL.LU R189, [R1+0x11c] ;  /* 0x00011c0001bd7983 */ /* 0x000ea80000300800 */
[----:B------:R-:W2:Y:S04]  /*253a0*/  LDL.LU R196, [R1+0x128] ;  /* 0x0001280001c47983 */ /* 0x000ea80000300800 */
[----:B------:R-:W2:Y:S04]  /*253b0*/  LDL.LU R149, [R1+0xdc] ;  /* 0x0000dc0001957983 */ /* 0x000ea80000300800 */
[----:B------:R-:W2:Y:S01]  /*253c0*/  LDL.LU R141, [R1+0x10c] ;  /* 0x00010c00018d7983 */ /* 0x000ea20000300800 */
[----:B----4-:R-:W-:-:S03]  /*253d0*/  FFMA R172, R207, R23, R193 ;  /* 0x00000017cfac7223 */ /* 0x010fc600000000c1 */
[----:B------:R-:W4:Y:S04]  /*253e0*/  LDL.LU R193, [R1+0x124] ;  /* 0x0001240001c17983 */ /* 0x000f280000300800 */
[----:B------:R-:W4:Y:S04]  /*253f0*/  LDL.LU R192, [R1+0x138] ;  /* 0x0001380001c07983 */ /* 0x000f280000300800 */
[----:B------:R-:W4:Y:S04]  /*25400*/  LDL.LU R145, [R1+0xfc] ;  /* 0x0000fc0001917983 */ /* 0x000f280000300800 */
[----:B------:R-:W4:Y:S04]  /*25410*/  LDL.LU R197, [R1+0x118] ;  /* 0x0001180001c57983 */ /* 0x000f280000300800 */
[----:B------:R-:W4:Y:S04]  /*25420*/  LDL.LU R133, [R1+0x12c] ;  /* 0x00012c0001857983 */ /* 0x000f280000300800 */
[----:B------:R-:W4:Y:S01]  /*25430*/  LDL.LU R137, [R1+0xe8] ;  /* 0x0000e80001897983 */ /* 0x000f220000300800 */
[----:B---3--:R-:W-:-:S03]  /*25440*/  FFMA R178, R211, R31, R201 ;  /* 0x0000001fd3b27223 */ /* 0x008fc600000000c9 */
[----:B------:R-:W3:Y:S01]  /*25450*/  LDL.LU R201, [R1+0x108] ;  /* 0x0001080001c97983 */ /* 0x000ee20000300800 */
[----:B--2---:R-:W-:-:S03]  /*25460*/  FFMA R182, R215, R31, R200 ;  /* 0x0000001fd7b67223 */ /* 0x004fc600000000c8 */
[----:B------:R-:W2:Y:S04]  /*25470*/  LDL.LU R200, [R1+0x120] ;  /* 0x0001200001c87983 */ /* 0x000ea80000300800 */
[----:B------:R-:W2:Y:S01]  /*25480*/  LDL.LU R153, [R1+0xf8] ;  /* 0x0000f80001997983 */ /* 0x000ea20000300800 */
[----:B------:R-:W-:-:S03]  /*25490*/  FFMA R180, R215, R23, R129 ;  /* 0x00000017d7b47223 */ /* 0x000fc60000000081 */
[----:B------:R-:W2:Y:S01]  /*254a0*/  LDL.LU R129, [R1+0x114] ;  /* 0x0001140001817983 */ /* 0x000ea20000300800 */
[----:B------:R-:W-:-:S03]  /*254b0*/  FFMA R187, R219, R35, R157 ;  /* 0x00000023dbbb7223 */ /* 0x000fc6000000009d */
[----:B------:R-:W2:Y:S01]  /*254c0*/  LDL.LU R157, [R1+0xe4] ;  /* 0x0000e400019d7983 */ /* 0x000ea20000300800 */
[----:B------:R-:W-:-:S03]  /*254d0*/  FFMA R186, R219, R31, R161 ;  /* 0x0000001fdbba7223 */ /* 0x000fc600000000a1 */
[----:B------:R-:W2:Y:S01]  /*254e0*/  LDL.LU R161, [R1+0x104] ;  /* 0x0001040001a17983 */ /* 0x000ea20000300800 */
[C---:B------:R-:W-:Y:S01]  /*254f0*/  FFMA R191, R223.reuse, R35, R188 ;  /* 0x00000023dfbf7223 */ /* 0x040fe200000000bc */
[C---:B------:R-:W-:Y:S02]  /*25500*/  FFMA R190, R223.reuse, R31, R165 ;  /* 0x0000001fdfbe7223 */ /* 0x040fe400000000a5 */
[----:B------:R-:W2:Y:S01]  /*25510*/  LDL.LU R165, [R1+0xf4] ;  /* 0x0000f40001a57983 */ /* 0x000ea20000300800 */
[----:B------:R-:W-:Y:S01]  /*25520*/  FFMA R188, R223, R23, R196 ;  /* 0x00000017dfbc7223 */ /* 0x000fe200000000c4 */
[C---:B------:R-:W-:Y:S02]  /*25530*/  FFMA R195, R227.reuse, R35, R149 ;  /* 0x00000023e3c37223 */ /* 0x040fe40000000095 */
[----:B------:R-:W2:Y:S01]  /*25540*/  LDL.LU R149, [R1+0x48] ;  /* 0x0000480001957983 */ /* 0x000ea20000300800 */
[----:B------:R-:W-:-:S03]  /*25550*/  FFMA R194, R227, R31, R141 ;  /* 0x0000001fe3c27223 */ /* 0x000fc6000000008d */
[----:B------:R-:W2:Y:S01]  /*25560*/  LDL.LU R141, [R1+0x38] ;  /* 0x00003800018d7983 */ /* 0x000ea20000300800 */
[C---:B----4-:R-:W-:Y:S01]  /*25570*/  FFMA R198, R231.reuse, R31, R145 ;  /* 0x0000001fe7c67223 */ /* 0x050fe20000000091 */
[----:B------:R-:W-:Y:S02]  /*25580*/  FFMA R196, R231, R23, R133 ;  /* 0x00000017e7c47223 */ /* 0x000fe40000000085 */
[----:B------:R-:W4:Y:S01]  /*25590*/  LDL.LU R133, [R1+0x28] ;  /* 0x0000280001857983 */ /* 0x000f220000300800 */
[----:B------:R-:W-:-:S03]  /*255a0*/  FFMA R202, R235, R31, R137 ;  /* 0x0000001febca7223 */ /* 0x000fc60000000089 */
[----:B------:R-:W4:Y:S04]  /*255b0*/  LDL.LU R137, [R1+0x18] ;  /* 0x0000180001897983 */ /* 0x000f280000300800 */
[----:B------:R-:W4:Y:S01]  /*255c0*/  LDL.LU R145, [R1+0x8] ;  /* 0x0000080001917983 */ /* 0x000f220000300800 */
[----:B------:R-:W-:Y:S01]  /*255d0*/  FFMA R189, R223, R27, R189 ;  /* 0x0000001bdfbd7223 */ /* 0x000fe200000000bd */
        /* <DEDUP_REMOVED lines=12> */
[-C--:B---3--:R-:W-:Y:S01]  /*256a0*/  FFMA R201, R235, R27.reuse, R201 ;  /* 0x0000001bebc97223 */ /* 0x088fe200000000c9 */
[-C--:B------:R-:W-:Y:S01]  /*256b0*/  FFMA R217, R251, R27.reuse, R164 ;  /* 0x0000001bfbd97223 */ /* 0x080fe200000000a4 */
[----:B------:R-:W-:Y:S01]  /*256c0*/  FFMA R164, R142, R166, R122 ;  /* 0x000000a68ea47223 */ /* 0x000fe2000000007a */
[C---:B------:R-:W-:Y:S01]  /*256d0*/  FFMA R193, R227.reuse, R27, R193 ;  /* 0x0000001be3c17223 */ /* 0x040fe200000000c1 */
[-C--:B------:R-:W-:Y:S01]  /*256e0*/  FFMA R192, R227, R23.reuse, R192 ;  /* 0x00000017e3c07223 */ /* 0x080fe200000000c0 */
[C---:B------:R-:W-:Y:S01]  /*256f0*/  FFMA R228, R146.reuse, R130, R126 ;  /* 0x0000008292e47223 */ /* 0x040fe2000000007e */
[----:B------:R-:W-:Y:S01]  /*25700*/  FFMA R227, R146, R158, R87 ;  /* 0x0000009e92e37223 */ /* 0x000fe20000000057 */
[----:B--2---:R-:W-:Y:S01]  /*25710*/  FFMA R200, R235, R23, R200 ;  /* 0x00000017ebc87223 */ /* 0x004fe200000000c8 */
[C---:B------:R-:W-:Y:S01]  /*25720*/  FFMA R205, R239.reuse, R27, R153 ;  /* 0x0000001befcd7223 */ /* 0x040fe20000000099 */
[-C--:B------:R-:W-:Y:S01]  /*25730*/  FFMA R204, R239, R23.reuse, R129 ;  /* 0x00000017efcc7223 */ /* 0x080fe20000000081 */
        /* <DEDUP_REMOVED lines=16> */
[C---:B----4-:R-:W-:Y:S01]  /*25840*/  FFMA R129, R137.reuse, R158, R93 ;  /* 0x0000009e89817223 */ /* 0x050fe2000000005d */
[C---:B------:R-:W-:Y:S01]  /*25850*/  FFMA R132, R137.reuse, R162, R97 ;  /* 0x000000a289847223 */ /* 0x040fe20000000061 */
[----:B------:R-:W2:Y:S01]  /*25860*/  LDL.LU R93, [R1+0x344] ;  /* 0x00034400015d7983 */ /* 0x000ea20000300800 */
[C---:B------:R-:W-:Y:S01]  /*25870*/  FFMA R141, R137.reuse, R166, R101 ;  /* 0x000000a6898d7223 */ /* 0x040fe20000000065 */
[-C--:B------:R-:W-:Y:S01]  /*25880*/  FFMA R225, R137, R130.reuse, R238 ;  /* 0x0000008289e17223 */ /* 0x080fe200000000ee */
[C---:B------:R-:W-:Y:S01]  /*25890*/  FFMA R136, R145.reuse, R130, R105 ;  /* 0x0000008291887223 */ /* 0x040fe20000000069 */
[----:B------:R-:W3:Y:S01]  /*258a0*/  LDL.LU R97, [R1+0x340] ;  /* 0x0003400001617983 */ /* 0x000ee20000300800 */
[C---:B------:R-:W-:Y:S01]  /*258b0*/  FFMA R137, R145.reuse, R158, R109 ;  /* 0x0000009e91897223 */ /* 0x040fe2000000006d */
[----:B------:R-:W-:-:S02]  /*258c0*/  FFMA R140, R145, R162, R113 ;  /* 0x000000a2918c7223 */ /* 0x000fc40000000071 */
[----:B------:R-:W4:Y:S01]  /*258d0*/  LDL.LU R101, [R1+0x33c] ;  /* 0x00033c0001657983 */ /* 0x000f220000300800 */
[----:B------:R-:W-:-:S03]  /*258e0*/  FFMA R149, R145, R166, R117 ;  /* 0x000000a691957223 */ /* 0x000fc60000000075 */
[----:B------:R-:W2:Y:S04]  /*258f0*/  LDL.LU R105, [R1+0x338] ;  /* 0x0003380001697983 */ /* 0x000ea80000300800 */
[----:B------:R-:W2:Y:S04]  /*25900*/  LDL.LU R109, [R1+0x334] ;  /* 0x00033400016d7983 */ /* 0x000ea80000300800 */
[----:B------:R-:W2:Y:S04]  /*25910*/  LDL.LU R113, [R1+0x330] ;  /* 0x0003300001717983 */ /* 0x000ea80000300800 */
[----:B------:R-:W2:Y:S01]  /*25920*/  LDL.LU R117, [R1+0x32c] ;  /* 0x00032c0001757983 */ /* 0x000ea20000300800 */
[----:B------:R-:W-:-:S03]  /*25930*/  FFMA R145, R134, R158, R125 ;  /* 0x0000009e86917223 */ /* 0x000fc6000000007d */
[----:B------:R-:W2:Y:S04]  /*25940*/  LDL.LU R121, [R1+0x328] ;  /* 0x0003280001797983 */ /* 0x000ea80000300800 */
[----:B------:R-:W2:Y:S04]  /*25950*/  LDL.LU R239, [R1+0x170] ;  /* 0x0001700001ef7983 */ /* 0x000ea80000300800 */
[----:B------:R-:W2:Y:S04]  /*25960*/  LDL.LU R234, [R1+0x174] ;  /* 0x0001740001ea7983 */ /* 0x000ea80000300800 */
[----:B------:R-:W3:Y:S01]  /*25970*/  LDL.LU R237, [R1+0x178] ;  /* 0x0001780001ed7983 */ /* 0x000ee20000300800 */
[----:B------:R-:W-:-:S03]  /*25980*/  FFMA R134, R138, R130, R94 ;  /* 0x000000828a867223 */ /* 0x000fc6000000005e */
[----:B------:R-:W3:Y:S01]  /*25990*/  LDL.LU R125, [R1+0x324] ;  /* 0x00032400017d7983 */ /* 0x000ee20000300800 */
[----:B------:R-:W-:-:S03]  /*259a0*/  FFMA R224, R133, R130, R152 ;  /* 0x0000008285e07223 */ /* 0x000fc60000000098 */
[----:B------:R-:W3:Y:S01]  /*259b0*/  LDL.LU R235, [R1+0x4c] ;  /* 0x00004c0001eb7983 */ /* 0x000ee20000300800 */
[----:B------:R-:W-:-:S03]  /*259c0*/  FFMA R152, R138, R158, R98 ;  /* 0x0000009e8a987223 */ /* 0x000fc60000000062 */
[----:B------:R-:W4:Y:S04]  /*259d0*/  LDL.LU R86, [R1+0x320] ;  /* 0x0003200001567983 */ /* 0x000f280000300800 */
[----:B------:R-:W4:Y:S04]  /*259e0*/  LDL.LU R90, [R1+0x31c] ;  /* 0x00031c00015a7983 */ /* 0x000f280000300800 */
[----:B------:R-:W4:Y:S04]  /*259f0*/  LDL.LU R94, [R1+0x318] ;  /* 0x00031800015e7983 */ /* 0x000f280000300800 */
[----:B------:R-:W4:Y:S01]  /*25a00*/  LDL.LU R252, [R1+0x3c] ;  /* 0x00003c0001fc7983 */ /* 0x000f220000300800 */
[----:B------:R-:W-:-:S03]  /*25a10*/  FFMA R138, R142, R130, R110 ;  /* 0x000000828e8a7223 */ /* 0x000fc6000000006e */
        /* <DEDUP_REMOVED lines=12> */
[C---:B------:R-:W-:Y:S01]  /*25ae0*/  FFMA R142, R146.reuse, R162, R91 ;  /* 0x000000a2928e7223 */ /* 0x040fe2000000005b */
[----:B------:R-:W-:Y:S01]  /*25af0*/  FFMA R146, R146, R166, R95 ;  /* 0x000000a692927223 */ /* 0x000fe2000000005f */
[----:B------:R-:W-:Y:S01]  /*25b00*/  FFMA R213, R247, R27, R230 ;  /* 0x0000001bf7d57223 */ /* 0x000fe200000000e6 */
[----:B------:R-:W4:Y:S01]  /*25b10*/  LDL.LU R91, [R1+0x2f0] ;  /* 0x0002f000015b7983 */ /* 0x000f220000300800 */
[C---:B------:R-:W-:Y:S01]  /*25b20*/  FFMA R232, R150.reuse, R130, R99 ;  /* 0x0000008296e87223 */ /* 0x040fe20000000063 */
[----:B------:R-:W-:Y:S01]  /*25b30*/  FFMA R199, R231, R35, R229 ;  /* 0x00000023e7c77223 */ /* 0x000fe200000000e5 */
[CC--:B------:R-:W-:Y:S01]  /*25b40*/  FFMA R230, R150.reuse, R158.reuse, R103 ;  /* 0x0000009e96e67223 */ /* 0x0c0fe20000000067 */
[----:B------:R-:W4:Y:S01]  /*25b50*/  LDL.LU R95, [R1+0x2ec] ;  /* 0x0002ec00015f7983 */ /* 0x000f220000300800 */
[----:B------:R-:W-:Y:S01]  /*25b60*/  FFMA R3, R133, R158, R226 ;  /* 0x0000009e85037223 */ /* 0x000fe200000000e2 */
[----:B------:R-:W-:-:S02]  /*25b70*/  FFMA R229, R150, R162, R107 ;  /* 0x000000a296e57223 */ /* 0x000fc4000000006b */
[----:B------:R-:W4:Y:S01]  /*25b80*/  LDL.LU R99, [R1+0x2e8] ;  /* 0x0002e80001637983 */ /* 0x000f220000300800 */
[----:B------:R-:W-:Y:S01]  /*25b90*/  FFMA R226, R150, R166, R111 ;  /* 0x000000a696e27223 */ /* 0x000fe2000000006f */
[----:B------:R-:W-:Y:S02]  /*25ba0*/  FFMA R197, R231, R27, R197 ;  /* 0x0000001be7c57223 */ /* 0x000fe400000000c5 */
[----:B------:R-:W4:Y:S01]  /*25bb0*/  LDL.LU R103, [R1+0x2e4] ;  /* 0x0002e40001677983 */ /* 0x000f220000300800 */
[C---:B------:R-:W-:Y:S01]  /*25bc0*/  FFMA R233, R154.reuse, R130, R115 ;  /* 0x000000829ae97223 */ /* 0x040fe20000000073 */
[----:B------:R-:W-:Y:S02]  /*25bd0*/  FFMA R128, R133, R162, R242 ;  /* 0x000000a285807223 */ /* 0x000fe400000000f2 */
[----:B------:R-:W4:Y:S01]  /*25be0*/  LDL.LU R107, [R1+0x2e0] ;  /* 0x0002e000016b7983 */ /* 0x000f220000300800 */
[C---:B------:R-:W-:Y:S01]  /*25bf0*/  FFMA R231, R154.reuse, R158, R119 ;  /* 0x0000009e9ae77223 */ /* 0x040fe20000000077 */
[----:B------:R-:W-:-:S02]  /*25c00*/  FFMA R162, R154, R162, R123 ;  /* 0x000000a29aa27223 */ /* 0x000fc4000000007b */
[----:B------:R-:W4:Y:S01]  /*25c10*/  LDL.LU R111, [R1+0x2dc] ;  /* 0x0002dc00016f7983 */ /* 0x000f220000300800 */
[----:B------:R-:W-:-:S03]  /*25c20*/  FFMA R154, R154, R166, R127 ;  /* 0x000000a69a9a7223 */ /* 0x000fc6000000007f */
[----:B------:R-:W4:Y:S01]  /*25c30*/  LDL.LU R115, [R1+0x2d8] ;  /* 0x0002d80001737983 */ /* 0x000f220000300800 */
[----:B------:R-:W-:-:S03]  /*25c40*/  FFMA R164, R143, R167, R164 ;  /* 0x000000a78fa47223 */ /* 0x000fc600000000a4 */
[----:B------:R-:W4:Y:S01]  /*25c50*/  LDL.LU R119, [R1+0x2d4] ;  /* 0x0002d40001777983 */ /* 0x000f220000300800 */
[C---:B------:R-:W-:Y:S01]  /*25c60*/  FFMA R160, R143.reuse, R163, R160 ;  /* 0x000000a38fa07223 */ /* 0x040fe200000000a0 */
[C---:B------:R-:W-:Y:S02]  /*25c70*/  FFMA R157, R143.reuse, R159, R157 ;  /* 0x0000009f8f9d7223 */ /* 0x040fe4000000009d */
[----:B------:R-:W4:Y:S01]  /*25c80*/  LDL.LU R123, [R1+0x2d0] ;  /* 0x0002d000017b7983 */ /* 0x000f220000300800 */
[----:B------:R-:W-:Y:S01]  /*25c90*/  FFMA R138, R143, R131, R138 ;  /* 0x000000838f8a7223 */ /* 0x000fe2000000008a */
[-C--:B------:R-:W-:Y:S02]  /*25ca0*/  FFMA R148, R135, R163.reuse, R148 ;  /* 0x000000a387947223 */ /* 0x080fe40000000094 */
[----:B------:R-:W4:Y:S01]  /*25cb0*/  LDL.LU R127, [R1+0x2cc] ;  /* 0x0002cc00017f7983 */ /* 0x000f220000300800 */
        /* <DEDUP_REMOVED lines=16> */
[----:B--2---:R-:W-:-:S02]  /*25dc0*/  FFMA R158, R171, R11, R234 ;  /* 0x0000000bab9e7223 */ /* 0x004fc400000000ea */
[----:B------:R-:W2:Y:S01]  /*25dd0*/  LDL R234, [R1+0x1c4] ;  /* 0x0001c40001ea7983 */ /* 0x000ea20000100800 */
[C---:B---3--:R-:W-:Y:S01]  /*25de0*/  FFMA R220, R235.reuse, R163, R220 ;  /* 0x000000a3ebdc7223 */ /* 0x048fe200000000dc */
[C---:B------:R-:W-:Y:S01]  /*25df0*/  FFMA R170, R235.reuse, R167, R170 ;  /* 0x000000a7ebaa7223 */ /* 0x040fe200000000aa */
[C---:B------:R-:W-:Y:S01]  /*25e00*/  FFMA R221, R235.reuse, R159, R221 ;  /* 0x0000009febdd7223 */ /* 0x040fe200000000dd */
[----:B------:R-:W-:Y:S01]  /*25e10*/  FFMA R222, R235, R131, R222 ;  /* 0x00000083ebde7223 */ /* 0x000fe200000000de */
[----:B------:R-:W-:Y:S01]  /*25e20*/  FFMA R220, R36, R12, R220 ;  /* 0x0000000c24dc7223 */ /* 0x000fe200000000dc */
[----:B------:R-:W3:Y:S03]  /*25e30*/  LDL R235, [R1+0x1cc] ;  /* 0x0001cc0001eb7983 */ /* 0x000ee60000100800 */
[----:B------:R-:W-:Y:S01]  /*25e40*/  FFMA R220, R37, R13, R220 ;  /* 0x0000000d25dc7223 */ /* 0x000fe200000000dc */
[----:B----4-:R-:W-:-:S04]  /*25e50*/  FFMA R168, R252, R163, R168 ;  /* 0x000000a3fca87223 */ /* 0x010fc800000000a8 */
[----:B------:R-:W-:-:S04]  /*25e60*/  FFMA R168, R40, R12, R168 ;  /* 0x0000000c28a87223 */ /* 0x000fc800000000a8 */
[----:B------:R-:W-:Y:S01]  /*25e70*/  FFMA R168, R41, R13, R168 ;  /* 0x0000000d29a87223 */ /* 0x000fe200000000a8 */
[----:B------:R-:W-:-:S04]  /*25e80*/  FFMA R128, R248, R163, R128 ;  /* 0x000000a3f8807223 */ /* 0x000fc80000000080 */
[----:B------:R-:W-:-:S04]  /*25e90*/  FFMA R128, R44, R12, R128 ;  /* 0x0000000c2c807223 */ /* 0x000fc80000000080 */
[----:B------:R-:W-:Y:S01]  /*25ea0*/  FFMA R128, R45, R13, R128 ;  /* 0x0000000d2d807223 */ /* 0x000fe20000000080 */
[----:B------:R-:W-:-:S04]  /*25eb0*/  FFMA R132, R240, R163, R132 ;  /* 0x000000a3f0847223 */ /* 0x000fc80000000084 */
[-C--:B------:R-:W-:Y:S01]  /*25ec0*/  FFMA R132, R48, R12.reuse, R132 ;  /* 0x0000000c30847223 */ /* 0x080fe20000000084 */
[C---:B------:R-:W-:Y:S01]  /*25ed0*/  FFMA R149, R236.reuse, R167, R149 ;  /* 0x000000a7ec957223 */ /* 0x040fe20000000095 */
[C---:B------:R-:W-:Y:S01]  /*25ee0*/  FFMA R140, R236.reuse, R163, R140 ;  /* 0x000000a3ec8c7223 */ /* 0x040fe2000000008c */
[C---:B------:R-:W-:Y:S01]  /*25ef0*/  FFMA R137, R236.reuse, R159, R137 ;  /* 0x0000009fec897223 */ /* 0x040fe20000000089 */
[----:B------:R-:W-:Y:S02]  /*25f00*/  FFMA R136, R236, R131, R136 ;  /* 0x00000083ec887223 */ /* 0x000fe40000000088 */
[----:B------:R-:W4:Y:S01]  /*25f10*/  LDL R236, [R1+0x1d0] ;  /* 0x0001d00001ec7983 */ /* 0x000f220000100800 */
[----:B------:R-:W-:Y:S01]  /*25f20*/  FFMA R140, R52, R12, R140 ;  /* 0x0000000c348c7223 */ /* 0x000fe2000000008c */
[-C--:B------:R-:W-:Y:S02]  /*25f30*/  FFMA R132, R49, R13.reuse, R132 ;  /* 0x0000000d31847223 */ /* 0x080fe40000000084 */
[----:B------:R-:W3:Y:S01]  /*25f40*/  LDL R12, [R1+0x1d4] ;  /* 0x0001d400010c7983 */ /* 0x000ee20000100800 */
[----:B------:R-:W-:-:S03]  /*25f50*/  FFMA R140, R53, R13, R140 ;  /* 0x0000000d358c7223 */ /* 0x000fc6000000008c */
[----:B------:R-:W3:Y:S01]  /*25f60*/  LDL R13, [R1+0x1d8] ;  /* 0x0001d800010d7983 */ /* 0x000ee20000100800 */
        /* <DEDUP_REMOVED lines=9> */
[----:B------:R-:W-:Y:S01]  /*26000*/  SEL R163, RZ, 0x10, P0 ;  /* 0x00000010ffa37807 */ /* 0x000fe20000000000 */
[C---:B------:R-:W-:Y:S01]  /*26010*/  FFMA R147, R151.reuse, R167, R226 ;  /* 0x000000a797937223 */ /* 0x040fe200000000e2 */
[CC--:B------:R-:W-:Y:S01]  /*26020*/  FFMA R139, R151.reuse, R159.reuse, R230 ;  /* 0x0000009f978b7223 */ /* 0x0c0fe200000000e6 */
[C---:B------:R-:W-:Y:S01]  /*26030*/  FFMA R169, R252.reuse, R159, R169 ;  /* 0x0000009ffca97223 */ /* 0x040fe200000000a9 */
[----:B------:R-:W-:Y:S01]  /*26040*/  FFMA R223, R252, R131, R223 ;  /* 0x00000083fcdf7223 */ /* 0x000fe200000000df */
        /* <DEDUP_REMOVED lines=8> */
[----:B------:R-:W-:-:S02]  /*260d0*/  SEL R155, R163, RZ, !P1 ;  /* 0x000000ffa39b7207 */ /* 0x000fc40004800000 */
[----:B-----5:R-:W-:Y:S01]  /*260e0*/  IADD3 R2, R2, 0x1, RZ ;  /* 0x0000000102027810 */ /* 0x020fe20007ffe0ff */
[-C--:B------:R-:W-:Y:S01]  /*260f0*/  FFMA R221, R36, R8.reuse, R221 ;  /* 0x0000000824dd7223 */ /* 0x080fe200000000dd */
[----:B------:R-:W-:Y:S01]  /*26100*/  ISETP.NE.U32.AND P0, PT, R155, RZ, PT ;  /* 0x000000ff9b00720c */ /* 0x000fe20003f05070 */
        /* <DEDUP_REMOVED lines=10> */
[----:B------:R-:W-:Y:S01]  /*261b0*/  ISETP.GE.AND P1, PT, R2, 0x2, PT ;  /* 0x000000020200780c */ /* 0x000fe20003f26270 */
        /* <DEDUP_REMOVED lines=22> */
[----:B------:R-:W-:Y:S01]  /*26320*/  SEL R2, R2, RZ, !P1 ;  /* 0x000000ff02027207 */ /* 0x000fe20004800000 */
[----:B------:R-:W-:Y:S01]  /*26330*/  FFMA R159, R77, R9, R159 ;  /* 0x000000094d9f7223 */ /* 0x000fe2000000009f */
[-C--:B------:R-:W-:Y:S01]  /*26340*/  FFMA R165, R252, R167.reuse, R165 ;  /* 0x000000a7fca57223 */ /* 0x080fe200000000a5 */
[----:B------:R-:W3:Y:S01]  /*26350*/  LDL R9, [R1+0x1c0] ;  /* 0x0001c00001097983 */ /* 0x000ee20000100800 */
        /* <DEDUP_REMOVED lines=23> */
[----:B------:R-:W-:-:S02]  /*264d0*/  FFMA R154, R76, R16, R154 ;  /* 0x000000104c9a7223 */ /* 0x000fc4000000009a */
[----:B------:R-:W3:Y:S01]  /*264e0*/  LDL R16, [R1+0x1e0] ;  /* 0x0001e00001107983 */ /* 0x000ee20000100800 */
[----:B--2---:R-:W-:Y:S02]  /*264f0*/  LEA R8, R2, R234, 0xf ;  /* 0x000000ea02087211 */ /* 0x004fe400078e78ff */
[----:B----4-:R-:W-:Y:S01]  /*26500*/  IADD3 R4, P2, R236, UR6, RZ ;  /* 0x00000006ec047c10 */ /* 0x010fe2000ff5e0ff */
[----:B------:R-:W-:Y:S06]  /*26510*/  BAR.SYNC 0x0 ;  /* 0x0000000000007b1d */ /* 0x000fec0000000000 */
[----:B---3--:R-:W-:Y:S01]  /*26520*/  IADD3.X R5, R235, UR7, RZ, P2, !PT ;  /* 0x00000007eb057c10 */ /* 0x008fe200097fe4ff */
[-C--:B------:R-:W-:Y:S01]  /*26530*/  FFMA R222, R38, R6.reuse, R222 ;  /* 0x0000000626de7223 */ /* 0x080fe200000000de */
[-C--:B------:R-:W-:Y:S01]  /*26540*/  FFMA R223, R42, R6.reuse, R223 ;  /* 0x000000062adf7223 */ /* 0x080fe200000000df */
[-C--:B------:R-:W-:Y:S01]  /*26550*/  FFMA R224, R46, R6.reuse, R224 ;  /* 0x000000062ee07223 */ /* 0x080fe200000000e0 */
[-C--:B------:R-:W-:Y:S01]  /*26560*/  FFMA R225, R50, R6.reuse, R225 ;  /* 0x0000000632e17223 */ /* 0x080fe200000000e1 */
[----:B------:R-:W-:Y:S01]  /*26570*/  @!PT LDS RZ, [RZ] ;  /* 0x00000000fffff984 */ /* 0x000fe20000000800 */
[----:B------:R-:W-:Y:S01]  /*26580*/  @!PT LDS RZ, [RZ] ;  /* 0x00000000fffff984 */ /* 0x000fe20000000800 */
[----:B------:R-:W-:Y:S01]  /*26590*/  @!PT LDS RZ, [RZ] ;  /* 0x00000000fffff984 */ /* 0x000fe20000000800 */
[----:B------:R1:W-:Y:S01]  /*265a0*/  LDGSTS.E.BYPASS.128 [R8], [R4.64], P0 ;  /* 0x0000000004087fae */ /* 0x0003e20008101c4a */
        /* <DEDUP_REMOVED lines=11> */
[----:B-1----:R-:W-:Y:S01]  /*26660*/  IADD3 R4, P1, R13, UR6, RZ ;  /* 0x000000060d047c10 */ /* 0x002fe2000ff3e0ff */
[----:B------:R-:W-:Y:S01]  /*26670*/  FFMA R137, R54, R10, R137 ;  /* 0x0000000a36897223 */ /* 0x000fe20000000089 */
[----:B------:R-:W2:Y:S02]  /*26680*/  LDL R13, [R1+0x1dc] ;  /* 0x0001dc00010d7983 */ /* 0x000ea40000100800 */
[----:B------:R-:W-:-:S02]  /*26690*/  IADD3.X R5, R12, UR7, RZ, P1, !PT ;  /* 0x000000070c057c10 */ /* 0x000fc40008ffe4ff */
[----:B------:R-:W3:Y:S01]  /*266a0*/  LDL R12, [R1+0x1bc] ;  /* 0x0001bc00010c7983 */ /* 0x000ee20000100800 */
[-C--:B------:R-:W-:Y:S01]  /*266b0*/  FFMA R145, R58, R10.reuse, R145 ;  /* 0x0000000a3a917223 */ /* 0x080fe20000000091 */
[-C--:B------:R-:W-:Y:S01]  /*266c0*/  FFMA R152, R62, R10.reuse, R152 ;  /* 0x0000000a3e987223 */ /* 0x080fe20000000098 */
[-C--:B------:R-:W-:Y:S01]  /*266d0*/  FFMA R157, R66, R10.reuse, R157 ;  /* 0x0000000a429d7223 */ /* 0x080fe2000000009d */
[-C--:B------:R-:W-:Y:S01]  /*266e0*/  FFMA R135, R70, R10.reuse, R135 ;  /* 0x0000000a46877223 */ /* 0x080fe20000000087 */
[-C--:B------:R-:W-:Y:S01]  /*266f0*/  FFMA R139, R74, R10.reuse, R139 ;  /* 0x0000000a4a8b7223 */ /* 0x080fe2000000008b */
[----:B------:R-:W-:Y:S01]  /*26700*/  FFMA R159, R78, R10, R159 ;  /* 0x0000000a4e9f7223 */ /* 0x000fe2000000009f */
[C---:B------:R-:W-:Y:S01]  /*26710*/  FFMA R130, R171.reuse, R7, R237 ;  /* 0x00000007ab827223 */ /* 0x040fe200000000ed */
[----:B------:R-:W4:Y:S01]  /*26720*/  LDL R10, [R1+0x1b8] ;  /* 0x0001b800010a7983 */ /* 0x000f220000100800 */
        /* <DEDUP_REMOVED lines=22> */
[----:B------:R-:W4:Y:S01]  /*26890*/  LDL R76, [R1+0x22c] ;  /* 0x00022c00014c7983 */ /* 0x000f220000100800 */
[----:B------:R-:W-:-:S05]  /*268a0*/  LEA R6, R2, R9, 0xf ;  /* 0x0000000902067211 */ /* 0x000fca00078e78ff */
[----:B------:R1:W-:Y:S01]  /*268b0*/  LDGSTS.E.BYPASS.128 [R6], [R4.64], P0 ;  /* 0x0000000004067fae */ /* 0x0003e20008101c4a */
[----:B------:R-:W-:Y:S01]  /*268c0*/  FFMA R9, R47, R11, R3 ;  /* 0x0000000b2f097223 */ /* 0x000fe20000000003 */
[----:B-1----:R-:W-:Y:S01]  /*268d0*/  IADD3 R4, P1, R16, UR6, RZ ;  /* 0x0000000610047c10 */ /* 0x002fe2000ff3e0ff */
        /* <DEDUP_REMOVED lines=34> */
[----:B------:R-:W4:Y:S01]  /*26b00*/  LDL R16, [R1+0x1b0] ;  /* 0x0001b00001107983 */ /* 0x000f220000100800 */
[----:B--2---:R-:W-:-:S02]  /*26b10*/  IADD3.X R5, R13, UR7, RZ, P1, !PT ;  /* 0x000000070d057c10 */ /* 0x004fc40008ffe4ff */
[----:B---3--:R-:W-:Y:S01]  /*26b20*/  LEA R3, R2, R12, 0xf ;  /* 0x0000000c02037211 */ /* 0x008fe200078e78ff */
[----:B------:R-:W2:Y:S04]  /*26b30*/  LDL R13, [R1+0x1e8] ;  /* 0x0001e800010d7983 */ /* 0x000ea80000100800 */
[----:B------:R-:W3:Y:S04]  /*26b40*/  LDL R12, [R1+0x1e4] ;  /* 0x0001e400010c7983 */ /* 0x000ee80000100800 */
[----:B------:R2:W-:Y:S01]  /*26b50*/  LDGSTS.E.BYPASS.128 [R3], [R4.64], P0 ;  /* 0x0000000004037fae */ /* 0x0005e20008101c4a */
[----:B------:R-:W-:Y:S01]  /*26b60*/  FFMA R7, R92, R24, R9 ;  /* 0x000000185c077223 */ /* 0x000fe20000000009 */
[----:B----4-:R-:W-:-:S02]  /*26b70*/  LEA R9, R2, R10, 0xf ;  /* 0x0000000a02097211 */ /* 0x010fc400078e78ff */
[----:B------:R-:W4:Y:S04]  /*26b80*/  LDL R11, [R1+0x1ec] ;  /* 0x0001ec00010b7983 */ /* 0x000f280000100800 */
[----:B------:R-:W3:Y:S01]  /*26b90*/  LDL R10, [R1+0x1b4] ;  /* 0x0001b400010a7983 */ /* 0x000ee20000100800 */
        /* <DEDUP_REMOVED lines=11> */
[----:B------:R-:W4:Y:S04]  /*26c50*/  LDL R15, [R1+0x1fc] ;  /* 0x0001fc00010f7983 */ /* 0x000f280000100800 */
        /* <DEDUP_REMOVED lines=38> */
[----:B--2---:R-:W-:-:S02]  /*26ec0*/  IADD3 R4, P1, R13, UR6, RZ ;  /* 0x000000060d047c10 */ /* 0x004fc4000ff3e0ff */
[----:B---3--:R-:W-:Y:S01]  /*26ed0*/  LEA R14, R2, R10, 0xf ;  /* 0x0000000a020e7211 */ /* 0x008fe200078e78ff */
[----:B------:R-:W-:Y:S01]  /*26ee0*/  FFMA R154, R78, R18, R154 ;  /* 0x000000124e9a7223 */ /* 0x000fe2000000009a */
[----:B------:R-:W-:Y:S01]  /*26ef0*/  IADD3.X R5, R12, UR7, RZ, P1, !PT ;  /* 0x000000070c057c10 */ /* 0x000fe20008ffe4ff */
[----:B------:R-:W2:Y:S04]  /*26f00*/  LDL R10, [R1+0x200] ;  /* 0x00020000010a7983 */ /* 0x000ea80000100800 */
[----:B------:R-:W3:Y:S04]  /*26f10*/  LDL R12, [R1+0x1f0] ;  /* 0x0001f000010c7983 */ /* 0x000ee80000100800 */
[----:B------:R3:W-:Y:S01]  /*26f20*/  LDGSTS.E.BYPASS.128 [R9], [R4.64], P0 ;  /* 0x0000000004097fae */ /* 0x0007e20008101c4a */
        /* <DEDUP_REMOVED lines=25> */
[----:B------:R-:W4:Y:S04]  /*270c0*/  LDL R21, [R1+0x1a4] ;  /* 0x0001a40001157983 */ /* 0x000f280000100800 */
[----:B------:R-:W4:Y:S01]  /*270d0*/  LDL R28, [R1+0x214] ;  /* 0x00021400011c7983 */ /* 0x000f220000100800 */
[----:B------:R-:W-:Y:S01]  /*270e0*/  FFMA R171, R80, R32, R171 ;  /* 0x0000002050ab7223 */ /* 0x000fe200000000ab */
[----:B------:R-:W-:Y:S01]  /*270f0*/  LEA R16, R2, R16, 0xf ;  /* 0x0000001002107211 */ /* 0x000fe200078e78ff */
        /* <DEDUP_REMOVED lines=13> */
[----:B------:R-:W4:Y:S01]  /*271d0*/  LDL R78, [R1+0x21c] ;  /* 0x00021c00014e7983 */ /* 0x000f220000100800 */
[-C--:B------:R-:W-:Y:S01]  /*271e0*/  FFMA R221, R85, R25.reuse, R221 ;  /* 0x0000001955dd7223 */ /* 0x080fe200000000dd */
[----:B------:R-:W-:-:S02]  /*271f0*/  FFMA R7, R93, R25, R7 ;  /* 0x000000195d077223 */ /* 0x000fc40000000007 */
[----:B------:R-:W4:Y:S01]  /*27200*/  LDL R24, [R1+0x19c] ;  /* 0x00019c0001187983 */ /* 0x000f220000100800 */
[----:B---3--:R-:W-:Y:S02]  /*27210*/  IADD3 R4, P1, R12, UR6, RZ ;  /* 0x000000060c047c10 */ /* 0x008fe4000ff3e0ff */
[----:B--2---:R-:W-:Y:S01]  /*27220*/  IADD3 R10, P2, R10, UR6, RZ ;  /* 0x000000060a0a7c10 */ /* 0x004fe2000ff5e0ff */
[----:B------:R-:W2:Y:S01]  /*27230*/  LDL R12, [R1+0x1ac] ;  /* 0x0001ac00010c7983 */ /* 0x000ea20000100800 */
[----:B----4-:R-:W-:-:S03]  /*27240*/  IADD3.X R5, R11, UR7, RZ, P1, !PT ;  /* 0x000000070b057c10 */ /* 0x010fc60008ffe4ff */
        /* <DEDUP_REMOVED lines=15> */
[----:B------:R-:W-:Y:S01]  /*27340*/  FFMA R165, R89, R33, R165 ;  /* 0x0000002159a57223 */ /* 0x000fe200000000a5 */
[C---:B------:R-:W-:Y:S01]  /*27350*/  FFMA R223, R90.reuse, R22, R223 ;  /* 0x000000165adf7223 */ /* 0x040fe200000000df */
[C---:B------:R-:W-:Y:S01]  /*27360*/  FFMA R169, R90.reuse, R26, R169 ;  /* 0x0000001a5aa97223 */ /* 0x040fe200000000a9 */
[C---:B------:R-:W-:Y:S01]  /*27370*/  FFMA R168, R90.reuse, R30, R168 ;  /* 0x0000001e5aa87223 */ /* 0x040fe200000000a8 */
[----:B------:R-:W-:Y:S01]  /*27380*/  FFMA R165, R90, R34, R165 ;  /* 0x000000225aa57223 */ /* 0x000fe200000000a5 */
[-C--:B------:R-:W-:Y:S01]  /*27390*/  FFMA R158, R81, R25.reuse, R158 ;  /* 0x00000019519e7223 */ /* 0x080fe2000000009e */
        /* <DEDUP_REMOVED lines=10> */
[----:B---3--:R-:W-:Y:S01]  /*27440*/  IADD3 R4, P1, R11, UR6, RZ ;  /* 0x000000060b047c10 */ /* 0x008fe2000ff3e0ff */
[----:B------:R-:W-:Y:S01]  /*27450*/  FFMA R170, R85, R33, R170 ;  /* 0x0000002155aa7223 */ /* 0x000fe200000000aa */
[----:B------:R-:W-:Y:S01]  /*27460*/  IADD3.X R11, R15, UR7, RZ, P2, !PT ;  /* 0x000000070f0b7c10 */ /* 0x000fe200097fe4ff */
[----:B------:R-:W3:Y:S01]  /*27470*/  LDL R89, [R1+0x224] ;  /* 0x0002240001597983 */ /* 0x000ee20000100800 */
[----:B------:R-:W-:-:S02]  /*27480*/  IADD3.X R5, R20, UR7, RZ, P1, !PT ;  /* 0x0000000714057c10 */ /* 0x000fc40008ffe4ff */
[----:B--2---:R-:W-:Y:S01]  /*27490*/  LEA R15, R2, R12, 0xf ;  /* 0x0000000c020f7211 */ /* 0x004fe200078e78ff */
[----:B------:R-:W2:Y:S04]  /*274a0*/  LDL R20, [R1+0x20c] ;  /* 0x00020c0001147983 */ /* 0x000ea80000100800 */
[----:B------:R-:W3:Y:S04]  /*274b0*/  LDL R12, [R1+0x218] ;  /* 0x00021800010c7983 */ /* 0x000ee80000100800 */
[----:B------:R1:W-:Y:S04]  /*274c0*/  LDGSTS.E.BYPASS.128 [R16], [R4.64], P0 ;  /* 0x0000000004107fae */ /* 0x0003e80008101c4a */
[----:B------:R1:W-:Y:S01]  /*274d0*/  LDGSTS.E.BYPASS.128 [R15], [R10.64], P0 ;  /* 0x000000000a0f7fae */ /* 0x0003e20008101c4a */
[C---:B------:R-:W-:Y:S01]  /*274e0*/  FFMA R222, R86.reuse, R22, R222 ;  /* 0x0000001656de7223 */ /* 0x040fe200000000de */
[C---:B------:R-:W-:Y:S01]  /*274f0*/  FFMA R221, R86.reuse, R26, R221 ;  /* 0x0000001a56dd7223 */ /* 0x040fe200000000dd */
[----:B------:R-:W-:Y:S01]  /*27500*/  FFMA R220, R86, R30, R220 ;  /* 0x0000001e56dc7223 */ /* 0x000fe200000000dc */
[----:B------:R-:W-:Y:S01]  /*27510*/  FFMA R7, R94, R26, R7 ;  /* 0x0000001a5e077223 */ /* 0x000fe20000000007 */
[----:B------:R-:W4:Y:S01]  /*27520*/  LDL R88, [R1+0x240] ;  /* 0x0002400001587983 */ /* 0x000f220000100800 */
[----:B-1----:R-:W-:Y:S01]  /*27530*/  IADD3 R4, P1, R19, UR6, RZ ;  /* 0x0000000613047c10 */ /* 0x002fe2000ff3e0ff */
[----:B------:R-:W-:-:S02]  /*27540*/  FFMA R171, R81, R33, R171 ;  /* 0x0000002151ab7223 */ /* 0x000fc400000000ab */
[----:B------:R-:W4:Y:S01]  /*27550*/  LDL R19, [R1+0x1a0] ;  /* 0x0001a00001137983 */ /* 0x000f220000100800 */
[----:B------:R-:W-:-:S03]  /*27560*/  IADD3 R10, P2, R18, UR6, RZ ;  /* 0x00000006120a7c10 */ /* 0x000fc6000ff5e0ff */
[----:B------:R-:W4:Y:S01]  /*27570*/  LDL R18, [R1+0x198] ;  /* 0x0001980001127983 */ /* 0x000f220000100800 */
[----:B------:R-:W-:Y:S01]  /*27580*/  FFMA R170, R86, R34, R170 ;  /* 0x0000002256aa7223 */ /* 0x000fe200000000aa */
[----:B------:R-:W-:Y:S01]  /*27590*/  IADD3.X R5, R17, UR7, RZ, P1, !PT ;  /* 0x0000000711057c10 */ /* 0x000fe20008ffe4ff */
[C---:B------:R-:W-:Y:S01]  /*275a0*/  FFMA R38, R87.reuse, R31, R220 ;  /* 0x0000001f57267223 */ /* 0x040fe200000000dc */
[C---:B------:R-:W-:Y:S01]  /*275b0*/  FFMA R37, R87.reuse, R27, R221 ;  /* 0x0000001b57257223 */ /* 0x040fe200000000dd */
[C---:B------:R-:W-:Y:S01]  /*275c0*/  FFMA R39, R87.reuse, R35, R170 ;  /* 0x0000002357277223 */ /* 0x040fe200000000aa */
[----:B------:R-:W-:Y:S01]  /*275d0*/  FFMA R36, R87, R23, R222 ;  /* 0x0000001757247223 */ /* 0x000fe200000000de */
[C---:B------:R-:W-:Y:S01]  /*275e0*/  LEA R17, R2.reuse, R13, 0xf ;  /* 0x0000000d02117211 */ /* 0x040fe200078e78ff */
        /* <DEDUP_REMOVED lines=11> */
[----:B------:R-:W-:-:S03]  /*276a0*/  FFMA R45, R95, R27, R7 ;  /* 0x0000001b5f2d7223 */ /* 0x000fc60000000007 */
[----:B------:R-:W4:Y:S04]  /*276b0*/  LDL R21, [R1+0x190] ;  /* 0x0001900001157983 */ /* 0x000f280000100800 */
[----:B------:R-:W4:Y:S04]  /*276c0*/  LDL R33, [R1+0x23c] ;  /* 0x00023c0001217983 */ /* 0x000f280000100800 */
[----:B------:R-:W4:Y:S04]  /*276d0*/  LDL R7, [R1+0x248] ;  /* 0x0002480001077983 */ /* 0x000f280000100800 */
[----:B------:R1:W-:Y:S04]  /*276e0*/  LDGSTS.E.BYPASS.128 [R17], [R4.64], P0 ;  /* 0x0000000004117fae */ /* 0x0003e80008101c4a */
[----:B------:R-:W4:Y:S04]  /*276f0*/  LDL R85, [R1+0x244] ;  /* 0x0002440001557983 */ /* 0x000f280000100800 */
[----:B------:R-:W4:Y:S04]  /*27700*/  LDL R86, [R1+0x250] ;  /* 0x0002500001567983 */ /* 0x000f280000100800 */
[----:B------:R-:W4:Y:S01]  /*27710*/  LDL R84, [R1+0x24c] ;  /* 0x00024c0001547983 */ /* 0x000f220000100800 */
[----:B------:R-:W-:Y:S01]  /*27720*/  LEA R24, R2, R24, 0xf ;  /* 0x0000001802187211 */ /* 0x000fe200078e78ff */
[C---:B------:R-:W-:Y:S01]  /*27730*/  FFMA R224, R94.reuse, R22, R224 ;  /* 0x000000165ee07223 */ /* 0x040fe200000000e0 */
[----:B------:R-:W-:Y:S01]  /*27740*/  FFMA R128, R94, R30, R128 ;  /* 0x0000001e5e807223 */ /* 0x000fe20000000080 */
[----:B------:R-:W4:Y:S01]  /*27750*/  LDL R92, [R1+0x274] ;  /* 0x00027400015c7983 */ /* 0x000f220000100800 */
[----:B--2---:R-:W-:-:S03]  /*27760*/  IADD3.X R11, R20, UR7, RZ, P2, !PT ;  /* 0x00000007140b7c10 */ /* 0x004fc600097fe4ff */
[----:B------:R-:W2:Y:S01]  /*27770*/  LDL R93, [R1+0x280] ;  /* 0x00028000015d7983 */ /* 0x000ea20000100800 */
[----:B---3--:R-:W-:-:S03]  /*27780*/  IADD3 R12, P1, R12, UR6, RZ ;  /* 0x000000060c0c7c10 */ /* 0x008fc6000ff3e0ff */
[----:B------:R-:W3:Y:S01]  /*27790*/  LDL R20, [R1+0x194] ;  /* 0x0001940001147983 */ /* 0x000ee20000100800 */
[----:B------:R-:W-:-:S03]  /*277a0*/  IADD3.X R13, R28, UR7, RZ, P1, !PT ;  /* 0x000000071c0d7c10 */ /* 0x000fc60008ffe4ff */
[----:B------:R4:W-:Y:S04]  /*277b0*/  LDGSTS.E.BYPASS.128 [R25], [R10.64], P0 ;  /* 0x000000000a197fae */ /* 0x0009e80008101c4a */
[----:B------:R-:W2:Y:S01]  /*277c0*/  LDL R28, [R1+0x18c] ;  /* 0x00018c00011c7983 */ /* 0x000ea20000100800 */
[----:B----4-:R-:W-:-:S03]  /*277d0*/  IADD3 R10, P1, R32, UR6, RZ ;  /* 0x00000006200a7c10 */ /* 0x010fc6000ff3e0ff */
[----:B------:R-:W4:Y:S01]  /*277e0*/  LDL R32, [R1+0x258] ;  /* 0x0002580001207983 */ /* 0x000f220000100800 */
[----:B-1----:R-:W-:Y:S02]  /*277f0*/  IADD3 R4, P2, R29, UR6, RZ ;  /* 0x000000061d047c10 */ /* 0x002fe4000ff5e0ff */
[----:B------:R-:W-:Y:S01]  /*27800*/  LEA R19, R2, R19, 0xf ;  /* 0x0000001302137211 */ /* 0x000fe200078e78ff */
[----:B------:R-:W4:Y:S01]  /*27810*/  LDL R29, [R1+0x188] ;  /* 0x00018800011d7983 */ /* 0x000f220000100800 */
[----:B------:R-:W-:-:S03]  /*27820*/  IADD3.X R5, R78, UR7, RZ, P2, !PT ;  /* 0x000000074e057c10 */ /* 0x000fc600097fe4ff */
[----:B------:R1:W-:Y:S04]  /*27830*/  LDGSTS.E.BYPASS.128 [R19], [R12.64], P0 ;  /* 0x000000000c137fae */ /* 0x0003e80008101c4a */
[----:B------:R-:W4:Y:S01]  /*27840*/  LDL R78, [R1+0x254] ;  /* 0x00025400014e7983 */ /* 0x000f220000100800 */
[----:B------:R-:W-:Y:S02]  /*27850*/  IADD3.X R11, R89, UR7, RZ, P1, !PT ;  /* 0x00000007590b7c10 */ /* 0x000fe40008ffe4ff */
[----:B------:R-:W-:Y:S01]  /*27860*/  LEA R18, R2, R18, 0xf ;  /* 0x0000001202127211 */ /* 0x000fe200078e78ff */
[----:B------:R1:W-:Y:S02]  /*27870*/  LDGSTS.E.BYPASS.128 [R24], [R4.64], P0 ;  /* 0x0000000004187fae */ /* 0x0003e40008101c4a */
[----:B-1----:R-:W-:-:S02]  /*27880*/  IADD3 R12, P2, R90, UR6, RZ ;  /* 0x000000065a0c7c10 */ /* 0x002fc4000ff5e0ff */
[----:B------:R1:W-:Y:S02]  /*27890*/  LDGSTS.E.BYPASS.128 [R18], [R10.64], P0 ;  /* 0x000000000a127fae */ /* 0x0003e40008101c4a */
[----:B------:R-:W-:Y:S01]  /*278a0*/  IADD3.X R13, R76, UR7, RZ, P2, !PT ;  /* 0x000000074c0d7c10 */ /* 0x000fe200097fe4ff */
[----:B------:R-:W-:Y:S01]  /*278b0*/  FFMA R133, R94, R34, R133 ;  /* 0x000000225e857223 */ /* 0x000fe20000000085 */
[----:B------:R-:W4:Y:S01]  /*278c0*/  LDL R76, [R1+0x25c] ;  /* 0x00025c00014c7983 */ /* 0x000f220000100800 */
[----:B------:R-:W-:Y:S02]  /*278d0*/  IADD3 R4, P1, R77, UR6, RZ ;  /* 0x000000064d047c10 */ /* 0x000fe4000ff3e0ff */
[----:B------:R-:W-:Y:S01]  /*278e0*/  LEA R21, R2, R21, 0xf ;  /* 0x0000001502157211 */ /* 0x000fe200078e78ff */
[----:B------:R-:W4:Y:S01]  /*278f0*/  LDL R77, [R1+0x268] ;  /* 0x00026800014d7983 */ /* 0x000f220000100800 */
[----:B-1----:R-:W-:Y:S02]  /*27900*/  IADD3 R10, P2, R88, UR6, RZ ;  /* 0x00000006580a7c10 */ /* 0x002fe4000ff5e0ff */
[----:B------:R-:W-:Y:S01]  /*27910*/  IADD3.X R5, R87, UR7, RZ, P1, !PT ;  /* 0x0000000757057c10 */ /* 0x000fe20008ffe4ff */
[----:B------:R-:W4:Y:S01]  /*27920*/  LDL R94, [R1+0x26c] ;  /* 0x00026c00015e7983 */ /* 0x000f220000100800 */
[----:B------:R-:W-:-:S03]  /*27930*/  IADD3.X R11, R33, UR7, RZ, P2, !PT ;  /* 0x00000007210b7c10 */ /* 0x000fc600097fe4ff */
[----:B------:R-:W4:Y:S01]  /*27940*/  LDL R33, [R1+0x264] ;  /* 0x0002640001217983 */ /* 0x000f220000100800 */
[C---:B------:R-:W-:Y:S01]  /*27950*/  FFMA R43, R91.reuse, R35, R165 ;  /* 0x000000235b2b7223 */ /* 0x040fe200000000a5 */
[C---:B------:R-:W-:Y:S01]  /*27960*/  FFMA R42, R91.reuse, R31, R168 ;  /* 0x0000001f5b2a7223 */ /* 0x040fe200000000a8 */
[C---:B------:R-:W-:Y:S01]  /*27970*/  FFMA R41, R91.reuse, R27, R169 ;  /* 0x0000001b5b297223 */ /* 0x040fe200000000a9 */
[----:B------:R-:W-:Y:S01]  /*27980*/  FFMA R40, R91, R23, R223 ;  /* 0x000000175b287223 */ /* 0x000fe200000000df */
[----:B------:R-:W4:Y:S04]  /*27990*/  LDL R90, [R1+0x27c] ;  /* 0x00027c00015a7983 */ /* 0x000f280000100800 */
[----:B------:R-:W4:Y:S04]  /*279a0*/  LDL R91, [R1+0x288] ;  /* 0x00028800015b7983 */ /* 0x000f280000100800 */
[----:B------:R-:W4:Y:S04]  /*279b0*/  LDL R89, [R1+0x290] ;  /* 0x0002900001597983 */ /* 0x000f280000100800 */
[----:B------:R-:W4:Y:S04]  /*279c0*/  LDL R88, [R1+0x284] ;  /* 0x0002840001587983 */ /* 0x000f280000100800 */
[----:B------:R-:W4:Y:S01]  /*279d0*/  LDL R87, [R1+0x298] ;  /* 0x0002980001577983 */ /* 0x000f220000100800 */
[----:B---3--:R-:W-:-:S05]  /*279e0*/  LEA R20, R2, R20, 0xf ;  /* 0x0000001402147211 */ /* 0x008fca00078e78ff */
[----:B------:R1:W-:Y:S01]  /*279f0*/  LDGSTS.E.BYPASS.128 [R20], [R12.64], P0 ;  /* 0x000000000c147fae */ /* 0x0003e20008101c4a */
[----:B--2---:R-:W-:-:S03]  /*27a00*/  LEA R28, R2, R28, 0xf ;  /* 0x0000001c021c7211 */ /* 0x004fc600078e78ff */
[----:B------:R2:W-:Y:S04]  /*27a10*/  LDGSTS.E.BYPASS.128 [R21], [R4.64], P0 ;  /* 0x0000000004157fae */ /* 0x0005e80008101c4a */
[----:B------:R4:W-:Y:S01]  /*27a20*/  LDGSTS.E.BYPASS.128 [R28], [R10.64], P0 ;  /* 0x000000000a1c7fae */ /* 0x0009e20008101c4a */
[----:B-1----:R-:W-:-:S03]  /*27a30*/  IADD3 R12, P1, R7, UR6, RZ ;  /* 0x00000006070c7c10 */ /* 0x002fc6000ff3e0ff */
[----:B------:R-:W3:Y:S01]  /*27a40*/  LDL R7, [R1+0x270] ;  /* 0x0002700001077983 */ /* 0x000ee20000100800 */
[----:B------:R-:W-:Y:S02]  /*27a50*/  IADD3.X R13, R85, UR7, RZ, P1, !PT ;  /* 0x00000007550d7c10 */ /* 0x000fe40008ffe4ff */
[----:B--2---:R-:W-:Y:S01]  /*27a60*/  IADD3 R4, P2, R86, UR6, RZ ;  /* 0x0000000656047c10 */ /* 0x004fe2000ff5e0ff */
[----:B------:R-:W2:Y:S01]  /*27a70*/  LDL R85, [R1+0x2a0] ;  /* 0x0002a00001557983 */ /* 0x000ea20000100800 */
[----:B----4-:R-:W-:-:S03]  /*27a80*/  IADD3 R10, P1, R32, UR6, RZ ;  /* 0x00000006200a7c10 */ /* 0x010fc6000ff3e0ff */
[----:B------:R-:W4:Y:S01]  /*27a90*/  LDL R32, [R1+0x278] ;  /* 0x0002780001207983 */ /* 0x000f220000100800 */
[----:B------:R-:W-:-:S03]  /*27aa0*/  LEA R29, R2, R29, 0xf ;  /* 0x0000001d021d7211 */ /* 0x000fc600078e78ff */
[----:B------:R-:W2:Y:S01]  /*27ab0*/  LDL R86, [R1+0x28c] ;  /* 0x00028c0001567983 */ /* 0x000ea20000100800 */
[----:B------:R-:W-:Y:S02]  /*27ac0*/  IADD3.X R5, R84, UR7, RZ, P2, !PT ;  /* 0x0000000754057c10 */ /* 0x000fe400097fe4ff */
[----:B------:R-:W-:Y:S01]  /*27ad0*/  IADD3.X R11, R78, UR7, RZ, P1, !PT ;  /* 0x000000074e0b7c10 */ /* 0x000fe20008ffe4ff */
[----:B------:R1:W-:Y:S04]  /*27ae0*/  LDGSTS.E.BYPASS.128 [R29], [R12.64], P0 ;  /* 0x000000000c1d7fae */ /* 0x0003e80008101c4a */
[----:B------:R-:W2:Y:S04]  /*27af0*/  LDL R84, [R1+0x294] ;  /* 0x0002940001547983 */ /* 0x000ea80000100800 */
[----:B------:R-:W0:Y:S01]  /*27b00*/  LDGDEPBAR ;  /* 0x00000000000079af */ /* 0x000e220000000000 */
[----:B-1----:R-:W-:-:S03]  /*27b10*/  IADD3 R12, P2, R79, UR6, RZ ;  /* 0x000000064f0c7c10 */ /* 0x002fc6000ff5e0ff */
[----:B------:R1:W-:Y:S04]  /*27b20*/  LDGSTS.E.BYPASS.128 [R8+0x10000], [R4.64], P0 ;  /* 0x1000000004087fae */ /* 0x0003e80008101c4a */
[----:B------:R-:W2:Y:S01]  /*27b30*/  LDL R79, [R1+0x2a8] ;  /* 0x0002a800014f7983 */ /* 0x000ea20000100800 */
[----:B------:R-:W-:-:S03]  /*27b40*/  IADD3.X R13, R76, UR7, RZ, P2, !PT ;  /* 0x000000074c0d7c10 */ /* 0x000fc600097fe4ff */
[----:B------:R1:W-:Y:S04]  /*27b50*/  LDGSTS.E.BYPASS.128 [R6+0x10000], [R10.64], P0 ;  /* 0x100000000a067fae */ /* 0x0003e80008101c4a */
[----:B------:R1:W-:Y:S02]  /*27b60*/  LDGSTS.E.BYPASS.128 [R3+0x10000], [R12.64], P0 ;  /* 0x100000000c037fae */ /* 0x0003e40008101c4a */
[----:B-1----:R-:W-:Y:S02]  /*27b70*/  IADD3 R4, P1, R77, UR6, RZ ;  /* 0x000000064d047c10 */ /* 0x002fe4000ff3e0ff */
[----:B------:R-:W2:Y:S04]  /*27b80*/  LDL R78, [R1+0x29c] ;  /* 0x00029c00014e7983 */ /* 0x000ea80000100800 */
[----:B------:R-:W2:Y:S04]  /*27b90*/  LDL R11, [R1+0x2a4] ;  /* 0x0002a400010b7983 */ /* 0x000ea80000100800 */
[----:B------:R-:W2:Y:S04]  /*27ba0*/  LDL R10, [R1+0x2b8] ;  /* 0x0002b800010a7983 */ /* 0x000ea80000100800 */
[----:B------:R-:W2:Y:S01]  /*27bb0*/  LDL R3, [R1+0x2b4] ;  /* 0x0002b40001037983 */ /* 0x000ea20000100800 */
[----:B------:R-:W-:-:S03]  /*27bc0*/  IADD3.X R5, R33, UR7, RZ, P1, !PT ;  /* 0x0000000721057c10 */ /* 0x000fc60008ffe4ff */
[----:B------:R-:W2:Y:S04]  /*27bd0*/  LDL R77, [R1+0x2b0] ;  /* 0x0002b000014d7983 */ /* 0x000ea80000100800 */
[----:B------:R1:W-:Y:S04]  /*27be0*/  LDGSTS.E.BYPASS.128 [R9+0x10000], [R4.64], P0 ;  /* 0x1000000004097fae */ /* 0x0003e80008101c4a */
[----:B------:R-:W2:Y:S04]  /*27bf0*/  LDL R76, [R1+0x2c0] ;  /* 0x0002c000014c7983 */ /* 0x000ea80000100800 */
[----:B------:R-:W2:Y:S04]  /*27c00*/  LDL R33, [R1+0x2ac] ;  /* 0x0002ac0001217983 */ /* 0x000ea80000100800 */
[----:B------:R-:W2:Y:S04]  /*27c10*/  LDL R13, [R1+0x2bc] ;  /* 0x0002bc00010d7983 */ /* 0x000ea80000100800 */
[----:B------:R-:W2:Y:S01]  /*27c20*/  LDL R12, [R1+0x2c4] ;  /* 0x0002c400010c7983 */ /* 0x000ea20000100800 */
[----:B---3--:R-:W-:-:S04]  /*27c30*/  IADD3 R6, P2, R7, UR6, RZ ;  /* 0x0000000607067c10 */ /* 0x008fc8000ff5e0ff */
[----:B------:R-:W-:Y:S02]  /*27c40*/  IADD3.X R7, R94, UR7, RZ, P2, !PT ;  /* 0x000000075e077c10 */ /* 0x000fe400097fe4ff */
[----:B----4-:R-:W-:-:S03]  /*27c50*/  IADD3 R8, P1, R32, UR6, RZ ;  /* 0x0000000620087c10 */ /* 0x010fc6000ff3e0ff */
[----:B------:R3:W-:Y:S01]  /*27c60*/  LDGSTS.E.BYPASS.128 [R14+0x10000], [R6.64], P0 ;  /* 0x10000000060e7fae */ /* 0x0007e20008101c4a */
[----:B-1----:R-:W-:Y:S02]  /*27c70*/  IADD3 R4, P2, R93, UR6, RZ ;  /* 0x000000065d047c10 */ /* 0x002fe4000ff5e0ff */
[----:B------:R-:W-:Y:S01]  /*27c80*/  IADD3.X R9, R92, UR7, RZ, P1, !PT ;  /* 0x000000075c097c10 */ /* 0x000fe20008ffe4ff */
[----:B------:R-:W4:Y:S01]  /*27c90*/  LDL R32, [R1+0x2c8] ;  /* 0x0002c80001207983 */ /* 0x000f220000100800 */
[----:B------:R-:W-:-:S03]  /*27ca0*/  IADD3.X R5, R90, UR7, RZ, P2, !PT ;  /* 0x000000075a057c10 */ /* 0x000fc600097fe4ff */
[----:B------:R1:W-:Y:S01]  /*27cb0*/  LDGSTS.E.BYPASS.128 [R16+0x10000], [R8.64], P0 ;  /* 0x1000000008107fae */ /* 0x0003e20008101c4a */
[----:B---3--:R-:W-:-:S03]  /*27cc0*/  IADD3 R6, P1, R91, UR6, RZ ;  /* 0x000000065b067c10 */ /* 0x008fc6000ff3e0ff */
[----:B------:R3:W-:Y:S01]  /*27cd0*/  LDGSTS.E.BYPASS.128 [R15+0x10000], [R4.64], P0 ;  /* 0x10000000040f7fae */ /* 0x0007e20008101c4a */
[----:B------:R-:W-:Y:S02]  /*27ce0*/  IADD3.X R7, R88, UR7, RZ, P1, !PT ;  /* 0x0000000758077c10 */ /* 0x000fe40008ffe4ff */
[----:B-1----:R-:W-:-:S03]  /*27cf0*/  IADD3 R8, P2, R89, UR6, RZ ;  /* 0x0000000659087c10 */ /* 0x002fc6000ff5e0ff */
[----:B------:R1:W-:Y:S01]  /*27d00*/  LDGSTS.E.BYPASS.128 [R17+0x10000], [R6.64], P0 ;  /* 0x1000000006117fae */ /* 0x0003e20008101c4a */
[----:B--2---:R-:W-:Y:S02]  /*27d10*/  IADD3.X R9, R86, UR7, RZ, P2, !PT ;  /* 0x0000000756097c10 */ /* 0x004fe400097fe4ff */
[----:B---3--:R-:W-:-:S03]  /*27d20*/  IADD3 R4, P1, R87, UR6, RZ ;  /* 0x0000000657047c10 */ /* 0x008fc6000ff3e0ff */
[----:B------:R2:W-:Y:S01]  /*27d30*/  LDGSTS.E.BYPASS.128 [R25+0x10000], [R8.64], P0 ;  /* 0x1000000008197fae */ /* 0x0005e20008101c4a */
[----:B------:R-:W-:Y:S02]  /*27d40*/  IADD3.X R5, R84, UR7, RZ, P1, !PT ;  /* 0x0000000754057c10 */ /* 0x000fe40008ffe4ff */
[----:B-1----:R-:W-:-:S03]  /*27d50*/  IADD3 R6, P2, R85, UR6, RZ ;  /* 0x0000000655067c10 */ /* 0x002fc6000ff5e0ff */
[----:B------:R1:W-:Y:S01]  /*27d60*/  LDGSTS.E.BYPASS.128 [R19+0x10000], [R4.64], P0 ;  /* 0x1000000004137fae */ /* 0x0003e20008101c4a */
[----:B--2---:R-:W-:-:S04]  /*27d70*/  IADD3 R8, P1, R79, UR6, RZ ;  /* 0x000000064f087c10 */ /* 0x004fc8000ff3e0ff */
[----:B------:R-:W-:Y:S02]  /*27d80*/  IADD3.X R9, R11, UR7, RZ, P1, !PT ;  /* 0x000000070b097c10 */ /* 0x000fe40008ffe4ff */
[----:B------:R-:W-:-:S04]  /*27d90*/  IADD3 R10, P1, R10, UR6, RZ ;  /* 0x000000060a0a7c10 */ /* 0x000fc8000ff3e0ff */
[----:B------:R-:W-:Y:S02]  /*27da0*/  IADD3.X R11, R3, UR7, RZ, P1, !PT ;  /* 0x00000007030b7c10 */ /* 0x000fe40008ffe4ff */
[----:B------:R-:W2:Y:S01]  /*27db0*/  LDL.LU R3, [R1+0x180] ;  /* 0x0001800001037983 */ /* 0x000ea20000300800 */
[----:B------:R-:W-:Y:S02]  /*27dc0*/  IADD3.X R7, R78, UR7, RZ, P2, !PT ;  /* 0x000000074e077c10 */ /* 0x000fe400097fe4ff */
[----:B-1----:R-:W-:-:S03]  /*27dd0*/  IADD3 R4, P2, R77, UR6, RZ ;  /* 0x000000064d047c10 */ /* 0x002fc6000ff5e0ff */
[----:B------:R1:W-:Y:S04]  /*27de0*/  LDGSTS.E.BYPASS.128 [R24+0x10000], [R6.64], P0 ;  /* 0x1000000006187fae */ /* 0x0003e80008101c4a */
[----:B------:R4:W-:Y:S01]  /*27df0*/  LDGSTS.E.BYPASS.128 [R18+0x10000], [R8.64], P0 ;  /* 0x1000000008127fae */ /* 0x0009e20008101c4a */
[----:B------:R-:W-:-:S05]  /*27e00*/  IADD3.X R5, R33, UR7, RZ, P2, !PT ;  /* 0x0000000721057c10 */ /* 0x000fca00097fe4ff */
[----:B------:R3:W-:Y:S01]  /*27e10*/  LDGSTS.E.BYPASS.128 [R20+0x10000], [R4.64], P0 ;  /* 0x1000000004147fae */ /* 0x0007e20008101c4a */
[----:B-1----:R-:W-:-:S03]  /*27e20*/  IADD3 R6, P3, R76, UR6, RZ ;  /* 0x000000064c067c10 */ /* 0x002fc6000ff7e0ff */
[----:B------:R3:W-:Y:S01]  /*27e30*/  LDGSTS.E.BYPASS.128 [R21+0x10000], [R10.64], P0 ;  /* 0x100000000a157fae */ /* 0x0007e20008101c4a */
[----:B------:R-:W-:-:S03]  /*27e40*/  IADD3.X R7, R13, UR7, RZ, P3, !PT ;  /* 0x000000070d077c10 */ /* 0x000fc60009ffe4ff */
[----:B------:R-:W1:Y:S04]  /*27e50*/  S2R R0, SR_TID.X ;  /* 0x0000000000007919 */ /* 0x000e680000002100 */
[----:B------:R3:W-:Y:S01]  /*27e60*/  LDGSTS.E.BYPASS.128 [R28+0x10000], [R6.64], P0 ;  /* 0x10000000061c7fae */ /* 0x0007e20008101c4a */
[----:B------:R-:W-:-:S04]  /*27e70*/  UIADD3 UR4, UR4, 0x1, URZ ;  /* 0x0000000104047890 */ /* 0x000fc8000fffe03f */
[----:B------:R-:W-:-:S04]  /*27e80*/  UISETP.GE.AND UP0, UPT, UR4, 0x2, UPT ;  /* 0x000000020400788c */ /* 0x000fc8000bf06270 */
[----:B------:R-:W-:Y:S01]  /*27e90*/  USEL UR4, UR4, URZ, !UP0 ;  /* 0x0000003f04047287 */ /* 0x000fe2000c000000 */
[C---:B------:R-:W-:Y:S01]  /*27ea0*/  FFMA R130, R82.reuse, R22, R130 ;  /* 0x0000001652827223 */ /* 0x040fe20000000082 */
[C---:B------:R-:W-:Y:S02]  /*27eb0*/  FFMA R158, R82.reuse, R26, R158 ;  /* 0x0000001a529e7223 */ /* 0x040fe4000000009e */
[----:B------:R-:W-:Y:S01]  /*27ec0*/  USHF.L.U32 UR5, UR4, 0xf, URZ ;  /* 0x0000000f04057899 */ /* 0x000fe2000800063f */
        /* <DEDUP_REMOVED lines=30> */
[----:B-1----:R-:W-:Y:S01]  /*280b0*/  SHF.L.U32 R0, R0, 0x3, RZ ;  /* 0x0000000300007819 */ /* 0x002fe200000006ff */
[C---:B------:R-:W-:Y:S01]  /*280c0*/  FFMA R22, R126.reuse, R22, R131 ;  /* 0x000000167e167223 */ /* 0x040fe20000000083 */
[C---:B------:R-:W-:Y:S01]  /*280d0*/  FFMA R26, R126.reuse, R26, R159 ;  /* 0x0000001a7e1a7223 */ /* 0x040fe2000000009f */
[C---:B------:R-:W-:Y:S01]  /*280e0*/  FFMA R30, R126.reuse, R30, R162 ;  /* 0x0000001e7e1e7223 */ /* 0x040fe200000000a2 */
[----:B------:R-:W-:Y:S01]  /*280f0*/  FFMA R34, R126, R34, R154 ;  /* 0x000000227e227223 */ /* 0x000fe2000000009a */
[----:B------:R-:W-:Y:S01]  /*28100*/  UIADD3 UR8, UR5, 0x10000, URZ ;  /* 0x0001000005087890 */ /* 0x000fe2000fffe03f */
[C---:B------:R-:W-:Y:S01]  /*28110*/  FFMA R177, R211.reuse, R27, R177 ;  /* 0x0000001bd3b17223 */ /* 0x040fe200000000b1 */
[----:B------:R-:W-:Y:S01]  /*28120*/  FFMA R176, R211, R23, R176 ;  /* 0x00000017d3b07223 */ /* 0x000fe200000000b0 */
[-C--:B------:R-:W-:Y:S01]  /*28130*/  FFMA R181, R215, R27.reuse, R181 ;  /* 0x0000001bd7b57223 */ /* 0x080fe200000000b5 */
[C---:B------:R-:W-:Y:S01]  /*28140*/  FFMA R185, R219.reuse, R27, R185 ;  /* 0x0000001bdbb97223 */ /* 0x040fe200000000b9 */
[----:B------:R-:W-:Y:S01]  /*28150*/  FFMA R184, R219, R23, R184 ;  /* 0x00000017dbb87223 */ /* 0x000fe200000000b8 */
[C---:B------:R-:W-:Y:S01]  /*28160*/  FFMA R82, R83.reuse, R31, R166 ;  /* 0x0000001f53527223 */ /* 0x040fe200000000a6 */
[C---:B------:R-:W-:Y:S01]  /*28170*/  FFMA R81, R83.reuse, R27, R158 ;  /* 0x0000001b53517223 */ /* 0x040fe2000000009e */
[----:B------:R-:W-:Y:S01]  /*28180*/  FFMA R80, R83, R23, R130 ;  /* 0x0000001753507223 */ /* 0x000fe20000000082 */
[-C--:B------:R-:W-:Y:S01]  /*28190*/  FFMA R211, R243, R35.reuse, R241 ;  /* 0x00000023f3d37223 */ /* 0x080fe200000000f1 */
[-C--:B------:R-:W-:Y:S01]  /*281a0*/  FFMA R215, R247, R35.reuse, R245 ;  /* 0x00000023f7d77223 */ /* 0x080fe200000000f5 */
[C---:B------:R-:W-:Y:S01]  /*281b0*/  FFMA R219, R251.reuse, R35, R249 ;  /* 0x00000023fbdb7223 */ /* 0x040fe200000000f9 */
[C---:B------:R-:W-:Y:S01]  /*281c0*/  FFMA R218, R251.reuse, R31, R218 ;  /* 0x0000001ffbda7223 */ /* 0x040fe200000000da */
[----:B------:R-:W-:Y:S01]  /*281d0*/  FFMA R216, R251, R23, R246 ;  /* 0x00000017fbd87223 */ /* 0x000fe200000000f6 */
[----:B------:R-:W-:Y:S01]  /*281e0*/  LOP3.LUT R0, R0, 0xf00, RZ, 0xc0, !PT ;  /* 0x00000f0000007812 */ /* 0x000fe200078ec0ff */
[-C--:B------:R-:W-:Y:S01]  /*281f0*/  FFMA R83, R83, R35.reuse, R171 ;  /* 0x0000002353537223 */ /* 0x080fe200000000ab */
        /* <DEDUP_REMOVED lines=35> */
[----:B----4-:R-:W-:-:S04]  /*28430*/  IADD3 R8, P2, R32, UR6, RZ ;  /* 0x0000000620087c10 */ /* 0x010fc8000ff5e0ff */
[----:B------:R-:W-:-:S05]  /*28440*/  IADD3.X R9, R12, UR7, RZ, P2, !PT ;  /* 0x000000070c097c10 */ /* 0x000fca00097fe4ff */
[----:B------:R3:W-:Y:S04]  /*28450*/  LDGSTS.E.BYPASS.128 [R29+0x10000], [R8.64], P0 ;  /* 0x10000000081d7fae */ /* 0x0007e80008101c4a */
[----:B------:R-:W0:Y:S01]  /*28460*/  LDGDEPBAR ;  /* 0x00000000000079af */ /* 0x000e220000000000 */
[----:B------:R-:W-:-:S04]  /*28470*/  UIADD3 UR6, UP1, UR6, 0x100, URZ ;  /* 0x0000010006067890 */ /* 0x000fc8000ff3e03f */
[----:B------:R-:W-:Y:S01]  /*28480*/  UIADD3.X UR7, URZ, UR7, URZ, UP1, !UPT ;  /* 0x000000073f077290 */ /* 0x000fe20008ffe43f */
[----:B------:R-:W-:-:S04]  /*28490*/  DEPBAR.LE SB0, 0x2 ;  /* 0x000080800000791a */ /* 0x000fc80000000000 */
[----:B--2---:R-:W-:-:S05]  /*284a0*/  IADD3 R3, R3, 0x40, RZ ;  /* 0x0000004003037810 */ /* 0x004fca0007ffe0ff */
[----:B------:R-:W-:Y:S04]  /*284b0*/  STL [R1+0x180], R3 ;  /* 0x0001800301007387 */ /* 0x000fe80000100800 */
[----:B------:R-:W-:Y:S06]  /*284c0*/  BAR.SYNC 0x0 ;  /* 0x0000000000007b1d */ /* 0x000fec0000000000 */
[----:B------:R-:W-:-:S13]  /*284d0*/  ISETP.GE.U32.AND P0, PT, R3, 0x6c, PT ;  /* 0x0000006c0300780c */ /* 0x000fda0003f06070 */
[----:B---3--:R-:W-:Y:S01]  /*284e0*/  @P0 CALL.REL.NOINC `(.L_x_0) ;  /* 0x0000001000000944 */ /* 0x008fe20003c00000 */
[----:B------:R-:W-:Y:S05]  /*284f0*/  BRA `(.L_x_1) ;  /* 0xfffda99000007947 */ /* 0x000fea000383ffff */
.L_x_0:
[----:B------:R-:W2:Y:S01]  /*28500*/  LDL.LU R232, [R1+0xa0] ;  /* 0x0000a00001e87983 */ /* 0x000ea20000300800 */
[----:B------:R-:W-:-:S04]  /*28510*/  DEPBAR.LE SB0, 0x0 ;  /* 0x000080000000791a */ /* 0x000fc80000000000 */
[----:B------:R-:W2:Y:S04]  /*28520*/  LDL.LU R233, [R1+0xa4] ;  /* 0x0000a40001e97983 */ /* 0x000ea80000300800 */
[----:B------:R-:W2:Y:S04]  /*28530*/  LDL.LU R234, [R1+0xa8] ;  /* 0x0000a80001ea7983 */ /* 0x000ea80000300800 */
[----:B------:R-:W2:Y:S04]  /*28540*/  LDL.LU R235, [R1+0xac] ;  /* 0x0000ac0001eb7983 */ /* 0x000ea80000300800 */
[----:B------:R-:W3:Y:S04]  /*28550*/  LDL.LU R136, [R1+0xc0] ;  /* 0x0000c00001887983 */ /* 0x000ee80000300800 */
[----:B------:R-:W3:Y:S04]  /*28560*/  LDL.LU R137, [R1+0xc4] ;  /* 0x0000c40001897983 */ /* 0x000ee80000300800 */
[----:B------:R-:W3:Y:S04]  /*28570*/  LDL.LU R138, [R1+0xc8] ;  /* 0x0000c800018a7983 */ /* 0x000ee80000300800 */
[----:B------:R-:W3:Y:S04]  /*28580*/  LDL.LU R139, [R1+0xcc] ;  /* 0x0000cc00018b7983 */ /* 0x000ee80000300800 */
[----:B------:R-:W4:Y:S04]  /*28590*/  LDL.LU R2, [R1+0x1c8] ;  /* 0x0001c80001027983 */ /* 0x000f280000300800 */
[----:B------:R-:W5:Y:S04]  /*285a0*/  LDL.LU R144, [R1+0xb0] ;  /* 0x0000b00001907983 */ /* 0x000f680000300800 */
        /* <DEDUP_REMOVED lines=23> */
[----:B------:R-:W1:Y:S04]  /*28720*/  S2R R0, SR_TID.X ;  /* 0x0000000000007919 */ /* 0x000e680000002100 */
[----:B------:R-:W1:Y:S02]  /*28730*/  S2R R252, SR_TID.X ;  /* 0x0000000000fc7919 */ /* 0x000e640000002100 */
[----:B-1----:R-:W-:-:S02]  /*28740*/  SHF.R.U32.HI R3, RZ, 0x5, R0 ;  /* 0x00000005ff037819 */ /* 0x002fc40000011600 */
[----:B------:R-:W-:Y:S02]  /*28750*/  SHF.L.U32 R0, R0, 0x2, RZ ;  /* 0x0000000200007819 */ /* 0x000fe400000006ff */
[----:B------:R-:W-:Y:S02]  /*28760*/  SHF.L.U32 R252, R252, 0x2, RZ ;  /* 0x00000002fcfc7819 */ /* 0x000fe400000006ff */
[----:B------:R-:W-:Y:S02]  /*28770*/  SGXT.U32 R3, R3, 0x2 ;  /* 0x000000020303781a */ /* 0x000fe40000000000 */
[----:B------:R-:W-:-:S05]  /*28780*/  LOP3.LUT R252, R252, 0x7c, RZ, 0xc0, !PT ;  /* 0x0000007cfcfc7812 */ /* 0x000fca00078ec0ff */
[----:B------:R-:W-:Y:S01]  /*28790*/  IMAD R148, R3, 0x210, R252 ;  /* 0x0000021003947824 */ /* 0x000fe200078e02fc */
[----:B------:R-:W-:Y:S06]  /*287a0*/  BAR.SYNC 0x0 ;  /* 0x0000000000007b1d */ /* 0x000fec0000000000 */
[----:B------:R-:W-:Y:S02]  /*287b0*/  ULDC UR4, c[0x0][0x178] ;  /* 0x00005e0000047ab9 */ /* 0x000fe40000000800 */
[----:B------:R-:W-:Y:S01]  /*287c0*/  UIMAD UR4, UR4, 0x32, URZ ;  /* 0x00000032040478a4 */ /* 0x000fe2000f8e023f */
[----:B--2---:R-:W-:Y:S04]  /*287d0*/  STS.128 [R148.X4+0x420], R232 ;  /* 0x000420e894007388 */ /* 0x004fe80000004c00 */
[----:B---3--:R-:W-:Y:S01]  /*287e0*/  STS.128 [R148.X4], R136 ;  /* 0x0000008894007388 */ /* 0x008fe20000004c00 */
[----:B----4-:R-:W-:-:S02]  /*287f0*/  LOP3.LUT R0, R2, 0x7c, R0, 0xf8, !PT ;  /* 0x0000007c02007812 */ /* 0x010fc400078ef800 */
[----:B------:R-:W-:-:S05]  /*28800*/  SHF.L.U32 R2, R148, 0x2, RZ ;  /* 0x0000000294027819 */ /* 0x000fca00000006ff */
[----:B------:R-:W-:Y:S01]  /*28810*/  IMAD R2, R3, -0x630, R2 ;  /* 0xfffff9d003027824 */ /* 0x000fe200078e0202 */
[----:B-----5:R-:W-:Y:S04]  /*28820*/  STS.128 [R148.X4+0x210], R144 ;  /* 0x0002109094007388 */ /* 0x020fe80000004c00 */
[----:B------:R-:W-:Y:S04]  /*28830*/  STS.128 [R148.X4+0x630], R228 ;  /* 0x000630e494007388 */ /* 0x000fe80000004c00 */
[----:B------:R-:W-:Y:S06]  /*28840*/  BAR.SYNC 0x0 ;  /* 0x0000000000007b1d */ /* 0x000fec0000000000 */
[----:B------:R-:W1:Y:S04]  /*28850*/  LDS.128 R144, [R2] ;  /* 0x0000000002907984 */ /* 0x000e680000000c00 */
[----:B------:R-:W2:Y:S04]  /*28860*/  LDS.128 R12, [R2+0x840] ;  /* 0x00084000020c7984 */ /* 0x000ea80000000c00 */
[----:B------:R-:W3:Y:S04]  /*28870*/  LDS.128 R8, [R2+0x1080] ;  /* 0x0010800002087984 */ /* 0x000ee80000000c00 */
[----:B------:R-:W4:Y:S04]  /*28880*/  LDS.128 R4, [R2+0x18c0] ;  /* 0x0018c00002047984 */ /* 0x000f280000000c00 */
[----:B------:R-:W-:Y:S06]  /*28890*/  BAR.SYNC 0x0 ;  /* 0x0000000000007b1d */ /* 0x000fec0000000000 */
[----:B------:R-:W-:Y:S04]  /*288a0*/  STS.128 [R148.X4], R236 ;  /* 0x000000ec94007388 */ /* 0x000fe80000004c00 */
[----:B------:R-:W-:Y:S04]  /*288b0*/  STS.128 [R148.X4+0x210], R248 ;  /* 0x000210f894007388 */ /* 0x000fe80000004c00 */
[----:B------:R-:W-:Y:S04]  /*288c0*/  STS.128 [R148.X4+0x420], R240 ;  /* 0x000420f094007388 */ /* 0x000fe80000004c00 */
[----:B------:R-:W-:Y:S04]  /*288d0*/  STS.128 [R148.X4+0x630], R244 ;  /* 0x000630f494007388 */ /* 0x000fe80000004c00 */
[----:B------:R-:W-:Y:S06]  /*288e0*/  BAR.SYNC 0x0 ;  /* 0x0000000000007b1d */ /* 0x000fec0000000000 */
[----:B------:R-:W5:Y:S04]  /*288f0*/  LDS.128 R136, [R2] ;  /* 0x0000000002887984 */ /* 0x000f680000000c00 */
[----:B------:R-:W1:Y:S04]  /*28900*/  LDS.128 R132, [R2+0x840] ;  /* 0x0008400002847984 */ /* 0x000e680000000c00 */
[----:B------:R-:W1:Y:S04]  /*28910*/  LDS.128 R20, [R2+0x1080] ;  /* 0x0010800002147984 */ /* 0x000e680000000c00 */
[----:B------:R-:W1:Y:S04]  /*28920*/  LDS.128 R16, [R2+0x18c0] ;  /* 0x0018c00002107984 */ /* 0x000e680000000c00 */
[----:B------:R-:W-:Y:S06]  /*28930*/  BAR.SYNC 0x0 ;  /* 0x0000000000007b1d */ /* 0x000fec0000000000 */
[----:B------:R-:W-:Y:S04]  /*28940*/  STS.128 [R148.X4], R172 ;  /* 0x000000ac94007388 */ /* 0x000fe80000004c00 */
[----:B------:R-:W-:Y:S04]  /*28950*/  STS.128 [R148.X4+0x210], R176 ;  /* 0x000210b094007388 */ /* 0x000fe80000004c00 */
[----:B------:R-:W-:Y:S04]  /*28960*/  STS.128 [R148.X4+0x420], R180 ;  /* 0x000420b494007388 */ /* 0x000fe80000004c00 */
[----:B------:R-:W-:Y:S04]  /*28970*/  STS.128 [R148.X4+0x630], R184 ;  /* 0x000630b894007388 */ /* 0x000fe80000004c00 */
[----:B------:R-:W-:Y:S06]  /*28980*/  BAR.SYNC 0x0 ;  /* 0x0000000000007b1d */ /* 0x000fec0000000000 */
[----:B------:R-:W1:Y:S04]  /*28990*/  LDS.128 R84, [R2] ;  /* 0x0000000002547984 */ /* 0x000e680000000c00 */
        /* <DEDUP_REMOVED lines=14> */
[----:B------:R-:W-:Y:S01]  /*28a80*/  STS.128 [R148.X4], R204 ;  /* 0x000000cc94007388 */ /* 0x000fe20000004c00 */
[----:B------:R-:W-:-:S03]  /*28a90*/  ISETP.GE.AND P0, PT, R0, 0x80, PT ;  /* 0x000000800000780c */ /* 0x000fc60003f06270 */
        /* <DEDUP_REMOVED lines=10> */
[----:B------:R-:W-:-:S03]  /*28b40*/  ISETP.LT.AND P1, PT, R149, UR4, !P0 ;  /* 0x0000000495007c0c */ /* 0x000fc6000c721270 */
[----:B------:R-:W-:Y:S04]  /*28b50*/  STS.128 [R148.X4+0x210], R36 ;  /* 0x0002102494007388 */ /* 0x000fe80000004c00 */
[----:B------:R-:W-:Y:S04]  /*28b60*/  STS.128 [R148.X4+0x420], R40 ;  /* 0x0004202894007388 */ /* 0x000fe80000004c00 */
[----:B------:R-:W-:Y:S04]  /*28b70*/  STS.128 [R148.X4+0x630], R44 ;  /* 0x0006302c94007388 */ /* 0x000fe80000004c00 */
[----:B------:R-:W-:Y:S06]  /*28b80*/  BAR.SYNC 0x0 ;  /* 0x0000000000007b1d */ /* 0x000fec0000000000 */
[----:B------:R-:W1:Y:S01]  /*28b90*/  LDS.128 R140, [R2] ;  /* 0x00000000028c7984 */ /* 0x000e620000000c00 */
[----:B------:R-:W-:-:S03]  /*28ba0*/  MOV R3, 0x4 ;  /* 0x0000000400037802 */ /* 0x000fc60000000f00 */
[----:B------:R-:W1:Y:S04]  /*28bb0*/  LDS.128 R128, [R2+0x840] ;  /* 0x0008400002807984 */ /* 0x000e680000000c00 */
[----:B------:R-:W1:Y:S04]  /*28bc0*/  LDS.128 R124, [R2+0x1080] ;  /* 0x00108000027c7984 */ /* 0x000e680000000c00 */
[----:B------:R-:W1:Y:S04]  /*28bd0*/  LDS.128 R120, [R2+0x18c0] ;  /* 0x0018c00002787984 */ /* 0x000e680000000c00 */
[----:B------:R-:W-:Y:S06]  /*28be0*/  BAR.SYNC 0x0 ;  /* 0x0000000000007b1d */ /* 0x000fec0000000000 */
[----:B------:R2:W-:Y:S04]  /*28bf0*/  STS.128 [R148.X4], R48 ;  /* 0x0000003094007388 */ /* 0x0005e80000004c00 */
[----:B------:R-:W-:Y:S04]  /*28c00*/  STS.128 [R148.X4+0x210], R52 ;  /* 0x0002103494007388 */ /* 0x000fe80000004c00 */
[----:B------:R-:W-:Y:S04]  /*28c10*/  STS.128 [R148.X4+0x420], R56 ;  /* 0x0004203894007388 */ /* 0x000fe80000004c00 */
[----:B------:R-:W-:Y:S01]  /*28c20*/  STS.128 [R148.X4+0x630], R60 ;  /* 0x0006303c94007388 */ /* 0x000fe20000004c00 */
[----:B--2---:R-:W-:-:S03]  /*28c30*/  LEA R48, R149, R0, 0x7 ;  /* 0x0000000095307211 */ /* 0x004fc600078e38ff */
[----:B------:R-:W-:Y:S06]  /*28c40*/  BAR.SYNC 0x0 ;  /* 0x0000000000007b1d */ /* 0x000fec0000000000 */
[----:B------:R-:W-:Y:S01]  /*28c50*/  IMAD.WIDE R48, R48, R3, c[0x0][0x170] ;  /* 0x00005c0030307625 */ /* 0x000fe200078e0203 */
[----:B------:R-:W2:Y:S01]  /*28c60*/  LDS.128 R80, [R2] ;  /* 0x0000000002507984 */ /* 0x000ea20000000c00 */
[----:B------:R-:W-:-:S03]  /*28c70*/  LOP3.LUT R51, R149, 0x4, RZ, 0xfc, !PT ;  /* 0x0000000495337812 */ /* 0x000fc600078efcff */
[----:B------:R-:W1:Y:S01]  /*28c80*/  LDS.128 R44, [R2+0x840] ;  /* 0x00084000022c7984 */ /* 0x000e620000000c00 */
[----:B------:R-:W-:-:S03]  /*28c90*/  LOP3.LUT R53, R149, 0x8, RZ, 0xfc, !PT ;  /* 0x0000000895357812 */ /* 0x000fc600078efcff */
[----:B------:R-:W2:Y:S01]  /*28ca0*/  LDS.128 R40, [R2+0x1080] ;  /* 0x0010800002287984 */ /* 0x000ea20000000c00 */
[----:B------:R-:W-:-:S03]  /*28cb0*/  LOP3.LUT R55, R149, 0xc, RZ, 0xfc, !PT ;  /* 0x0000000c95377812 */ /* 0x000fc600078efcff */
[----:B------:R-:W2:Y:S01]  /*28cc0*/  LDS.128 R36, [R2+0x18c0] ;  /* 0x0018c00002247984 */ /* 0x000ea20000000c00 */
[----:B------:R-:W-:-:S03]  /*28cd0*/  LOP3.LUT R57, R149, 0x10, RZ, 0xfc, !PT ;  /* 0x0000001095397812 */ /* 0x000fc600078efcff */
[----:B------:R-:W-:Y:S06]  /*28ce0*/  BAR.SYNC 0x0 ;  /* 0x0000000000007b1d */ /* 0x000fec0000000000 */
[----:B------:R-:W-:Y:S01]  /*28cf0*/  STS.128 [R148.X4], R64 ;  /* 0x0000004094007388 */ /* 0x000fe20000004c00 */
[----:B------:R-:W-:-:S03]  /*28d00*/  LOP3.LUT R59, R149, 0x14, RZ, 0xfc, !PT ;  /* 0x00000014953b7812 */ /* 0x000fc600078efcff */
[----:B------:R-:W-:Y:S04]  /*28d10*/  STS.128 [R148.X4+0x210], R68 ;  /* 0x0002104494007388 */ /* 0x000fe80000004c00 */
[----:B------:R-:W-:Y:S04]  /*28d20*/  STS.128 [R148.X4+0x420], R72 ;  /* 0x0004204894007388 */ /* 0x000fe80000004c00 */
[----:B------:R-:W-:Y:S01]  /*28d30*/  STS.128 [R148.X4+0x630], R76 ;  /* 0x0006304c94007388 */ /* 0x000fe20000004c00 */
[----:B------:R-:W-:-:S03]  /*28d40*/  ISETP.LT.AND P2, PT, R53, UR4, !P0 ;  /* 0x0000000435007c0c */ /* 0x000fc6000c741270 */
[----:B------:R-:W-:Y:S06]  /*28d50*/  BAR.SYNC 0x0 ;  /* 0x0000000000007b1d */ /* 0x000fec0000000000 */
[----:B-1----:R1:W-:Y:S01]  /*28d60*/  @P1 STG.E.128 [R48.64], R144 ;  /* 0x0000009030001986 */ /* 0x0023e2000c101d0a */
[----:B------:R-:W-:Y:S02]  /*28d70*/  ISETP.LT.AND P1, PT, R51, UR4, !P0 ;  /* 0x0000000433007c0c */ /* 0x000fe4000c721270 */
[----:B------:R-:W-:Y:S02]  /*28d80*/  ISETP.LT.AND P3, PT, R55, UR4, !P0 ;  /* 0x0000000437007c0c */ /* 0x000fe4000c761270 */
[----:B------:R-:W-:-:S02]  /*28d90*/  LEA R50, R51, R0, 0x7 ;  /* 0x0000000033327211 */ /* 0x000fc400078e38ff */
[----:B------:R-:W-:Y:S02]  /*28da0*/  ISETP.LT.AND P4, PT, R57, UR4, !P0 ;  /* 0x0000000439007c0c */ /* 0x000fe4000c781270 */
[-C--:B------:R-:W-:Y:S02]  /*28db0*/  LEA R52, R53, R0.reuse, 0x7 ;  /* 0x0000000035347211 */ /* 0x080fe400078e38ff */
[----:B------:R-:W-:Y:S02]  /*28dc0*/  ISETP.LT.AND P5, PT, R59, UR4, !P0 ;  /* 0x000000043b007c0c */ /* 0x000fe4000c7a1270 */
[-C--:B------:R-:W-:Y:S02]  /*28dd0*/  LEA R54, R55, R0.reuse, 0x7 ;  /* 0x0000000037367211 */ /* 0x080fe400078e38ff */
[-C--:B------:R-:W-:Y:S02]  /*28de0*/  LEA R56, R57, R0.reuse, 0x7 ;  /* 0x0000000039387211 */ /* 0x080fe400078e38ff */
[----:B------:R-:W-:Y:S01]  /*28df0*/  LEA R58, R59, R0, 0x7 ;  /* 0x000000003b3a7211 */ /* 0x000fe200078e38ff */
[----:B-1----:R-:W-:Y:S01]  /*28e00*/  IMAD.WIDE R48, R50, R3, c[0x0][0x170] ;  /* 0x00005c0032307625 */ /* 0x002fe200078e0203 */
[----:B------:R-:W-:-:S03]  /*28e10*/  LOP3.LUT R59, R149, 0x18, RZ, 0xfc, !PT ;  /* 0x00000018953b7812 */ /* 0x000fc600078efcff */
[----:B------:R-:W-:Y:S01]  /*28e20*/  IMAD.WIDE R50, R52, R3, c[0x0][0x170] ;  /* 0x00005c0034327625 */ /* 0x000fe200078e0203 */
[----:B------:R-:W-:-:S03]  /*28e30*/  LOP3.LUT R61, R149, 0x1c, RZ, 0xfc, !PT ;  /* 0x0000001c953d7812 */ /* 0x000fc600078efcff */
[-C--:B------:R-:W-:Y:S01]  /*28e40*/  IMAD.WIDE R52, R54, R3.reuse, c[0x0][0x170] ;  /* 0x00005c0036347625 */ /* 0x080fe200078e0203 */
[C---:B------:R-:W-:Y:S01]  /*28e50*/  LOP3.LUT R63, R149.reuse, 0x20, RZ, 0xfc, !PT ;  /* 0x00000020953f7812 */ /* 0x040fe200078efcff */
[----:B------:R1:W-:Y:S02]  /*28e60*/  @P1 STG.E.128 [R48.64], R12 ;  /* 0x0000000c30001986 */ /* 0x0003e4000c101d0a */
[-C--:B------:R-:W-:Y:S01]  /*28e70*/  IMAD.WIDE R54, R56, R3.reuse, c[0x0][0x170] ;  /* 0x00005c0038367625 */ /* 0x080fe200078e0203 */
[C---:B------:R-:W-:Y:S01]  /*28e80*/  LOP3.LUT R65, R149.reuse, 0x24, RZ, 0xfc, !PT ;  /* 0x0000002495417812 */ /* 0x040fe200078efcff */
[----:B---3--:R3:W-:Y:S02]  /*28e90*/  @P2 STG.E.128 [R50.64], R8 ;  /* 0x0000000832002986 */ /* 0x0087e4000c101d0a */
[----:B------:R-:W-:Y:S01]  /*28ea0*/  IMAD.WIDE R56, R58, R3, c[0x0][0x170] ;  /* 0x00005c003a387625 */ /* 0x000fe200078e0203 */
[----:B------:R-:W-:Y:S01]  /*28eb0*/  LOP3.LUT R67, R149, 0x28, RZ, 0xfc, !PT ;  /* 0x0000002895437812 */ /* 0x000fe200078efcff */
[----:B----4-:R4:W-:Y:S01]  /*28ec0*/  @P3 STG.E.128 [R52.64], R4 ;  /* 0x0000000434003986 */ /* 0x0109e2000c101d0a */
[----:B------:R-:W-:-:S02]  /*28ed0*/  ISETP.LT.AND P1, PT, R59, UR4, !P0 ;  /* 0x000000043b007c0c */ /* 0x000fc4000c721270 */
[----:B------:R-:W-:Y:S01]  /*28ee0*/  ISETP.LT.AND P2, PT, R61, UR4, !P0 ;  /* 0x000000043d007c0c */ /* 0x000fe2000c741270 */
[----:B-----5:R5:W-:Y:S01]  /*28ef0*/  @P4 STG.E.128 [R54.64], R136 ;  /* 0x0000008836004986 */ /* 0x020be2000c101d0a */
[----:B------:R-:W-:Y:S02]  /*28f00*/  ISETP.LT.AND P3, PT, R63, UR4, !P0 ;  /* 0x000000043f007c0c */ /* 0x000fe4000c761270 */
[----:B------:R-:W-:Y:S01]  /*28f10*/  ISETP.LT.AND P4, PT, R65, UR4, !P0 ;  /* 0x0000000441007c0c */ /* 0x000fe2000c781270 */
[----:B------:R-:W-:Y:S01]  /*28f20*/  @P5 STG.E.128 [R56.64], R132 ;  /* 0x0000008438005986 */ /* 0x000fe2000c101d0a */
[----:B------:R-:W-:Y:S02]  /*28f30*/  ISETP.LT.AND P5, PT, R67, UR4, !P0 ;  /* 0x0000000443007c0c */ /* 0x000fe4000c7a1270 */
[-C--:B-1----:R-:W-:Y:S02]  /*28f40*/  LEA R12, R65, R0.reuse, 0x7 ;  /* 0x00000000410c7211 */ /* 0x082fe400078e38ff */
[----:B---3--:R-:W-:-:S02]  /*28f50*/  LEA R8, R59, R0, 0x7 ;  /* 0x000000003b087211 */ /* 0x008fc400078e38ff */
[-C--:B------:R-:W-:Y:S02]  /*28f60*/  LEA R10, R63, R0.reuse, 0x7 ;  /* 0x000000003f0a7211 */ /* 0x080fe400078e38ff */
[-C--:B----4-:R-:W-:Y:S01]  /*28f70*/  LEA R6, R61, R0.reuse, 0x7 ;  /* 0x000000003d067211 */ /* 0x090fe200078e38ff */
[-C--:B------:R-:W-:Y:S01]  /*28f80*/  IMAD.WIDE R4, R8, R3.reuse, c[0x0][0x170] ;  /* 0x00005c0008047625 */ /* 0x080fe200078e0203 */
[----:B------:R-:W-:Y:S02]  /*28f90*/  LEA R14, R67, R0, 0x7 ;  /* 0x00000000430e7211 */ /* 0x000fe400078e38ff */
[C---:B------:R-:W-:Y:S01]  /*28fa0*/  LOP3.LUT R15, R149.reuse, 0x2c, RZ, 0xfc, !PT ;  /* 0x0000002c950f7812 */ /* 0x040fe200078efcff */
[----:B------:R-:W-:Y:S01]  /*28fb0*/  IMAD.WIDE R6, R6, R3, c[0x0][0x170] ;  /* 0x00005c0006067625 */ /* 0x000fe200078e0203 */
[----:B------:R-:W-:-:S03]  /*28fc0*/  LOP3.LUT R49, R149, 0x30, RZ, 0xfc, !PT ;  /* 0x0000003095317812 */ /* 0x000fc600078efcff */
[-C--:B------:R-:W-:Y:S01]  /*28fd0*/  IMAD.WIDE R8, R10, R3.reuse, c[0x0][0x170] ;  /* 0x00005c000a087625 */ /* 0x080fe200078e0203 */
[C---:B------:R-:W-:Y:S01]  /*28fe0*/  LOP3.LUT R51, R149.reuse, 0x34, RZ, 0xfc, !PT ;  /* 0x0000003495337812 */ /* 0x040fe200078efcff */
[----:B------:R1:W-:Y:S02]  /*28ff0*/  @P1 STG.E.128 [R4.64], R20 ;  /* 0x0000001404001986 */ /* 0x0003e4000c101d0a */
[-C--:B------:R-:W-:Y:S01]  /*29000*/  IMAD.WIDE R10, R12, R3.reuse, c[0x0][0x170] ;  /* 0x00005c000c0a7625 */ /* 0x080fe200078e0203 */
[C---:B------:R-:W-:Y:S01]  /*29010*/  LOP3.LUT R53, R149.reuse, 0x38, RZ, 0xfc, !PT ;  /* 0x0000003895357812 */ /* 0x040fe200078efcff */
[----:B------:R3:W-:Y:S02]  /*29020*/  @P2 STG.E.128 [R6.64], R16 ;  /* 0x0000001006002986 */ /* 0x0007e4000c101d0a */
[----:B------:R-:W-:Y:S01]  /*29030*/  IMAD.WIDE R12, R14, R3, c[0x0][0x170] ;  /* 0x00005c000e0c7625 */ /* 0x000fe200078e0203 */
[----:B-----5:R-:W-:Y:S01]  /*29040*/  LOP3.LUT R55, R149, 0x3c, RZ, 0xfc, !PT ;  /* 0x0000003c95377812 */ /* 0x020fe200078efcff */
[----:B------:R4:W-:Y:S01]  /*29050*/  @P3 STG.E.128 [R8.64], R84 ;  /* 0x0000005408003986 */ /* 0x0009e2000c101d0a */
[----:B------:R-:W-:-:S02]  /*29060*/  ISETP.LT.AND P1, PT, R15, UR4, !P0 ;  /* 0x000000040f007c0c */ /* 0x000fc4000c721270 */
[----:B------:R-:W-:Y:S01]  /*29070*/  ISETP.LT.AND P2, PT, R49, UR4, !P0 ;  /* 0x0000000431007c0c */ /* 0x000fe2000c741270 */
[----:B------:R5:W-:Y:S01]  /*29080*/  @P4 STG.E.128 [R10.64], R32 ;  /* 0x000000200a004986 */ /* 0x000be2000c101d0a */
[----:B------:R-:W-:Y:S02]  /*29090*/  ISETP.LT.AND P3, PT, R51, UR4, !P0 ;  /* 0x0000000433007c0c */ /* 0x000fe4000c761270 */
[----:B------:R-:W-:Y:S01]  /*290a0*/  ISETP.LT.AND P4, PT, R53, UR4, !P0 ;  /* 0x0000000435007c0c */ /* 0x000fe2000c781270 */
[----:B------:R2:W-:Y:S01]  /*290b0*/  @P5 STG.E.128 [R12.64], R28 ;  /* 0x0000001c0c005986 */ /* 0x0005e2000c101d0a */
[----:B------:R-:W-:Y:S02]  /*290c0*/  ISETP.LT.AND P5, PT, R55, UR4, !P0 ;  /* 0x0000000437007c0c */ /* 0x000fe4000c7a1270 */
[-C--:B-1----:R-:W-:Y:S01]  /*290d0*/  LEA R4, R15, R0.reuse, 0x7 ;  /* 0x000000000f047211 */ /* 0x082fe200078e38ff */
[----:B------:R-:W1:Y:S01]  /*290e0*/  LDS.128 R28, [R2] ;  /* 0x00000000021c7984 */ /* 0x000e620000000c00 */
[----:B---3--:R-:W-:-:S02]  /*290f0*/  LEA R6, R49, R0, 0x7 ;  /* 0x0000000031067211 */ /* 0x008fc400078e38ff */
[-C--:B----4-:R-:W-:Y:S01]  /*29100*/  LEA R8, R51, R0.reuse, 0x7 ;  /* 0x0000000033087211 */ /* 0x090fe200078e38ff */
[-C--:B------:R-:W-:Y:S01]  /*29110*/  IMAD.WIDE R4, R4, R3.reuse, c[0x0][0x170] ;  /* 0x00005c0004047625 */ /* 0x080fe200078e0203 */
[----:B------:R-:W-:Y:S01]  /*29120*/  LOP3.LUT R17, R149, 0x44, RZ, 0xfc, !PT ;  /* 0x0000004495117812 */ /* 0x000fe200078efcff */
[----:B------:R-:W3:Y:S01]  /*29130*/  LDS.128 R32, [R2+0x840] ;  /* 0x0008400002207984 */ /* 0x000ee20000000c00 */
[-C--:B-----5:R-:W-:Y:S01]  /*29140*/  LEA R10, R53, R0.reuse, 0x7 ;  /* 0x00000000350a7211 */ /* 0x0a0fe200078e38ff */
[----:B------:R-:W-:Y:S01]  /*29150*/  IMAD.WIDE R6, R6, R3, c[0x0][0x170] ;  /* 0x00005c0006067625 */ /* 0x000fe200078e0203 */
[----:B--2---:R-:W-:-:S03]  /*29160*/  LEA R12, R55, R0, 0x7 ;  /* 0x00000000370c7211 */ /* 0x004fc600078e38ff */
[-C--:B------:R-:W-:Y:S01]  /*29170*/  IMAD.WIDE R8, R8, R3.reuse, c[0x0][0x170] ;  /* 0x00005c0008087625 */ /* 0x080fe200078e0203 */
[C---:B------:R-:W-:Y:S01]  /*29180*/  LOP3.LUT R15, R149.reuse, 0x40, RZ, 0xfc, !PT ;  /* 0x00000040950f7812 */ /* 0x040fe200078efcff */
[----:B------:R2:W-:Y:S01]  /*29190*/  @P1 STG.E.128 [R4.64], R24 ;  /* 0x0000001804001986 */ /* 0x0005e2000c101d0a */
[C---:B------:R-:W-:Y:S01]  /*291a0*/  LOP3.LUT R19, R149.reuse, 0x48, RZ, 0xfc, !PT ;  /* 0x0000004895137812 */ /* 0x040fe200078efcff */
[-C--:B------:R-:W-:Y:S01]  /*291b0*/  IMAD.WIDE R10, R10, R3.reuse, c[0x0][0x170] ;  /* 0x00005c000a0a7625 */ /* 0x080fe200078e0203 */
[C---:B------:R-:W-:Y:S01]  /*291c0*/  LOP3.LUT R21, R149.reuse, 0x4c, RZ, 0xfc, !PT ;  /* 0x0000004c95157812 */ /* 0x040fe200078efcff */
[----:B------:R4:W-:Y:S02]  /*291d0*/  @P2 STG.E.128 [R6.64], R100 ;  /* 0x0000006406002986 */ /* 0x0009e4000c101d0a */
[----:B------:R-:W-:Y:S01]  /*291e0*/  IMAD.WIDE R12, R12, R3, c[0x0][0x170] ;  /* 0x00005c000c0c7625 */ /* 0x000fe200078e0203 */
[----:B------:R-:W-:Y:S01]  /*291f0*/  LOP3.LUT R23, R149, 0x50, RZ, 0xfc, !PT ;  /* 0x0000005095177812 */ /* 0x000fe200078efcff */
        /* <DEDUP_REMOVED lines=8> */
[-C--:B--2---:R-:W-:Y:S01]  /*29280*/  LEA R4, R15, R0.reuse, 0x7 ;  /* 0x000000000f047211 */ /* 0x084fe200078e38ff */
[----:B------:R-:W2:Y:S01]  /*29290*/  LDS.128 R48, [R2+0x1080] ;  /* 0x0010800002307984 */ /* 0x000ea20000000c00 */
[----:B----4-:R-:W-:-:S02]  /*292a0*/  LEA R6, R17, R0, 0x7 ;  /* 0x0000000011067211 */ /* 0x010fc400078e38ff */
[-C--:B-----5:R-:W-:Y:S01]  /*292b0*/  LEA R8, R19, R0.reuse, 0x7 ;  /* 0x0000000013087211 */ /* 0x0a0fe200078e38ff */
[----:B------:R-:W-:Y:S01]  /*292c0*/  IMAD.WIDE R4, R4, R3, c[0x0][0x170] ;  /* 0x00005c0004047625 */ /* 0x000fe200078e0203 */
[----:B-1----:R-:W-:-:S03]  /*292d0*/  LEA R10, R21, R0, 0x7 ;  /* 0x00000000150a7211 */ /* 0x002fc600078e38ff */
[----:B------:R-:W-:Y:S01]  /*292e0*/  IMAD.WIDE R6, R6, R3, c[0x0][0x170] ;  /* 0x00005c0006067625 */ /* 0x000fe200078e0203 */
[----:B---3--:R-:W-:-:S03]  /*292f0*/  LEA R12, R23, R0, 0x7 ;  /* 0x00000000170c7211 */ /* 0x008fc600078e38ff */
[-C--:B------:R-:W-:Y:S01]  /*29300*/  IMAD.WIDE R8, R8, R3.reuse, c[0x0][0x170] ;  /* 0x00005c0008087625 */ /* 0x080fe200078e0203 */
[C---:B------:R-:W-:Y:S02]  /*29310*/  LOP3.LUT R15, R149.reuse, 0x54, RZ, 0xfc, !PT ;  /* 0x00000054950f7812 */ /* 0x040fe400078efcff */
[C---:B------:R-:W-:Y:S01]  /*29320*/  LOP3.LUT R17, R149.reuse, 0x58, RZ, 0xfc, !PT ;  /* 0x0000005895117812 */ /* 0x040fe200078efcff */
[-C--:B------:R-:W-:Y:S01]  /*29330*/  IMAD.WIDE R10, R10, R3.reuse, c[0x0][0x170] ;  /* 0x00005c000a0a7625 */ /* 0x080fe200078e0203 */
[C---:B------:R-:W-:Y:S01]  /*29340*/  LOP3.LUT R19, R149.reuse, 0x5c, RZ, 0xfc, !PT ;  /* 0x0000005c95137812 */ /* 0x040fe200078efcff */
[----:B------:R1:W-:Y:S01]  /*29350*/  @P1 STG.E.128 [R4.64], R116 ;  /* 0x0000007404001986 */ /* 0x0003e2000c101d0a */
[C---:B------:R-:W-:Y:S01]  /*29360*/  LOP3.LUT R21, R149.reuse, 0x60, RZ, 0xfc, !PT ;  /* 0x0000006095157812 */ /* 0x040fe200078efcff */
[----:B------:R-:W-:Y:S01]  /*29370*/  IMAD.WIDE R12, R12, R3, c[0x0][0x170] ;  /* 0x00005c000c0c7625 */ /* 0x000fe200078e0203 */
[----:B------:R-:W-:Y:S01]  /*29380*/  LOP3.LUT R23, R149, 0x64, RZ, 0xfc, !PT ;  /* 0x0000006495177812 */ /* 0x000fe200078efcff */
[----:B------:R3:W-:Y:S01]  /*29390*/  @P2 STG.E.128 [R6.64], R112 ;  /* 0x0000007006002986 */ /* 0x0007e2000c101d0a */
[----:B------:R-:W-:-:S02]  /*293a0*/  ISETP.LT.AND P1, PT, R15, UR4, !P0 ;  /* 0x000000040f007c0c */ /* 0x000fc4000c721270 */
[----:B------:R-:W-:Y:S01]  /*293b0*/  ISETP.LT.AND P2, PT, R17, UR4, !P0 ;  /* 0x0000000411007c0c */ /* 0x000fe2000c741270 */
[----:B------:R4:W-:Y:S01]  /*293c0*/  @P3 STG.E.128 [R8.64], R108 ;  /* 0x0000006c08003986 */ /* 0x0009e2000c101d0a */
[----:B------:R-:W-:-:S03]  /*293d0*/  ISETP.LT.AND P3, PT, R19, UR4, !P0 ;  /* 0x0000000413007c0c */ /* 0x000fc6000c761270 */
[----:B------:R5:W-:Y:S01]  /*293e0*/  @P4 STG.E.128 [R10.64], R104 ;  /* 0x000000680a004986 */ /* 0x000be2000c101d0a */
[----:B------:R-:W-:-:S03]  /*293f0*/  ISETP.LT.AND P4, PT, R21, UR4, !P0 ;  /* 0x0000000415007c0c */ /* 0x000fc6000c781270 */
[----:B------:R2:W-:Y:S01]  /*29400*/  @P5 STG.E.128 [R12.64], R140 ;  /* 0x0000008c0c005986 */ /* 0x0005e2000c101d0a */
[----:B------:R-:W-:Y:S02]  /*29410*/  ISETP.LT.AND P5, PT, R23, UR4, !P0 ;  /* 0x0000000417007c0c */ /* 0x000fe4000c7a1270 */
[-C--:B-1----:R-:W-:Y:S02]  /*29420*/  LEA R4, R15, R0.reuse, 0x7 ;  /* 0x000000000f047211 */ /* 0x082fe400078e38ff */
[-C--:B---3--:R-:W-:Y:S02]  /*29430*/  LEA R6, R17, R0.reuse, 0x7 ;  /* 0x0000000011067211 */ /* 0x088fe400078e38ff */
[-C--:B----4-:R-:W-:Y:S01]  /*29440*/  LEA R8, R19, R0.reuse, 0x7 ;  /* 0x0000000013087211 */ /* 0x090fe200078e38ff */
[----:B------:R-:W-:Y:S01]  /*29450*/  IMAD.WIDE R4, R4, R3, c[0x0][0x170] ;  /* 0x00005c0004047625 */ /* 0x000fe200078e0203 */
[----:B-----5:R-:W-:-:S03]  /*29460*/  LEA R10, R21, R0, 0x7 ;  /* 0x00000000150a7211 */ /* 0x020fc600078e38ff */
[----:B------:R-:W-:Y:S01]  /*29470*/  IMAD.WIDE R6, R6, R3, c[0x0][0x170] ;  /* 0x00005c0006067625 */ /* 0x000fe200078e0203 */
[----:B--2---:R-:W-:-:S03]  /*29480*/  LEA R12, R23, R0, 0x7 ;  /* 0x00000000170c7211 */ /* 0x004fc600078e38ff */
        /* <DEDUP_REMOVED lines=11> */
[----:B------:R-:W-:Y:S01]  /*29540*/  LOP3.LUT R25, R149, 0x7c, RZ, 0xfc, !PT ;  /* 0x0000007c95197812 */ /* 0x000fe200078efcff */
[----:B------:R3:W-:Y:S01]  /*29550*/  @P3 STG.E.128 [R8.64], R120 ;  /* 0x0000007808003986 */ /* 0x0007e2000c101d0a */
[----:B------:R-:W-:Y:S02]  /*29560*/  ISETP.LT.AND P2, PT, R17, UR4, !P0 ;  /* 0x0000000411007c0c */ /* 0x000fe4000c741270 */
[----:B------:R-:W-:Y:S01]  /*29570*/  ISETP.LT.AND P3, PT, R19, UR4, !P0 ;  /* 0x0000000413007c0c */ /* 0x000fe2000c761270 */
[----:B------:R4:W-:Y:S01]  /*29580*/  @P4 STG.E.128 [R10.64], R80 ;  /* 0x000000500a004986 */ /* 0x0009e2000c101d0a */
[----:B------:R-:W-:-:S03]  /*29590*/  ISETP.LT.AND P4, PT, R21, UR4, !P0 ;  /* 0x0000000415007c0c */ /* 0x000fc6000c781270 */
[----:B------:R5:W-:Y:S01]  /*295a0*/  @P5 STG.E.128 [R12.64], R44 ;  /* 0x0000002c0c005986 */ /* 0x000be2000c101d0a */
[----:B------:R-:W-:Y:S02]  /*295b0*/  ISETP.LT.AND P5, PT, R23, UR4, !P0 ;  /* 0x0000000417007c0c */ /* 0x000fe4000c7a1270 */
[-C--:B-1----:R-:W-:Y:S02]  /*295c0*/  LEA R4, R15, R0.reuse, 0x7 ;  /* 0x000000000f047211 */ /* 0x082fe400078e38ff */
[----:B------:R-:W-:Y:S02]  /*295d0*/  ISETP.LT.AND P0, PT, R25, UR4, !P0 ;  /* 0x0000000419007c0c */ /* 0x000fe4000c701270 */
[-C--:B--2---:R-:W-:Y:S02]  /*295e0*/  LEA R6, R17, R0.reuse, 0x7 ;  /* 0x0000000011067211 */ /* 0x084fe400078e38ff */
[-C--:B---3--:R-:W-:Y:S01]  /*295f0*/  LEA R8, R19, R0.reuse, 0x7 ;  /* 0x0000000013087211 */ /* 0x088fe200078e38ff */
[----:B------:R-:W-:Y:S01]  /*29600*/  IMAD.WIDE R4, R4, R3, c[0x0][0x170] ;  /* 0x00005c0004047625 */ /* 0x000fe200078e0203 */
[----:B----4-:R-:W-:-:S03]  /*29610*/  LEA R10, R21, R0, 0x7 ;  /* 0x00000000150a7211 */ /* 0x010fc600078e38ff */
[----:B------:R-:W-:Y:S01]  /*29620*/  IMAD.WIDE R6, R6, R3, c[0x0][0x170] ;  /* 0x00005c0006067625 */ /* 0x000fe200078e0203 */
[----:B-----5:R-:W-:-:S03]  /*29630*/  LEA R12, R23, R0, 0x7 ;  /* 0x00000000170c7211 */ /* 0x020fc600078e38ff */
[-C--:B------:R-:W-:Y:S01]  /*29640*/  IMAD.WIDE R8, R8, R3.reuse, c[0x0][0x170] ;  /* 0x00005c0008087625 */ /* 0x080fe200078e0203 */
[----:B------:R1:W-:Y:S03]  /*29650*/  @P1 STG.E.128 [R4.64], R40 ;  /* 0x0000002804001986 */ /* 0x0003e6000c101d0a */
[-C--:B------:R-:W-:Y:S01]  /*29660*/  IMAD.WIDE R10, R10, R3.reuse, c[0x0][0x170] ;  /* 0x00005c000a0a7625 */ /* 0x080fe200078e0203 */
[----:B------:R1:W-:Y:S03]  /*29670*/  @P2 STG.E.128 [R6.64], R36 ;  /* 0x0000002406002986 */ /* 0x0003e6000c101d0a */
[----:B------:R-:W-:Y:S01]  /*29680*/  IMAD.WIDE R12, R12, R3, c[0x0][0x170] ;  /* 0x00005c000c0c7625 */ /* 0x000fe200078e0203 */
[----:B------:R1:W-:Y:S04]  /*29690*/  @P3 STG.E.128 [R8.64], R28 ;  /* 0x0000001c08003986 */ /* 0x0003e8000c101d0a */
[----:B------:R1:W-:Y:S04]  /*296a0*/  @P4 STG.E.128 [R10.64], R32 ;  /* 0x000000200a004986 */ /* 0x0003e8000c101d0a */
[----:B------:R1:W-:Y:S01]  /*296b0*/  @P5 STG.E.128 [R12.64], R48 ;  /* 0x000000300c005986 */ /* 0x0003e2000c101d0a */
[----:B------:R-:W-:Y:S05]  /*296c0*/  @!P0 EXIT ;  /* 0x000000000000894d */ /* 0x000fea0003800000 */
[----:B-1----:R-:W1:Y:S01]  /*296d0*/  LDS.128 R8, [R2+0x18c0] ;  /* 0x0018c00002087984 */ /* 0x002e620000000c00 */
[----:B------:R-:W-:-:S05]  /*296e0*/  LEA R4, R25, R0, 0x7 ;  /* 0x0000000019047211 */ /* 0x000fca00078e38ff */
[----:B------:R-:W-:-:S05]  /*296f0*/  IMAD.WIDE R4, R4, R3, c[0x0][0x170] ;  /* 0x00005c0004047625 */ /* 0x000fca00078e0203 */
[----:B-1----:R-:W-:Y:S01]  /*29700*/  STG.E.128 [R4.64], R8 ;  /* 0x0000000804007986 */ /* 0x002fe2000c101d0a */
[----:B------:R-:W-:Y:S05]  /*29710*/  EXIT ;  /* 0x000000000000794d */ /* 0x000fea0003800000 */
.L_x_2:
[----:B------:R-:W-:-:S00]  /*29720*/  BRA `(.L_x_2) ;  /* 0xfffffff000007947 */ /* 0x000fc0000383ffff */
[----:B------:R-:W-:-:S00]  /*29730*/  NOP ;  /* 0x0000000000007918 */ /* 0x000fc00000000000 */
        /* <DEDUP_REMOVED lines=12> */
.L_x_3:


//--------------------- .nv.shared.triton_mm      --------------------------
	.section	.nv.shared.triton_mm,"aw",@nobits
	.align	16
